def matmul_kernel(
    a_ptr,
    b_ptr,
    c_ptr,
    M,
    N,
    K,
    stride_am,
    stride_ak,
    stride_bk,
    stride_bn,
    stride_cm,
    stride_cn,
    BLOCK_M: tl.constexpr,
    BLOCK_N: tl.constexpr,
    BLOCK_K: tl.constexpr,
    GROUP_M: tl.constexpr,
):
    pid = tl.program_id(axis=0)
    num_pid_m = tl.cdiv(M, BLOCK_M)
    num_pid_n = tl.cdiv(N, BLOCK_N)
    num_pid_in_group = GROUP_M * num_pid_n
    group_id = pid // num_pid_in_group
    first_pid_m = group_id * GROUP_M
    group_size_m = min(num_pid_m - first_pid_m, GROUP_M)
    pid_m = first_pid_m + ((pid % num_pid_in_group) % group_size_m)
    pid_n = (pid % num_pid_in_group) // group_size_m

    offs_am = (pid_m * BLOCK_M + tl.arange(0, BLOCK_M)) % M
    offs_bn = (pid_n * BLOCK_N + tl.arange(0, BLOCK_N)) % N
    offs_k = tl.arange(0, BLOCK_K)
    a_ptrs = a_ptr + offs_am[:, None] * stride_am + offs_k[None, :] * stride_ak
    b_ptrs = b_ptr + offs_k[:, None] * stride_bk + offs_bn[None, :] * stride_bn

    acc = tl.zeros((BLOCK_M, BLOCK_N), dtype=tl.float32)
    for kk in range(0, tl.cdiv(K, BLOCK_K)):
        a = tl.load(a_ptrs, mask=offs_k[None, :] < K - kk * BLOCK_K, other=0.0)
        b = tl.load(b_ptrs, mask=offs_k[:, None] < K - kk * BLOCK_K, other=0.0)
        acc = tl.dot(a, b, acc)
        a_ptrs += BLOCK_K * stride_ak
        b_ptrs += BLOCK_K * stride_bk

    c = acc.to(c_ptr.dtype.element_ty)
    offs_cm = pid_m * BLOCK_M + tl.arange(0, BLOCK_M)
    offs_cn = pid_n * BLOCK_N + tl.arange(0, BLOCK_N)
    c_ptrs = c_ptr + offs_cm[:, None] * stride_cm + offs_cn[None, :] * stride_cn
    mask = (offs_cm[:, None] < M) & (offs_cn[None, :] < N)
    tl.store(c_ptrs, c, mask=mask)

# config = {"BLOCK_K": 128, "BLOCK_M": 128, "BLOCK_N": 512, "GROUP_M": 8, "arch": "sm_100", "dtype": "fp8e4m3", "num_ctas": 1, "num_stages": 4, "num_warps": 8}
# arch = sm_100


// ===== COMPILED SASS (sm_100a) =====

	.target	sm_100a

	.elftype	@"ET_EXEC"


//--------------------- .note.nv.tkinfo           --------------------------
	.section	.note.nv.tkinfo,"",@"SHT_NOTE"
	.sectionflags	@"SHF_NOTE_NV_TKINFO"
	.tkinfo
        /*0018*/ 	.word	0x00000081
        /*0030*/ 	.string	""
        /*0030*/ 	.string	"ptxas-blackwell"
        /*0030*/ 	.string	"Cuda compilation tools, release 12.9, V12.9.86"
        /*0030*/ 	.string	"Build cuda_12.9.r12.9/compiler.36037853_0"
        /*0030*/ 	.string	"-v  -suppress-debug-info  -lineinfo  -arch sm_100a "



//--------------------- .note.nv.cuver            --------------------------
	.section	.note.nv.cuver,"",@"SHT_NOTE"
	.sectionflags	@"SHF_NOTE_NV_CUVER"
        /*0018*/ 	.short	0x0001
        /*001a*/ 	.short	0x0064
        /*001c*/ 	.short	0x0001
        /*001e*/ 	.short	0x0000
        /*0020*/ 	.short	0x0001
        /*0022*/ 	.short	0x0000


//--------------------- .nv.info                  --------------------------
	.section	.nv.info,"",@"SHT_CUDA_INFO"
	.align	4


	//----- nvinfo : EIATTR_REGCOUNT
	.align		4
        /*0000*/ 	.byte	0x04, 0x2f
        /*0002*/ 	.short	(.L_4 - .L_3)
	.align		4
.L_3:
        /*0004*/ 	.word	index@(matmul_kernel)
        /*0008*/ 	.word	0x00000080


	//----- nvinfo : EIATTR_FRAME_SIZE
	.align		4
.L_4:
        /*000c*/ 	.byte	0x04, 0x11
        /*000e*/ 	.short	(.L_6 - .L_5)
	.align		4
.L_5:
        /*0010*/ 	.word	index@($__internal_2_$__cuda_sm10x_tcgen05_guardrail_trap_unallocated_columns_being_dealloced)
        /*0014*/ 	.word	0x000012b8


	//----- nvinfo : EIATTR_FRAME_SIZE
	.align		4
.L_6:
        /*0018*/ 	.byte	0x04, 0x11
        /*001a*/ 	.short	(.L_8 - .L_7)
	.align		4
.L_7:
        /*001c*/ 	.word	index@($__internal_1_$__cuda_sm10x_tcgen05_guardrail_trap_phase_invalid_during_alloc)
        /*0020*/ 	.word	0x000012b8


	//----- nvinfo : EIATTR_FRAME_SIZE
	.align		4
.L_8:
        /*0024*/ 	.byte	0x04, 0x11
        /*0026*/ 	.short	(.L_10 - .L_9)
	.align		4
.L_9:
        /*0028*/ 	.word	index@($__internal_0_$__cuda_sm10x_tcgen05_guardrail_trap_col_being_dealloced_not_returned_by_alloc)
        /*002c*/ 	.word	0x000012b8


	//----- nvinfo : EIATTR_FRAME_SIZE
	.align		4
.L_10:
        /*0030*/ 	.byte	0x04, 0x11
        /*0032*/ 	.short	(.L_12 - .L_11)
	.align		4
.L_11:
        /*0034*/ 	.word	index@(matmul_kernel)
        /*0038*/ 	.word	0x000012b8


	//----- nvinfo : EIATTR_MIN_STACK_SIZE
	.align		4
.L_12:
        /*003c*/ 	.byte	0x04, 0x12
        /*003e*/ 	.short	(.L_14 - .L_13)
	.align		4
.L_13:
        /*0040*/ 	.word	index@(matmul_kernel)
        /*0044*/ 	.word	0x000012b8
.L_14:


//--------------------- .nv.info.matmul_kernel    --------------------------
	.section	.nv.info.matmul_kernel,"",@"SHT_CUDA_INFO"
	.sectionflags	@""
	.align	4


	//----- nvinfo : EIATTR_CUDA_API_VERSION
	.align		4
        /*0000*/ 	.byte	0x04, 0x37
        /*0002*/ 	.short	(.L_16 - .L_15)
.L_15:
        /*0004*/ 	.word	0x00000081


	//----- nvinfo : EIATTR_KPARAM_INFO
	.align		4
.L_16:
        /*0008*/ 	.byte	0x04, 0x17
        /*000a*/ 	.short	(.L_18 - .L_17)
.L_17:
        /*000c*/ 	.word	0x00000000
        /*0010*/ 	.short	0x000d
        /*0012*/ 	.short	0x0048
        /*0014*/ 	.byte	0x00, 0xf4, 0x21, 0x00


	//----- nvinfo : EIATTR_KPARAM_INFO
	.align		4
.L_18:
        /*0018*/ 	.byte	0x04, 0x17
        /*001a*/ 	.short	(.L_20 - .L_19)
.L_19:
        /*001c*/ 	.word	0x00000000
        /*0020*/ 	.short	0x000c
        /*0022*/ 	.short	0x0040
        /*0024*/ 	.byte	0x00, 0xf4, 0x21, 0x00


	//----- nvinfo : EIATTR_KPARAM_INFO
	.align		4
.L_20:
        /*0028*/ 	.byte	0x04, 0x17
        /*002a*/ 	.short	(.L_22 - .L_21)
.L_21:
        /*002c*/ 	.word	0x00000000
        /*0030*/ 	.short	0x000b
        /*0032*/ 	.short	0x0038
        /*0034*/ 	.byte	0x00, 0xf0, 0x11, 0x00


	//----- nvinfo : EIATTR_KPARAM_INFO
	.align		4
.L_22:
        /*0038*/ 	.byte	0x04, 0x17
        /*003a*/ 	.short	(.L_24 - .L_23)
.L_23:
        /*003c*/ 	.word	0x00000000
        /*0040*/ 	.short	0x000a
        /*0042*/ 	.short	0x0034
        /*0044*/ 	.byte	0x00, 0xf0, 0x11, 0x00


	//----- nvinfo : EIATTR_KPARAM_INFO
	.align		4
.L_24:
        /*0048*/ 	.byte	0x04, 0x17
        /*004a*/ 	.short	(.L_26 - .L_25)
.L_25:
        /*004c*/ 	.word	0x00000000
        /*0050*/ 	.short	0x0009
        /*0052*/ 	.short	0x0030
        /*0054*/ 	.byte	0x00, 0xf0, 0x11, 0x00


	//----- nvinfo : EIATTR_KPARAM_INFO
	.align		4
.L_26:
        /*0058*/ 	.byte	0x04, 0x17
        /*005a*/ 	.short	(.L_28 - .L_27)
.L_27:
        /*005c*/ 	.word	0x00000000
        /*0060*/ 	.short	0x0008
        /*0062*/ 	.short	0x002c
        /*0064*/ 	.byte	0x00, 0xf0, 0x11, 0x00


	//----- nvinfo : EIATTR_KPARAM_INFO
	.align		4
.L_28:
        /*0068*/ 	.byte	0x04, 0x17
        /*006a*/ 	.short	(.L_30 - .L_29)
.L_29:
        /*006c*/ 	.word	0x00000000
        /*0070*/ 	.short	0x0007
        /*0072*/ 	.short	0x0028
        /*0074*/ 	.byte	0x00, 0xf0, 0x11, 0x00


	//----- nvinfo : EIATTR_KPARAM_INFO
	.align		4
.L_30:
        /*0078*/ 	.byte	0x04, 0x17
        /*007a*/ 	.short	(.L_32 - .L_31)
.L_31:
        /*007c*/ 	.word	0x00000000
        /*0080*/ 	.short	0x0006
        /*0082*/ 	.short	0x0024
        /*0084*/ 	.byte	0x00, 0xf0, 0x11, 0x00


	//----- nvinfo : EIATTR_KPARAM_INFO
	.align		4
.L_32:
        /*0088*/ 	.byte	0x04, 0x17
        /*008a*/ 	.short	(.L_34 - .L_33)
.L_33:
        /*008c*/ 	.word	0x00000000
        /*0090*/ 	.short	0x0005
        /*0092*/ 	.short	0x0020
        /*0094*/ 	.byte	0x00, 0xf0, 0x11, 0x00


	//----- nvinfo : EIATTR_KPARAM_INFO
	.align		4
.L_34:
        /*0098*/ 	.byte	0x04, 0x17
        /*009a*/ 	.short	(.L_36 - .L_35)
.L_35:
        /*009c*/ 	.word	0x00000000
        /*00a0*/ 	.short	0x0004
        /*00a2*/ 	.short	0x001c
        /*00a4*/ 	.byte	0x00, 0xf0, 0x11, 0x00


	//----- nvinfo : EIATTR_KPARAM_INFO
	.align		4
.L_36:
        /*00a8*/ 	.byte	0x04, 0x17
        /*00aa*/ 	.short	(.L_38 - .L_37)
.L_37:
        /*00ac*/ 	.word	0x00000000
        /*00b0*/ 	.short	0x0003
        /*00b2*/ 	.short	0x0018
        /*00b4*/ 	.byte	0x00, 0xf0, 0x11, 0x00


	//----- nvinfo : EIATTR_KPARAM_INFO
	.align		4
.L_38:
        /*00b8*/ 	.byte	0x04, 0x17
        /*00ba*/ 	.short	(.L_40 - .L_39)
.L_39:
        /*00bc*/ 	.word	0x00000000
        /*00c0*/ 	.short	0x0002
        /*00c2*/ 	.short	0x0010
        /*00c4*/ 	.byte	0x00, 0xf4, 0x21, 0x00


	//----- nvinfo : EIATTR_KPARAM_INFO
	.align		4
.L_40:
        /*00c8*/ 	.byte	0x04, 0x17
        /*00ca*/ 	.short	(.L_42 - .L_41)
.L_41:
        /*00cc*/ 	.word	0x00000000
        /*00d0*/ 	.short	0x0001
        /*00d2*/ 	.short	0x0008
        /*00d4*/ 	.byte	0x00, 0xf4, 0x21, 0x00


	//----- nvinfo : EIATTR_KPARAM_INFO
	.align		4
.L_42:
        /*00d8*/ 	.byte	0x04, 0x17
        /*00da*/ 	.short	(.L_44 - .L_43)
.L_43:
        /*00dc*/ 	.word	0x00000000
        /*00e0*/ 	.short	0x0000
        /*00e2*/ 	.short	0x0000
        /*00e4*/ 	.byte	0x00, 0xf4, 0x21, 0x00


	//----- nvinfo : EIATTR_AT_ENTRY_FRAGMENTS
	.align		4
.L_44:
        /*00e8*/ 	.byte	0x04, 0x4f
        /*00ea*/ 	.short	(.L_46 - .L_45)


	//   ....[0]....
.L_45:
        /*00ec*/ 	.word	0x00000004


	//----- nvinfo : EIATTR_RESERVED_SMEM_USED
	.align		4
.L_46:
        /*00f0*/ 	.byte	0x01, 0x41
	.zero		2


	//----- nvinfo : EIATTR_SPARSE_MMA_MASK
	.align		4
        /*00f4*/ 	.byte	0x03, 0x50
        /*00f6*/ 	.short	0x0000


	//----- nvinfo : EIATTR_TCGEN05_1CTA_USED
	.align		4
        /*00f8*/ 	.byte	0x01, 0x51
	.zero		2


	//----- nvinfo : EIATTR_MAXREG_COUNT
	.align		4
        /*00fc*/ 	.byte	0x03, 0x1b
        /*00fe*/ 	.short	0x00ff


	//----- nvinfo : EIATTR_NUM_BARRIERS
	.align		4
        /*0100*/ 	.byte	0x02, 0x4c
        /*0102*/ 	.byte	0x01
	.zero		1


	//----- nvinfo : EIATTR_ANNOTATIONS
	.align		4
        /*0104*/ 	.byte	0x04, 0x55
        /*0106*/ 	.short	(.L_48 - .L_47)


	//   ....[0]....
.L_47:
        /*0108*/ 	.word	0x00000001
        /*010c*/ 	.byte	0xe0, 0x0a, 0x00, 0x00, 0x01, 0x00, 0x00, 0x00, 0x10, 0x0b, 0x00, 0x00, 0x01, 0x00, 0x00, 0x00
        /* <DEDUP_REMOVED lines=2319> */
        /*920c*/ 	.byte	0xb0, 0xf2, 0x03, 0x00, 0x01, 0x00, 0x00, 0x00, 0xc0, 0xf2, 0x03, 0x00


	//----- nvinfo : EIATTR_INT_WARP_WIDE_INSTR_OFFSETS
	.align		4
.L_48:
        /*9218*/ 	.byte	0x04, 0x31
        /*921a*/ 	.short	(.L_50 - .L_49)


	//   ....[0]....
.L_49:
        /*921c*/ 	.word	0x0000a2e0


	//   ....[1]....
        /*9220*/ 	.word	0x0000a2f0


	//   ....[2]....
        /*9224*/ 	.word	0x00017170


	//   ....[3]....
        /*9228*/ 	.word	0x0003f920


	//   ....[4]....
        /*922c*/ 	.word	0x0003f970


	//----- nvinfo : EIATTR_COOP_GROUP_MASK_REGIDS
	.align		4
.L_50:
        /*9230*/ 	.byte	0x04, 0x29
        /*9232*/ 	.short	(.L_52 - .L_51)


	//   ....[0]....
.L_51:
        /*9234*/ 	.word	0xffffffff


	//   ....[1]....
        /*9238*/ 	.word	0xffffffff


	//   ....[2]....
        /*923c*/ 	.word	0xffffffff


	//   ....[3]....
        /*9240*/ 	.word	0xffffffff


	//----- nvinfo : EIATTR_COOP_GROUP_INSTR_OFFSETS
	.align		4
.L_52:
        /*9244*/ 	.byte	0x04, 0x28
        /*9246*/ 	.short	(.L_54 - .L_53)


	//   ....[0]....
.L_53:
        /*9248*/ 	.word	0x00000070


	//   ....[1]....
        /*924c*/ 	.word	0x00000330


	//   ....[2]....
        /*9250*/ 	.word	0x0003f7b0


	//   ....[3]....
        /*9254*/ 	.word	0x0003fa20


	//----- nvinfo : EIATTR_VRC_CTA_INIT_COUNT
	.align		4
.L_54:
        /*9258*/ 	.byte	0x02, 0x4a
        /*925a*/ 	.byte	0x80
	.zero		1


	//----- nvinfo : EIATTR_MBARRIER_INSTR_OFFSETS
	.align		4
        /*925c*/ 	.byte	0x04, 0x39
        /*925e*/ 	.short	(.L_56 - .L_55)


	//   ....[0]....
.L_55:
        /*9260*/ 	.word	0x0000a640
        /*9264*/ 	.word	0x000000ff
        /*9268*/ 	.word	0x00000000
        /*926c*/ 	.short	0x0100
        /*926e*/ 	.byte	0x0b
	.zero		1


	//   ....[1]....
        /*9270*/ 	.word	0x000171a0
        /*9274*/ 	.word	0x000000ff
        /*9278*/ 	.word	0x00028008
        /*927c*/ 	.short	0x0100
        /*927e*/ 	.byte	0x09
	.zero		1


	//   ....[2]....
        /*9280*/ 	.word	0x00029e50
        /*9284*/ 	.word	0x000000ff
        /*9288*/ 	.word	0x00000000
        /*928c*/ 	.short	0x010a
        /*928e*/ 	.byte	0x0b
	.zero		1


	//   ....[3]....
        /*9290*/ 	.word	0x000347d0
        /*9294*/ 	.word	0x000000ff
        /*9298*/ 	.word	0x00000000
        /*929c*/ 	.short	0x010a
        /*929e*/ 	.byte	0x0b
	.zero		1


	//   ....[4]....
        /*92a0*/ 	.word	0x00034860
        /*92a4*/ 	.word	0x000000ff
        /*92a8*/ 	.word	0x00028000
        /*92ac*/ 	.short	0x0108
        /*92ae*/ 	.byte	0x09
	.zero		1


	//   ....[5]....
        /*92b0*/ 	.word	0x00034890
        /*92b4*/ 	.word	0x000000ff
        /*92b8*/ 	.word	0x00028008
        /*92bc*/ 	.short	0x0108
        /*92be*/ 	.byte	0x09
	.zero		1


	//   ....[6]....
        /*92c0*/ 	.word	0x0003fa40
        /*92c4*/ 	.word	0x000000ff
        /*92c8*/ 	.word	0x00000000
        /*92cc*/ 	.short	0x010a
        /*92ce*/ 	.byte	0x0b
	.zero		1


	//   ....[7]....
        /*92d0*/ 	.word	0x0003fa70
        /*92d4*/ 	.word	0x000000ff
        /*92d8*/ 	.word	0x00000000
        /*92dc*/ 	.short	0x010a
        /*92de*/ 	.byte	0x0b
	.zero		1


	//----- nvinfo : EIATTR_NUM_MBARRIERS
	.align		4
.L_56:
        /*92e0*/ 	.byte	0x03, 0x38
        /*92e2*/ 	.short	0x0002


	//----- nvinfo : EIATTR_EXIT_INSTR_OFFSETS
	.align		4
        /*92e4*/ 	.byte	0x04, 0x1c
        /*92e6*/ 	.short	(.L_58 - .L_57)


	//   ....[0]....
.L_57:
        /*92e8*/ 	.word	0x0003fa30


	//----- nvinfo : EIATTR_REQNTID
	.align		4
.L_58:
        /*92ec*/ 	.byte	0x04, 0x10
        /*92ee*/ 	.short	(.L_60 - .L_59)
.L_59:
        /*92f0*/ 	.word	0x00000100
        /*92f4*/ 	.word	0x00000001
        /*92f8*/ 	.word	0x00000001


	//----- nvinfo : EIATTR_CRS_STACK_SIZE
	.align		4
.L_60:
        /*92fc*/ 	.byte	0x04, 0x1e
        /*92fe*/ 	.short	(.L_62 - .L_61)
.L_61:
        /*9300*/ 	.word	0x00000000


	//----- nvinfo : EIATTR_CBANK_PARAM_SIZE
	.align		4
.L_62:
        /*9304*/ 	.byte	0x03, 0x19
        /*9306*/ 	.short	0x0050


	//----- nvinfo : EIATTR_PARAM_CBANK
	.align		4
        /*9308*/ 	.byte	0x04, 0x0a
        /*930a*/ 	.short	(.L_64 - .L_63)
	.align		4
.L_63:
        /*930c*/ 	.word	index@(.nv.constant0.matmul_kernel)
        /*9310*/ 	.short	0x0380
        /*9312*/ 	.short	0x0050


	//----- nvinfo : EIATTR_SW_WAR
	.align		4
.L_64:
        /*9314*/ 	.byte	0x04, 0x36
        /*9316*/ 	.short	(.L_66 - .L_65)
.L_65:
        /*9318*/ 	.word	0x00000008
.L_66:


//--------------------- .nv.compat                --------------------------
	.section	.nv.compat,"",@"SHT_CUDA_COMPAT_INFO"
	.align	4
        /*0000*/ 	.byte	0x02, 0x02, 0x02, 0x00, 0x02, 0x05, 0x05, 0x00, 0x02, 0x03, 0x00, 0x00, 0x02, 0x06, 0x01, 0x00


//--------------------- .nv.callgraph             --------------------------
	.section	.nv.callgraph,"",@"SHT_CUDA_CALLGRAPH"
	.align	4
	.sectionentsize	8
	.align		4
        /*0000*/ 	.word	0x00000000
	.align		4
        /*0004*/ 	.word	0xffffffff
	.align		4
        /*0008*/ 	.word	0x00000000
	.align		4
        /*000c*/ 	.word	0xfffffffe
	.align		4
        /*0010*/ 	.word	0x00000000
	.align		4
        /*0014*/ 	.word	0xfffffffd
	.align		4
        /*0018*/ 	.word	0x00000000
	.align		4
        /*001c*/ 	.word	0xfffffffc


//--------------------- .text.matmul_kernel       --------------------------
	.section	.text.matmul_kernel,"ax",@progbits
	.align	128
        .global         matmul_kernel
        .type           matmul_kernel,@function
        .size           matmul_kernel,(.L_x_20 - matmul_kernel)
        .other          matmul_kernel,@"STO_CUDA_ENTRY STV_DEFAULT"
matmul_kernel:
.text.matmul_kernel:
[----:B------:R-:W0:Y:S01]  /*0000*/  LDC R1, c[0x0][0x37c] ;  /* 0x0000df00ff017b82 */ /* 0x000e220000000800 */
[----:B------:R-:W1:Y:S01]  /*0010*/  S2R R0, SR_TID.X ;  /* 0x0000000000007919 */ /* 0x000e620000002100 */
[----:B0-----:R-:W-:Y:S01]  /*0020*/  VIADD R1, R1, 0xffffed48 ;  /* 0xffffed4801017836 */ /* 0x001fe20000000000 */
[----:B-1----:R-:W-:-:S13]  /*0030*/  ISETP.GE.U32.AND P0, PT, R0, 0x20, PT ;  /* 0x000000200000780c */ /* 0x002fda0003f06070 */
[----:B------:R-:W-:Y:S02]  /*0040*/  VOTEU.ANY UP0, P0 ;  /* 0x0000000000ff7886 */ /* 0x000fe40000000100 */
[----:B------:R-:W-:Y:S05]  /*0050*/  BRA.U UP0, `(.L_x_0) ;  /* 0x0000000100b87547 */ /* 0x000fea000b800000 */
[----:B------:R-:W0:Y:S01]  /*0060*/  S2UR UR6, SR_CgaCtaId ;  /* 0x00000000000679c3 */ /* 0x000e220000008800 */
[----:B------:R-:W-:Y:S01]  /*0070*/  NOP ;  /* 0x0000000000007918 */ /* 0x000fe20000000000 */
[----:B------:R-:W-:Y:S02]  /*0080*/  UMOV UR4, 0x40 ;  /* 0x0000004000047882 */ /* 0x000fe40000000000 */
[----:B0-----:R-:W-:-:S09]  /*0090*/  ULEA UR4, UR6, UR4, 0x18 ;  /* 0x0000000406047291 */ /* 0x001fd2000f8ec0ff */
[----:B------:R-:W0:Y:S01]  /*00a0*/  LDS.U8 R0, [UR4] ;  /* 0x00000004ff007984 */ /* 0x000e220008000000 */
[----:B------:R-:W-:Y:S02]  /*00b0*/  UMOV UR4, 0x400 ;  /* 0x0000040000047882 */ /* 0x000fe40000000000 */
[----:B------:R-:W-:Y:S01]  /*00c0*/  ULEA UR4, UR6, UR4, 0x18 ;  /* 0x0000000406047291 */ /* 0x000fe2000f8ec0ff */
[----:B0-----:R-:W-:-:S13]  /*00d0*/  ISETP.NE.AND P0, PT, R0, RZ, PT ;  /* 0x000000ff0000720c */ /* 0x001fda0003f05270 */
[----:B------:R-:W-:Y:S05]  /*00e0*/  @P0 BRA `(.L_x_1) ;  /* 0x00000000007c0947 */ /* 0x000fea0003800000 */
[----:B------:R-:W-:-:S13]  /*00f0*/  ELECT P0, URZ, PT ;  /* 0x0000000000ff782f */ /* 0x000fda0003800000 */
[----:B------:R-:W-:Y:S05]  /*0100*/  @!P0 BRA `(.L_x_2) ;  /* 0x0000000000848947 */ /* 0x000fea0003800000 */
[----:B------:R-:W-:Y:S01]  /*0110*/  UMOV UR5, 0x10 ;  /* 0x0000001000057882 */ /* 0x000fe20000000000 */
[----:B------:R-:W-:Y:S02]  /*0120*/  IMAD.MOV.U32 R4, RZ, RZ, 0x1 ;  /* 0x00000001ff047424 */ /* 0x000fe400078e00ff */
[----:B------:R-:W-:Y:S02]  /*0130*/  IMAD.MOV.U32 R5, RZ, RZ, 0xffff ;  /* 0x0000ffffff057424 */ /* 0x000fe400078e00ff */
[----:B------:R-:W-:Y:S04]  /*0140*/  DEPBAR.LE SB0, 0x36 ;  /* 0x00008d800000791a */ /* 0x000fe80000000000 */
[----:B------:R-:W0:Y:S02]  /*0150*/  UTCATOMSWS.FIND_AND_SET.ALIGN UP1, UR5, UR5 ;  /* 0x00000005000575e3 */ /* 0x000e240008020800 */
[----:B0-----:R-:W-:-:S04]  /*0160*/  PLOP3.LUT P0, PT, PT, PT, UP1, 0x80, 0x8 ;  /* 0x000000000008781c */ /* 0x001fc80003f0f018 */
[----:B------:R-:W-:-:S04]  /*0170*/  SEL R0, RZ, 0xffffffff, !P0 ;  /* 0xffffffffff007807 */ /* 0x000fc80004000000 */
[----:B------:R-:W-:Y:S01]  /*0180*/  ISETP.NE.AND P0, PT, R0, RZ, PT ;  /* 0x000000ff0000720c */ /* 0x000fe20003f05270 */
[----:B------:R-:W-:-:S12]  /*0190*/  IMAD.U32 R0, RZ, RZ, UR5 ;  /* 0x00000005ff007e24 */ /* 0x000fd8000f8e00ff */
[----:B------:R-:W-:Y:S05]  /*01a0*/  @P0 BRA `(.L_x_3) ;  /* 0x0000000000240947 */ /* 0x000fea0003800000 */
.L_x_4:
[----:B------:R-:W-:Y:S05]  /*01b0*/  NANOSLEEP 0x64 ;  /* 0x000000640000795d */ /* 0x000fea0003800000 */
[----:B------:R-:W-:-:S05]  /*01c0*/  UMOV UR5, 0x10 ;  /* 0x0000001000057882 */ /* 0x000fca0000000000 */
[----:B------:R-:W-:Y:S04]  /*01d0*/  DEPBAR.LE SB0, 0x36 ;  /* 0x00008d800000791a */ /* 0x000fe80000000000 */
[----:B------:R-:W0:Y:S02]  /*01e0*/  UTCATOMSWS.FIND_AND_SET.ALIGN UP1, UR5, UR5 ;  /* 0x00000005000575e3 */ /* 0x000e240008020800 */
[----:B0-----:R-:W-:-:S04]  /*01f0*/  PLOP3.LUT P0, PT, PT, PT, UP1, 0x80, 0x8 ;  /* 0x000000000008781c */ /* 0x001fc80003f0f018 */
[----:B------:R-:W-:-:S04]  /*0200*/  SEL R0, RZ, 0xffffffff, !P0 ;  /* 0xffffffffff007807 */ /* 0x000fc80004000000 */
[----:B------:R-:W-:Y:S01]  /*0210*/  ISETP.NE.AND P0, PT, R0, RZ, PT ;  /* 0x000000ff0000720c */ /* 0x000fe20003f05270 */
[----:B------:R-:W-:-:S12]  /*0220*/  IMAD.U32 R0, RZ, RZ, UR5 ;  /* 0x00000005ff007e24 */ /* 0x000fd8000f8e00ff */
[----:B------:R-:W-:Y:S05]  /*0230*/  @!P0 BRA `(.L_x_4) ;  /* 0xfffffffc00dc8947 */ /* 0x000fea000383ffff */
.L_x_3:
[C---:B------:R-:W-:Y:S01]  /*0240*/  VIADD R3, R0.reuse, 0x10 ;  /* 0x0000001000037836 */ /* 0x040fe20000000000 */
[----:B------:R-:W-:Y:S01]  /*0250*/  UMOV UR5, 0x50 ;  /* 0x0000005000057882 */ /* 0x000fe20000000000 */
[----:B------:R-:W-:Y:S01]  /*0260*/  SHF.L.U32 R2, R5, R0, RZ ;  /* 0x0000000005027219 */ /* 0x000fe200000006ff */
[----:B------:R-:W-:Y:S01]  /*0270*/  ULEA UR5, UR6, UR5, 0x18 ;  /* 0x0000000506057291 */ /* 0x000fe2000f8ec0ff */
[----:B------:R-:W-:Y:S01]  /*0280*/  IMAD.SHL.U32 R0, R0, 0x20, RZ ;  /* 0x0000002000007824 */ /* 0x000fe200078e00ff */
[----:B------:R-:W-:-:S04]  /*0290*/  SHF.L.U32 R3, R4, R3, RZ ;  /* 0x0000000304037219 */ /* 0x000fc800000006ff */
[----:B------:R-:W-:-:S05]  /*02a0*/  LOP3.LUT R2, R3, R2, RZ, 0xfc, !PT ;  /* 0x0000000203027212 */ /* 0x000fca00078efcff */
[----:B------:R0:W-:Y:S04]  /*02b0*/  ATOMS.OR RZ, [UR5], R2 ;  /* 0x00000002ffff798c */ /* 0x0001e8000b000005 */
[----:B------:R0:W-:Y:S01]  /*02c0*/  STS [UR4], R0 ;  /* 0x00000000ff007988 */ /* 0x0001e20008000804 */
[----:B------:R-:W-:Y:S05]  /*02d0*/  BRA `(.L_x_2) ;  /* 0x0000000000107947 */ /* 0x000fea0003800000 */
.L_x_1:
[----:B------:R-:W-:Y:S01]  /*02e0*/  IMAD.MOV.U32 R0, RZ, RZ, -0x1 ;  /* 0xffffffffff007424 */ /* 0x000fe200078e00ff */
[----:B------:R-:W-:-:S04]  /*02f0*/  MOV R2, 0x320 ;  /* 0x0000032000027802 */ /* 0x000fc80000000f00 */
[----:B------:R0:W-:Y:S03]  /*0300*/  STS [UR4], R0 ;  /* 0x00000000ff007988 */ /* 0x0001e60008000804 */
[----:B0-----:R-:W-:Y:S05]  /*0310*/  CALL.REL.NOINC `($__internal_1_$__cuda_sm10x_tcgen05_guardrail_trap_phase_invalid_during_alloc) ;  /* 0x000003f400ec7944 */ /* 0x001fea0003c00000 */
.L_x_2:
[----:B------:R-:W-:Y:S05]  /*0320*/  WARPSYNC.ALL ;  /* 0x0000000000007948 */ /* 0x000fea0003800000 */
[----:B------:R-:W-:Y:S01]  /*0330*/  NOP ;  /* 0x0000000000007918 */ /* 0x000fe20000000000 */
.L_x_0:
[----:B------:R-:W1:Y:S01]  /*0340*/  LDC.64 R8, c[0x0][0x398] ;  /* 0x0000e600ff087b82 */ /* 0x000e620000000a00 */
[----:B------:R-:W2:Y:S01]  /*0350*/  S2R R5, SR_CTAID.X ;  /* 0x0000000000057919 */ /* 0x000ea20000002500 */
[----:B------:R-:W-:Y:S01]  /*0360*/  UMOV UR9, 0x400 ;  /* 0x0000040000097882 */ /* 0x000fe20000000000 */
[----:B------:R-:W3:Y:S01]  /*0370*/  LDCU.64 UR12, c[0x0][0x3a8] ;  /* 0x00007500ff0c77ac */ /* 0x000ee20008000a00 */
[----:B------:R-:W4:Y:S01]  /*0380*/  S2R R17, SR_TID.X ;  /* 0x0000000000117919 */ /* 0x000f220000002100 */
[----:B------:R-:W0:Y:S03]  /*0390*/  LDCU UR4, c[0x0][0x3a4] ;  /* 0x00007480ff0477ac */ /* 0x000e260008000800 */
[----:B------:R-:W0:Y:S01]  /*03a0*/  S2UR UR6, SR_CgaCtaId ;  /* 0x00000000000679c3 */ /* 0x000e220000008800 */
[----:B------:R-:W0:Y:S01]  /*03b0*/  LDCU.128 UR16, c[0x0][0x380] ;  /* 0x00007000ff1077ac */ /* 0x000e220008000c00 */
[----:B---3--:R-:W-:-:S02]  /*03c0*/  IMAD.U32 R123, RZ, RZ, UR12 ;  /* 0x0000000cff7b7e24 */ /* 0x008fc4000f8e00ff */
[----:B------:R-:W-:Y:S01]  /*03d0*/  IMAD.U32 R124, RZ, RZ, UR12 ;  /* 0x0000000cff7c7e24 */ /* 0x000fe2000f8e00ff */
[----:B-1----:R-:W-:Y:S01]  /*03e0*/  IABS R120, R8 ;  /* 0x0000000800787213 */ /* 0x002fe20000000000 */
[----:B0-----:R-:W-:Y:S01]  /*03f0*/  VIADD R0, R9, 0x1ff ;  /* 0x000001ff09007836 */ /* 0x001fe20000000000 */
[----:B------:R-:W-:Y:S01]  /*0400*/  IABS R9, R9 ;  /* 0x0000000900097213 */ /* 0x000fe20000000000 */
[----:B------:R-:W-:Y:S02]  /*0410*/  IMAD.U32 R125, RZ, RZ, UR12 ;  /* 0x0000000cff7d7e24 */ /* 0x000fe4000f8e00ff */
[----:B------:R-:W-:Y:S01]  /*0420*/  IMAD.U32 R117, RZ, RZ, UR12 ;  /* 0x0000000cff757e24 */ /* 0x000fe2000f8e00ff */
[----:B------:R-:W-:Y:S01]  /*0430*/  SHF.R.S32.HI R3, RZ, 0x1f, R0 ;  /* 0x0000001fff037819 */ /* 0x000fe20000011400 */
[----:B------:R-:W-:Y:S01]  /*0440*/  IMAD.U32 R118, RZ, RZ, UR12 ;  /* 0x0000000cff767e24 */ /* 0x000fe2000f8e00ff */
[----:B------:R-:W-:Y:S01]  /*0450*/  ULEA UR9, UR6, UR9, 0x18 ;  /* 0x0000000906097291 */ /* 0x000fe2000f8ec0ff */
[----:B--2---:R-:W-:Y:S01]  /*0460*/  IABS R10, R5 ;  /* 0x00000005000a7213 */ /* 0x004fe20000000000 */
[----:B------:R-:W-:Y:S01]  /*0470*/  BAR.SYNC.DEFER_BLOCKING 0x0 ;  /* 0x0000000000007b1d */ /* 0x000fe20000010000 */
[----:B------:R-:W-:Y:S01]  /*0480*/  LEA.HI R3, R3, R0, RZ, 0x9 ;  /* 0x0000000003037211 */ /* 0x000fe200078f48ff */
[----:B------:R-:W-:-:S03]  /*0490*/  IMAD.U32 R119, RZ, RZ, UR12 ;  /* 0x0000000cff777e24 */ /* 0x000fc6000f8e00ff */
[----:B------:R-:W-:-:S05]  /*04a0*/  SHF.R.S32.HI R3, RZ, 0x9, R3 ;  /* 0x00000009ff037819 */ /* 0x000fca0000011403 */
[----:B------:R-:W-:-:S05]  /*04b0*/  IMAD.SHL.U32 R4, R3, 0x8, RZ ;  /* 0x0000000803047824 */ /* 0x000fca00078e00ff */
[-C--:B------:R-:W-:Y:S02]  /*04c0*/  IABS R7, R4.reuse ;  /* 0x0000000400077213 */ /* 0x080fe40000000000 */
[----:B------:R-:W-:Y:S02]  /*04d0*/  IABS R12, R4 ;  /* 0x00000004000c7213 */ /* 0x000fe40000000000 */
[----:B------:R-:W0:Y:S01]  /*04e0*/  I2F.RP R0, R7 ;  /* 0x0000000700007306 */ /* 0x000e220000209400 */
[----:B------:R-:W1:Y:S07]  /*04f0*/  LDS R14, [UR9] ;  /* 0x00000009ff0e7984 */ /* 0x000e6e0008000800 */
[----:B0-----:R-:W0:Y:S02]  /*0500*/  MUFU.RCP R0, R0 ;  /* 0x0000000000007308 */ /* 0x001e240000001000 */
[----:B0-----:R-:W-:-:S02]  /*0510*/  VIADD R2, R0, 0xffffffe ;  /* 0x0ffffffe00027836 */ /* 0x001fc40000000000 */
[----:B------:R-:W-:-:S04]  /*0520*/  IMAD.MOV R0, RZ, RZ, -R12 ;  /* 0x000000ffff007224 */ /* 0x000fc800078e0a0c */
[----:B------:R0:W2:Y:S02]  /*0530*/  F2I.FTZ.U32.TRUNC.NTZ R3, R2 ;  /* 0x0000000200037305 */ /* 0x0000a4000021f000 */
[----:B0-----:R-:W-:Y:S01]  /*0540*/  IMAD.MOV.U32 R2, RZ, RZ, RZ ;  /* 0x000000ffff027224 */ /* 0x001fe200078e00ff */
[----:B-1----:R-:W-:Y:S01]  /*0550*/  R2UR UR8, R14 ;  /* 0x000000000e0872ca */ /* 0x002fe200000e0000 */
[----:B--2---:R-:W-:-:S04]  /*0560*/  IMAD.MOV R6, RZ, RZ, -R3 ;  /* 0x000000ffff067224 */ /* 0x004fc800078e0a03 */
[----:B------:R-:W-:Y:S02]  /*0570*/  IMAD R11, R6, R7, RZ ;  /* 0x00000007060b7224 */ /* 0x000fe400078e02ff */
[----:B------:R-:W-:Y:S02]  /*0580*/  IMAD.MOV.U32 R6, RZ, RZ, R10 ;  /* 0x000000ffff067224 */ /* 0x000fe400078e000a */
[----:B------:R-:W-:-:S06]  /*0590*/  IMAD.HI.U32 R3, R3, R11, R2 ;  /* 0x0000000b03037227 */ /* 0x000fcc00078e0002 */
[----:B------:R-:W-:-:S04]  /*05a0*/  IMAD.HI.U32 R3, R3, R6, RZ ;  /* 0x0000000603037227 */ /* 0x000fc800078e00ff */
[----:B------:R-:W-:Y:S01]  /*05b0*/  IMAD R0, R3, R0, R6 ;  /* 0x0000000003007224 */ /* 0x000fe200078e0206 */
[----:B------:R-:W-:Y:S04]  /*05c0*/  BAR.SYNC.DEFER_BLOCKING 0x0 ;  /* 0x0000000000007b1d */ /* 0x000fe80000010000 */
[----:B------:R-:W-:-:S13]  /*05d0*/  ISETP.GT.U32.AND P1, PT, R7, R0, PT ;  /* 0x000000000700720c */ /* 0x000fda0003f24070 */
[----:B------:R-:W-:Y:S02]  /*05e0*/  @!P1 IMAD.IADD R0, R0, 0x1, -R7 ;  /* 0x0000000100009824 */ /* 0x000fe400078e0a07 */
[----:B------:R-:W-:Y:S01]  /*05f0*/  @!P1 VIADD R3, R3, 0x1 ;  /* 0x0000000103039836 */ /* 0x000fe20000000000 */
[----:B------:R-:W-:Y:S02]  /*0600*/  ISETP.NE.AND P1, PT, R4, RZ, PT ;  /* 0x000000ff0400720c */ /* 0x000fe40003f25270 */
[----:B------:R-:W-:Y:S02]  /*0610*/  ISETP.GE.U32.AND P0, PT, R0, R7, PT ;  /* 0x000000070000720c */ /* 0x000fe40003f06070 */
[----:B------:R-:W-:-:S04]  /*0620*/  LOP3.LUT R0, R5, R4, RZ, 0x3c, !PT ;  /* 0x0000000405007212 */ /* 0x000fc800078e3cff */
[----:B------:R-:W-:Y:S01]  /*0630*/  ISETP.GE.AND P2, PT, R0, RZ, PT ;  /* 0x000000ff0000720c */ /* 0x000fe20003f46270 */
[----:B------:R-:W-:-:S06]  /*0640*/  VIADD R0, R8, 0x7f ;  /* 0x0000007f08007836 */ /* 0x000fcc0000000000 */
[----:B------:R-:W-:-:S04]  /*0650*/  @P0 VIADD R3, R3, 0x1 ;  /* 0x0000000103030836 */ /* 0x000fc80000000000 */
[----:B------:R-:W-:Y:S01]  /*0660*/  IMAD.MOV.U32 R2, RZ, RZ, R3 ;  /* 0x000000ffff027224 */ /* 0x000fe200078e0003 */
[----:B------:R-:W-:-:S03]  /*0670*/  SHF.R.S32.HI R3, RZ, 0x1f, R0 ;  /* 0x0000001fff037819 */ /* 0x000fc60000011400 */
[----:B------:R-:W-:Y:S01]  /*0680*/  @!P2 IMAD.MOV R2, RZ, RZ, -R2 ;  /* 0x000000ffff02a224 */ /* 0x000fe200078e0a02 */
[----:B------:R-:W-:Y:S02]  /*0690*/  @!P1 LOP3.LUT R2, RZ, R4, RZ, 0x33, !PT ;  /* 0x00000004ff029212 */ /* 0x000fe400078e33ff */
[----:B------:R-:W-:-:S03]  /*06a0*/  LEA.HI R3, R3, R0, RZ, 0x7 ;  /* 0x0000000003037211 */ /* 0x000fc600078f38ff */
[----:B------:R-:W-:Y:S02]  /*06b0*/  IMAD.SHL.U32 R13, R2, 0x8, RZ ;  /* 0x00000008020d7824 */ /* 0x000fe400078e00ff */
[----:B------:R-:W-:-:S03]  /*06c0*/  IMAD.MOV R2, RZ, RZ, -R2 ;  /* 0x000000ffff027224 */ /* 0x000fc600078e0a02 */
[----:B------:R-:W-:Y:S01]  /*06d0*/  LEA.HI.SX32 R3, R3, -R13, 0x19 ;  /* 0x8000000d03037211 */ /* 0x000fe200078fcaff */
[----:B------:R-:W-:Y:S02]  /*06e0*/  IMAD R12, R4, R2, R5 ;  /* 0x00000002040c7224 */ /* 0x000fe400078e0205 */
[----:B------:R-:W-:Y:S01]  /*06f0*/  IMAD.MOV.U32 R2, RZ, RZ, RZ ;  /* 0x000000ffff027224 */ /* 0x000fe200078e00ff */
[----:B------:R-:W-:Y:S02]  /*0700*/  VIMNMX R15, PT, PT, R3, 0x8, PT ;  /* 0x00000008030f7848 */ /* 0x000fe40003fe0100 */
[----:B------:R-:W-:Y:S02]  /*0710*/  IABS R4, R12 ;  /* 0x0000000c00047213 */ /* 0x000fe40000000000 */
[----:B------:R-:W-:-:S04]  /*0720*/  IABS R7, R15 ;  /* 0x0000000f00077213 */ /* 0x000fc80000000000 */
[----:B------:R-:W0:Y:S08]  /*0730*/  I2F.RP R0, R7 ;  /* 0x0000000700007306 */ /* 0x000e300000209400 */
[----:B0-----:R-:W0:Y:S02]  /*0740*/  MUFU.RCP R0, R0 ;  /* 0x0000000000007308 */ /* 0x001e240000001000 */
[----:B0-----:R-:W-:-:S06]  /*0750*/  VIADD R3, R0, 0xffffffe ;  /* 0x0ffffffe00037836 */ /* 0x001fcc0000000000 */
[----:B------:R-:W0:Y:S02]  /*0760*/  F2I.FTZ.U32.TRUNC.NTZ R3, R3 ;  /* 0x0000000300037305 */ /* 0x000e24000021f000 */
[----:B0-----:R-:W-:-:S04]  /*0770*/  IMAD.MOV R6, RZ, RZ, -R3 ;  /* 0x000000ffff067224 */ /* 0x001fc800078e0a03 */
[----:B------:R-:W-:Y:S01]  /*0780*/  IMAD R5, R6, R7, RZ ;  /* 0x0000000706057224 */ /* 0x000fe200078e02ff */
[----:B------:R-:W-:-:S03]  /*0790*/  IABS R6, R15 ;  /* 0x0000000f00067213 */ /* 0x000fc60000000000 */
[----:B------:R-:W-:-:S04]  /*07a0*/  IMAD.HI.U32 R2, R3, R5, R2 ;  /* 0x0000000503027227 */ /* 0x000fc800078e0002 */
[----:B------:R-:W-:Y:S02]  /*07b0*/  IMAD.MOV.U32 R3, RZ, RZ, R4 ;  /* 0x000000ffff037224 */ /* 0x000fe400078e0004 */
[----:B------:R-:W-:Y:S01]  /*07c0*/  IMAD.MOV R0, RZ, RZ, -R6 ;  /* 0x000000ffff007224 */ /* 0x000fe200078e0a06 */
[----:B------:R-:W0:Y:S01]  /*07d0*/  I2F.RP R4, R9 ;  /* 0x0000000900047306 */ /* 0x000e220000209400 */
[----:B------:R-:W-:-:S04]  /*07e0*/  IMAD.HI.U32 R2, R2, R3, RZ ;  /* 0x0000000302027227 */ /* 0x000fc800078e00ff */
[----:B------:R-:W-:-:S03]  /*07f0*/  IMAD R0, R2, R0, R3 ;  /* 0x0000000002007224 */ /* 0x000fc600078e0203 */
[----:B------:R-:W1:Y:S02]  /*0800*/  I2F.RP R3, R120 ;  /* 0x0000007800037306 */ /* 0x000e640000209400 */
[----:B------:R-:W-:-:S06]  /*0810*/  ISETP.GT.U32.AND P1, PT, R7, R0, PT ;  /* 0x000000000700720c */ /* 0x000fcc0003f24070 */
[----:B0-----:R-:W0:Y:S07]  /*0820*/  MUFU.RCP R4, R4 ;  /* 0x0000000400047308 */ /* 0x001e2e0000001000 */
[----:B------:R-:W-:Y:S01]  /*0830*/  @!P1 IMAD.IADD R0, R0, 0x1, -R7 ;  /* 0x0000000100009824 */ /* 0x000fe200078e0a07 */
[----:B-1----:R-:W1:Y:S01]  /*0840*/  MUFU.RCP R3, R3 ;  /* 0x0000000300037308 */ /* 0x002e620000001000 */
[----:B------:R-:W-:Y:S01]  /*0850*/  @!P1 VIADD R2, R2, 0x1 ;  /* 0x0000000102029836 */ /* 0x000fe20000000000 */
[----:B------:R-:W-:-:S02]  /*0860*/  ISETP.NE.AND P1, PT, R15, RZ, PT ;  /* 0x000000ff0f00720c */ /* 0x000fc40003f25270 */
[----:B------:R-:W-:Y:S02]  /*0870*/  ISETP.GE.U32.AND P0, PT, R0, R7, PT ;  /* 0x000000070000720c */ /* 0x000fe40003f06070 */
[----:B------:R-:W-:Y:S01]  /*0880*/  LOP3.LUT R0, R12, R15, RZ, 0x3c, !PT ;  /* 0x0000000f0c007212 */ /* 0x000fe200078e3cff */
[----:B0-----:R-:W-:-:S03]  /*0890*/  VIADD R10, R4, 0xffffffe ;  /* 0x0ffffffe040a7836 */ /* 0x001fc60000000000 */
[----:B------:R-:W-:Y:S01]  /*08a0*/  ISETP.GE.AND P2, PT, R0, RZ, PT ;  /* 0x000000ff0000720c */ /* 0x000fe20003f46270 */
[----:B------:R-:W0:Y:S06]  /*08b0*/  F2I.FTZ.U32.TRUNC.NTZ R11, R10 ;  /* 0x0000000a000b7305 */ /* 0x000e2c000021f000 */
[----:B------:R-:W-:Y:S02]  /*08c0*/  @P0 VIADD R2, R2, 0x1 ;  /* 0x0000000102020836 */ /* 0x000fe40000000000 */
[----:B-1----:R-:W-:Y:S01]  /*08d0*/  VIADD R4, R3, 0xffffffe ;  /* 0x0ffffffe03047836 */ /* 0x002fe20000000000 */
[----:B----4-:R-:W-:Y:S01]  /*08e0*/  SHF.R.U32.HI R3, RZ, 0x7, R17 ;  /* 0x00000007ff037819 */ /* 0x010fe20000011611 */
[----:B------:R-:W-:-:S02]  /*08f0*/  IMAD.MOV.U32 R6, RZ, RZ, R2 ;  /* 0x000000ffff067224 */ /* 0x000fc400078e0002 */
[----:B------:R-:W1:Y:S01]  /*0900*/  F2I.FTZ.U32.TRUNC.NTZ R5, R4 ;  /* 0x0000000400057305 */ /* 0x000e62000021f000 */
[----:B------:R-:W-:Y:S01]  /*0910*/  SGXT.U32 R3, R3, 0x1 ;  /* 0x000000010303781a */ /* 0x000fe20000000000 */
[----:B------:R-:W-:Y:S01]  /*0920*/  @!P2 IMAD.MOV R6, RZ, RZ, -R6 ;  /* 0x000000ffff06a224 */ /* 0x000fe200078e0a06 */
[----:B------:R-:W-:Y:S01]  /*0930*/  @!P1 LOP3.LUT R6, RZ, R15, RZ, 0x33, !PT ;  /* 0x0000000fff069212 */ /* 0x000fe200078e33ff */
[----:B0-----:R-:W-:-:S04]  /*0940*/  IMAD.MOV R10, RZ, RZ, -R11 ;  /* 0x000000ffff0a7224 */ /* 0x001fc800078e0a0b */
[----:B------:R-:W-:Y:S02]  /*0950*/  IMAD.SHL.U32 R2, R6, 0x200, RZ ;  /* 0x0000020006027824 */ /* 0x000fe400078e00ff */
[----:B------:R-:W-:Y:S02]  /*0960*/  IMAD R7, R10, R9, RZ ;  /* 0x000000090a077224 */ /* 0x000fe400078e02ff */
[----:B------:R-:W-:Y:S01]  /*0970*/  IMAD.MOV.U32 R10, RZ, RZ, RZ ;  /* 0x000000ffff0a7224 */ /* 0x000fe200078e00ff */
[C---:B------:R-:W-:Y:S01]  /*0980*/  LOP3.LUT R0, R2.reuse, R3, RZ, 0xfc, !PT ;  /* 0x0000000302007212 */ /* 0x040fe200078efcff */
[----:B------:R-:W-:Y:S01]  /*0990*/  IMAD.MOV R6, RZ, RZ, -R6 ;  /* 0x000000ffff067224 */ /* 0x000fe200078e0a06 */
[----:B------:R-:W-:Y:S01]  /*09a0*/  LOP3.LUT R20, R2, 0x16, R3, 0xfe, !PT ;  /* 0x0000001602147812 */ /* 0x000fe200078efe03 */
[----:B------:R-:W-:Y:S01]  /*09b0*/  IMAD.HI.U32 R10, R11, R7, R10 ;  /* 0x000000070b0a7227 */ /* 0x000fe200078e000a */
[----:B------:R-:W-:-:S03]  /*09c0*/  IABS R16, R0 ;  /* 0x0000000000107213 */ /* 0x000fc60000000000 */
[----:B-1----:R-:W-:Y:S02]  /*09d0*/  IMAD.MOV R7, RZ, RZ, -R5 ;  /* 0x000000ffff077224 */ /* 0x002fe400078e0a05 */
[----:B------:R-:W-:Y:S01]  /*09e0*/  IMAD.MOV.U32 R11, RZ, RZ, R16 ;  /* 0x000000ffff0b7224 */ /* 0x000fe200078e0010 */
[----:B------:R-:W-:Y:S01]  /*09f0*/  SHF.R.U32.HI R16, RZ, 0x5, R17 ;  /* 0x00000005ff107819 */ /* 0x000fe20000011611 */
[----:B------:R-:W-:Y:S02]  /*0a00*/  IMAD R6, R15, R6, R12 ;  /* 0x000000060f067224 */ /* 0x000fe400078e020c */
[----:B------:R-:W-:Y:S01]  /*0a10*/  IMAD.HI.U32 R4, R10, R11, RZ ;  /* 0x0000000b0a047227 */ /* 0x000fe200078e00ff */
[----:B------:R-:W-:-:S03]  /*0a20*/  R2UR UR7, R16 ;  /* 0x00000000100772ca */ /* 0x000fc600000e0000 */
[----:B------:R-:W-:Y:S02]  /*0a30*/  IMAD.MOV R12, RZ, RZ, -R4 ;  /* 0x000000ffff0c7224 */ /* 0x000fe400078e0a04 */
[----:B------:R-:W-:Y:S02]  /*0a40*/  IMAD R7, R7, R120, RZ ;  /* 0x0000007807077224 */ /* 0x000fe400078e02ff */
[----:B------:R-:W-:Y:S02]  /*0a50*/  IMAD.MOV.U32 R4, RZ, RZ, RZ ;  /* 0x000000ffff047224 */ /* 0x000fe400078e00ff */
[----:B------:R-:W-:Y:S01]  /*0a60*/  IMAD.IADD R121, R13, 0x1, R6 ;  /* 0x000000010d797824 */ /* 0x000fe200078e0206 */
[C---:B------:R-:W-:Y:S01]  /*0a70*/  LOP3.LUT R13, R2.reuse, 0x2, R3, 0xfe, !PT ;  /* 0x00000002020d7812 */ /* 0x040fe200078efe03 */
[----:B------:R-:W-:Y:S01]  /*0a80*/  IMAD.HI.U32 R122, R5, R7, R4 ;  /* 0x00000007057a7227 */ /* 0x000fe200078e0004 */
[C-C-:B------:R-:W-:Y:S02]  /*0a90*/  LOP3.LUT R7, R2.reuse, 0x4, R3.reuse, 0xfe, !PT ;  /* 0x0000000402077812 */ /* 0x140fe400078efe03 */
[C---:B------:R-:W-:Y:S01]  /*0aa0*/  LOP3.LUT R6, R2.reuse, 0x6, R3, 0xfe, !PT ;  /* 0x0000000602067812 */ /* 0x040fe200078efe03 */
[----:B------:R-:W-:Y:S01]  /*0ab0*/  IMAD R4, R9, R12, R11 ;  /* 0x0000000c09047224 */ /* 0x000fe200078e020b */
[----:B------:R-:W-:-:S02]  /*0ac0*/  LOP3.LUT R5, R2, 0x8, R3, 0xfe, !PT ;  /* 0x0000000802057812 */ /* 0x000fc400078efe03 */
[----:B------:R-:W-:Y:S02]  /*0ad0*/  IABS R12, R13 ;  /* 0x0000000d000c7213 */ /* 0x000fe40000000000 */
[----:B------:R0:W-:Y:S01]  /*0ae0*/  STL [R1+0xc], R4 ;  /* 0x00000c0401007387 */ /* 0x0001e20000100800 */
[----:B------:R-:W-:Y:S02]  /*0af0*/  IABS R16, R5 ;  /* 0x0000000500107213 */ /* 0x000fe40000000000 */
[----:B------:R-:W-:Y:S01]  /*0b00*/  IABS R15, R6 ;  /* 0x00000006000f7213 */ /* 0x000fe20000000000 */
[----:B------:R1:W-:Y:S04]  /*0b10*/  STL [R1+0xbac], R13 ;  /* 0x000bac0d01007387 */ /* 0x0003e80000100800 */
[----:B------:R2:W-:Y:S01]  /*0b20*/  STL [R1+0xbb0], R7 ;  /* 0x000bb00701007387 */ /* 0x0005e20000100800 */
[----:B0-----:R-:W-:-:S03]  /*0b30*/  LOP3.LUT R4, R2, 0xa, R3, 0xfe, !PT ;  /* 0x0000000a02047812 */ /* 0x001fc600078efe03 */
[----:B------:R0:W-:Y:S01]  /*0b40*/  STL [R1+0xba8], R6 ;  /* 0x000ba80601007387 */ /* 0x0001e20000100800 */
[----:B-1----:R-:W-:-:S03]  /*0b50*/  IABS R13, R7 ;  /* 0x00000007000d7213 */ /* 0x002fc60000000000 */
[----:B------:R1:W-:Y:S01]  /*0b60*/  STL [R1+0xbb8], R5 ;  /* 0x000bb80501007387 */ /* 0x0003e20000100800 */
[----:B------:R-:W-:Y:S01]  /*0b70*/  IABS R17, R4 ;  /* 0x0000000400117213 */ /* 0x000fe20000000000 */
[C---:B--2---:R-:W-:Y:S02]  /*0b80*/  IMAD.HI.U32 R7, R10.reuse, R16, RZ ;  /* 0x000000100a077227 */ /* 0x044fe400078e00ff */
[----:B------:R2:W-:Y:S02]  /*0b90*/  STL [R1+0xbbc], R4 ;  /* 0x000bbc0401007387 */ /* 0x0005e40000100800 */
[----:B0-----:R-:W-:-:S04]  /*0ba0*/  IMAD.HI.U32 R6, R10, R15, RZ ;  /* 0x0000000f0a067227 */ /* 0x001fc800078e00ff */
[----:B-1----:R-:W-:-:S04]  /*0bb0*/  IMAD.HI.U32 R5, R10, R13, RZ ;  /* 0x0000000d0a057227 */ /* 0x002fc800078e00ff */
[----:B--2---:R-:W-:-:S04]  /*0bc0*/  IMAD.HI.U32 R4, R10, R12, RZ ;  /* 0x0000000c0a047227 */ /* 0x004fc800078e00ff */
[----:B------:R-:W-:Y:S02]  /*0bd0*/  IMAD.MOV R4, RZ, RZ, -R4 ;  /* 0x000000ffff047224 */ /* 0x000fe400078e0a04 */
[----:B------:R-:W-:Y:S02]  /*0be0*/  IMAD.MOV R14, RZ, RZ, -R5 ;  /* 0x000000ffff0e7224 */ /* 0x000fe400078e0a05 */
[----:B------:R-:W-:-:S04]  /*0bf0*/  IMAD.HI.U32 R11, R10, R17, RZ ;  /* 0x000000110a0b7227 */ /* 0x000fc800078e00ff */
[C---:B------:R-:W-:Y:S01]  /*0c00*/  IMAD R5, R9.reuse, R4, R12 ;  /* 0x0000000409057224 */ /* 0x040fe200078e020c */
[C---:B------:R-:W-:Y:S01]  /*0c10*/  LOP3.LUT R12, R2.reuse, 0xe, R3, 0xfe, !PT ;  /* 0x0000000e020c7812 */ /* 0x040fe200078efe03 */
[C---:B------:R-:W-:Y:S01]  /*0c20*/  IMAD R4, R9.reuse, R14, R13 ;  /* 0x0000000e09047224 */ /* 0x040fe200078e020d */
[C---:B------:R-:W-:Y:S01]  /*0c30*/  LOP3.LUT R13, R2.reuse, 0xc, R3, 0xfe, !PT ;  /* 0x0000000c020d7812 */ /* 0x040fe200078efe03 */
[----:B------:R-:W-:Y:S01]  /*0c40*/  IMAD.MOV R6, RZ, RZ, -R6 ;  /* 0x000000ffff067224 */ /* 0x000fe200078e0a06 */
[----:B------:R0:W-:Y:S01]  /*0c50*/  STL [R1+0x8], R5 ;  /* 0x0000080501007387 */ /* 0x0001e20000100800 */
[----:B------:R-:W-:Y:S01]  /*0c60*/  IMAD.MOV R18, RZ, RZ, -R11 ;  /* 0x000000ffff127224 */ /* 0x000fe200078e0a0b */
[----:B------:R-:W-:Y:S01]  /*0c70*/  LOP3.LUT R11, R2, 0x10, R3, 0xfe, !PT ;  /* 0x00000010020b7812 */ /* 0x000fe200078efe03 */
[----:B------:R-:W-:Y:S01]  /*0c80*/  IMAD.MOV R7, RZ, RZ, -R7 ;  /* 0x000000ffff077224 */ /* 0x000fe200078e0a07 */
[----:B------:R1:W-:Y:S01]  /*0c90*/  STL [R1+0x4], R4 ;  /* 0x0000040401007387 */ /* 0x0003e20000100800 */
[C---:B------:R-:W-:Y:S01]  /*0ca0*/  IMAD R6, R9.reuse, R6, R15 ;  /* 0x0000000609067224 */ /* 0x040fe200078e020f */
[----:B------:R-:W-:Y:S01]  /*0cb0*/  IABS R15, R12 ;  /* 0x0000000c000f7213 */ /* 0x000fe20000000000 */
[----:B0-----:R-:W-:-:S03]  /*0cc0*/  IMAD R5, R9, R7, R16 ;  /* 0x0000000709057224 */ /* 0x001fc600078e0210 */
[----:B------:R0:W-:Y:S01]  /*0cd0*/  STL [R1+0x10c], R6 ;  /* 0x00010c0601007387 */ /* 0x0001e20000100800 */
[----:B------:R-:W-:Y:S01]  /*0ce0*/  IABS R16, R11 ;  /* 0x0000000b00107213 */ /* 0x000fe20000000000 */
[----:B-1----:R-:W-:-:S04]  /*0cf0*/  IMAD R4, R9, R18, R17 ;  /* 0x0000001209047224 */ /* 0x002fc800078e0211 */
[----:B------:R-:W-:Y:S01]  /*0d00*/  IMAD.HI.U32 R7, R10, R16, RZ ;  /* 0x000000100a077227 */ /* 0x000fe200078e00ff */
[----:B------:R-:W-:Y:S01]  /*0d10*/  STL [R1+0xf58], R4 ;  /* 0x000f580401007387 */ /* 0x000fe20000100800 */
[----:B0-----:R-:W-:Y:S02]  /*0d20*/  LOP3.LUT R6, R2, 0x12, R3, 0xfe, !PT ;  /* 0x0000001202067812 */ /* 0x001fe400078efe03 */
[----:B------:R-:W-:Y:S01]  /*0d30*/  IMAD.MOV R7, RZ, RZ, -R7 ;  /* 0x000000ffff077224 */ /* 0x000fe200078e0a07 */
[----:B------:R0:W-:Y:S01]  /*0d40*/  STL [R1], R5 ;  /* 0x0000000501007387 */ /* 0x0001e20000100800 */
[----:B------:R-:W-:-:S03]  /*0d50*/  IABS R17, R6 ;  /* 0x0000000600117213 */ /* 0x000fc60000000000 */
[----:B------:R1:W-:Y:S04]  /*0d60*/  STL [R1+0xbb4], R13 ;  /* 0x000bb40d01007387 */ /* 0x0003e80000100800 */
[----:B------:R-:W-:Y:S01]  /*0d70*/  STL [R1+0xbc4], R12 ;  /* 0x000bc40c01007387 */ /* 0x000fe20000100800 */
[----:B0-----:R-:W-:-:S03]  /*0d80*/  LOP3.LUT R5, R2, 0x14, R3, 0xfe, !PT ;  /* 0x0000001402057812 */ /* 0x001fc600078efe03 */
[----:B------:R0:W-:Y:S01]  /*0d90*/  STL [R1+0xbcc], R11 ;  /* 0x000bcc0b01007387 */ /* 0x0001e20000100800 */
[----:B-1----:R-:W-:-:S03]  /*0da0*/  IABS R13, R13 ;  /* 0x0000000d000d7213 */ /* 0x002fc60000000000 */
[----:B------:R1:W-:Y:S01]  /*0db0*/  STL [R1+0xbc8], R6 ;  /* 0x000bc80601007387 */ /* 0x0003e20000100800 */
[----:B------:R-:W-:-:S03]  /*0dc0*/  IABS R19, R5 ;  /* 0x0000000500137213 */ /* 0x000fc60000000000 */
[----:B------:R2:W-:Y:S01]  /*0dd0*/  STL [R1+0xbd0], R5 ;  /* 0x000bd00501007387 */ /* 0x0005e20000100800 */
[----:B0-----:R-:W-:-:S04]  /*0de0*/  IMAD.HI.U32 R11, R10, R17, RZ ;  /* 0x000000110a0b7227 */ /* 0x001fc800078e00ff */
[----:B-1----:R-:W-:-:S04]  /*0df0*/  IMAD.HI.U32 R6, R10, R15, RZ ;  /* 0x0000000f0a067227 */ /* 0x002fc800078e00ff */
[----:B--2---:R-:W-:-:S04]  /*0e00*/  IMAD.HI.U32 R5, R10, R13, RZ ;  /* 0x0000000d0a057227 */ /* 0x004fc800078e00ff */
[----:B------:R-:W-:-:S04]  /*0e10*/  IMAD.HI.U32 R12, R10, R19, RZ ;  /* 0x000000130a0c7227 */ /* 0x000fc800078e00ff */
[----:B------:R-:W-:Y:S02]  /*0e20*/  IMAD.MOV R14, RZ, RZ, -R5 ;  /* 0x000000ffff0e7224 */ /* 0x000fe400078e0a05 */
[----:B------:R-:W-:Y:S02]  /*0e30*/  IMAD.MOV R6, RZ, RZ, -R6 ;  /* 0x000000ffff067224 */ /* 0x000fe400078e0a06 */
[----:B------:R-:W-:Y:S02]  /*0e40*/  IMAD.MOV R18, RZ, RZ, -R11 ;  /* 0x000000ffff127224 */ /* 0x000fe400078e0a0b */
[----:B------:R-:W-:Y:S02]  /*0e50*/  IMAD.MOV R12, RZ, RZ, -R12 ;  /* 0x000000ffff0c7224 */ /* 0x000fe400078e0a0c */
[C---:B------:R-:W-:Y:S01]  /*0e60*/  IMAD R5, R9.reuse, R14, R13 ;  /* 0x0000000e09057224 */ /* 0x040fe200078e020d */
[C---:B------:R-:W-:Y:S01]  /*0e70*/  LOP3.LUT R14, R2.reuse, 0x18, R3, 0xfe, !PT ;  /* 0x00000018020e7812 */ /* 0x040fe200078efe03 */
[C---:B------:R-:W-:Y:S01]  /*0e80*/  IMAD R4, R9.reuse, R6, R15 ;  /* 0x0000000609047224 */ /* 0x040fe200078e020f */
[----:B------:R-:W-:Y:S01]  /*0e90*/  LOP3.LUT R13, R2, 0x1a, R3, 0xfe, !PT ;  /* 0x0000001a020d7812 */ /* 0x000fe200078efe03 */
[C---:B------:R-:W-:Y:S01]  /*0ea0*/  IMAD R6, R9.reuse, R7, R16 ;  /* 0x0000000709067224 */ /* 0x040fe200078e0210 */
[----:B------:R0:W-:Y:S01]  /*0eb0*/  STL [R1+0xf5c], R5 ;  /* 0x000f5c0501007387 */ /* 0x0001e20000100800 */
[C---:B------:R-:W-:Y:S01]  /*0ec0*/  IMAD R11, R9.reuse, R18, R17 ;  /* 0x00000012090b7224 */ /* 0x040fe200078e0211 */
[----:B------:R-:W-:Y:S01]  /*0ed0*/  IABS R17, R20 ;  /* 0x0000001400117213 */ /* 0x000fe20000000000 */
[----:B------:R-:W-:Y:S01]  /*0ee0*/  IMAD R12, R9, R12, R19 ;  /* 0x0000000c090c7224 */ /* 0x000fe200078e0213 */
[----:B------:R-:W-:Y:S01]  /*0ef0*/  STL [R1+0xf60], R6 ;  /* 0x000f600601007387 */ /* 0x000fe20000100800 */
[----:B------:R-:W-:-:S02]  /*0f00*/  IABS R19, R14 ;  /* 0x0000000e00137213 */ /* 0x000fc40000000000 */
[----:B------:R-:W-:Y:S01]  /*0f10*/  IABS R21, R13 ;  /* 0x0000000d00157213 */ /* 0x000fe20000000000 */
[----:B------:R1:W-:Y:S01]  /*0f20*/  STL [R1+0x108], R4 ;  /* 0x0001080401007387 */ /* 0x0003e20000100800 */
[----:B------:R-:W-:Y:S01]  /*0f30*/  IMAD.HI.U32 R7, R10, R17, RZ ;  /* 0x000000110a077227 */ /* 0x000fe200078e00ff */
[C---:B0-----:R-:W-:Y:S02]  /*0f40*/  LOP3.LUT R5, R2.reuse, 0x1c, R3, 0xfe, !PT ;  /* 0x0000001c02057812 */ /* 0x041fe400078efe03 */
[----:B------:R0:W-:Y:S01]  /*0f50*/  STL [R1+0xf64], R11 ;  /* 0x000f640b01007387 */ /* 0x0001e20000100800 */
[----:B------:R-:W-:Y:S01]  /*0f60*/  IMAD.MOV R18, RZ, RZ, -R7 ;  /* 0x000000ffff127224 */ /* 0x000fe200078e0a07 */
[----:B------:R-:W-:Y:S02]  /*0f70*/  IABS R22, R5 ;  /* 0x0000000500167213 */ /* 0x000fe40000000000 */
[----:B------:R2:W-:Y:S01]  /*0f80*/  STL [R1+0xf68], R12 ;  /* 0x000f680c01007387 */ /* 0x0005e20000100800 */
[----:B------:R-:W-:-:S02]  /*0f90*/  LOP3.LUT R7, R2, 0x22, R3, 0xfe, !PT ;  /* 0x0000002202077812 */ /* 0x000fc400078efe03 */
[--C-:B-1----:R-:W-:Y:S01]  /*0fa0*/  LOP3.LUT R4, R2, 0x1e, R3.reuse, 0xfe, !PT ;  /* 0x0000001e02047812 */ /* 0x102fe200078efe03 */
[----:B------:R-:W-:Y:S01]  /*0fb0*/  STL [R1+0xbd8], R20 ;  /* 0x000bd81401007387 */ /* 0x000fe20000100800 */
[----:B------:R-:W-:Y:S01]  /*0fc0*/  IMAD.HI.U32 R15, R10, R22, RZ ;  /* 0x000000160a0f7227 */ /* 0x000fe200078e00ff */
[C---:B0-----:R-:W-:Y:S02]  /*0fd0*/  LOP3.LUT R11, R2.reuse, 0x20, R3, 0xfe, !PT ;  /* 0x00000020020b7812 */ /* 0x041fe400078efe03 */
[----:B------:R0:W-:Y:S01]  /*0fe0*/  STL [R1+0xbd4], R14 ;  /* 0x000bd40e01007387 */ /* 0x0001e20000100800 */
[----:B------:R-:W-:Y:S01]  /*0ff0*/  IABS R23, R4 ;  /* 0x0000000400177213 */ /* 0x000fe20000000000 */
[----:B------:R-:W-:Y:S01]  /*1000*/  IMAD.MOV R15, RZ, RZ, -R15 ;  /* 0x000000ffff0f7224 */ /* 0x000fe200078e0a0f */
[C-C-:B------:R-:W-:Y:S01]  /*1010*/  LOP3.LUT R6, R2.reuse, 0x24, R3.reuse, 0xfe, !PT ;  /* 0x0000002402067812 */ /* 0x140fe200078efe03 */
[----:B------:R1:W-:Y:S01]  /*1020*/  STL [R1+0xbe4], R13 ;  /* 0x000be40d01007387 */ /* 0x0003e20000100800 */
[----:B--2---:R-:W-:Y:S01]  /*1030*/  LOP3.LUT R12, R2, 0x70, R3, 0xfe, !PT ;  /* 0x00000070020c7812 */ /* 0x004fe200078efe03 */
[----:B------:R-:W-:-:S02]  /*1040*/  IMAD.HI.U32 R16, R10, R23, RZ ;  /* 0x000000170a107227 */ /* 0x000fc400078e00ff */
[----:B------:R2:W-:Y:S02]  /*1050*/  STL [R1+0xbe8], R5 ;  /* 0x000be80501007387 */ /* 0x0005e40000100800 */
[C---:B0-----:R-:W-:Y:S02]  /*1060*/  IMAD.HI.U32 R14, R10.reuse, R21, RZ ;  /* 0x000000150a0e7227 */ /* 0x041fe400078e00ff */
[----:B------:R0:W-:Y:S02]  /*1070*/  STL [R1+0xbe0], R4 ;  /* 0x000be00401007387 */ /* 0x0001e40000100800 */
[----:B-1----:R-:W-:-:S04]  /*1080*/  IMAD.HI.U32 R13, R10, R19, RZ ;  /* 0x000000130a0d7227 */ /* 0x002fc800078e00ff */
[----:B------:R-:W-:Y:S01]  /*1090*/  IMAD.MOV R20, RZ, RZ, -R13 ;  /* 0x000000ffff147224 */ /* 0x000fe200078e0a0d */
[----:B--2---:R-:W-:Y:S01]  /*10a0*/  LOP3.LUT R5, R2, 0x26, R3, 0xfe, !PT ;  /* 0x0000002602057812 */ /* 0x004fe200078efe03 */
[----:B------:R-:W-:Y:S02]  /*10b0*/  IMAD.MOV R14, RZ, RZ, -R14 ;  /* 0x000000ffff0e7224 */ /* 0x000fe400078e0a0e */
[C---:B------:R-:W-:Y:S01]  /*10c0*/  IMAD R13, R9.reuse, R20, R19 ;  /* 0x00000014090d7224 */ /* 0x040fe200078e0213 */
[----:B------:R-:W-:Y:S01]  /*10d0*/  IABS R20, R11 ;  /* 0x0000000b00147213 */ /* 0x000fe20000000000 */
[C---:B0-----:R-:W-:Y:S01]  /*10e0*/  IMAD R4, R9.reuse, R18, R17 ;  /* 0x0000001209047224 */ /* 0x041fe200078e0211 */
[----:B------:R-:W-:Y:S01]  /*10f0*/  IABS R25, R5 ;  /* 0x0000000500197213 */ /* 0x000fe20000000000 */
[----:B------:R-:W-:Y:S01]  /*1100*/  IMAD.MOV R16, RZ, RZ, -R16 ;  /* 0x000000ffff107224 */ /* 0x000fe200078e0a10 */
[----:B------:R0:W-:Y:S01]  /*1110*/  STL [R1+0xf6c], R13 ;  /* 0x000f6c0d01007387 */ /* 0x0001e20000100800 */
[C---:B------:R-:W-:Y:S01]  /*1120*/  IMAD R14, R9.reuse, R14, R21 ;  /* 0x0000000e090e7224 */ /* 0x040fe200078e0215 */
[----:B------:R-:W-:Y:S01]  /*1130*/  IABS R21, R7 ;  /* 0x0000000700157213 */ /* 0x000fe20000000000 */
[----:B------:R-:W-:Y:S01]  /*1140*/  IMAD R15, R9, R15, R22 ;  /* 0x0000000f090f7224 */ /* 0x000fe200078e0216 */
[----:B------:R1:W-:Y:S01]  /*1150*/  STL [R1+0x104], R4 ;  /* 0x0001040401007387 */ /* 0x0003e20000100800 */
[----:B------:R-:W-:-:S03]  /*1160*/  IMAD.HI.U32 R18, R10, R25, RZ ;  /* 0x000000190a127227 */ /* 0x000fc600078e00ff */
[----:B------:R2:W-:Y:S01]  /*1170*/  STL [R1+0xf70], R14 ;  /* 0x000f700e01007387 */ /* 0x0005e20000100800 */
[----:B------:R-:W-:Y:S01]  /*1180*/  IMAD.MOV R18, RZ, RZ, -R18 ;  /* 0x000000ffff127224 */ /* 0x000fe200078e0a12 */
[----:B0-----:R-:W-:Y:S02]  /*1190*/  LOP3.LUT R13, R0, 0x1ca, RZ, 0xfc, !PT ;  /* 0x000001ca000d7812 */ /* 0x001fe400078efcff */
[----:B------:R-:W-:Y:S01]  /*11a0*/  STL [R1+0xf74], R15 ;  /* 0x000f740f01007387 */ /* 0x000fe20000100800 */
[----:B-1----:R-:W-:Y:S01]  /*11b0*/  IMAD R4, R9, R16, R23 ;  /* 0x0000001009047224 */ /* 0x002fe200078e0217 */
[----:B------:R-:W-:Y:S01]  /*11c0*/  IABS R23, R6 ;  /* 0x0000000600177213 */ /* 0x000fe20000000000 */
[----:B------:R-:W-:Y:S01]  /*11d0*/  IMAD.HI.U32 R16, R10, R21, RZ ;  /* 0x000000150a107227 */ /* 0x000fe200078e00ff */
[----:B--2---:R-:W-:Y:S02]  /*11e0*/  LOP3.LUT R14, R0, 0x1c8, RZ, 0xfc, !PT ;  /* 0x000001c8000e7812 */ /* 0x004fe400078efcff */
[----:B------:R0:W-:Y:S01]  /*11f0*/  STL [R1+0x100], R4 ;  /* 0x0001000401007387 */ /* 0x0001e20000100800 */
[----:B------:R-:W-:-:S03]  /*1200*/  IMAD.HI.U32 R17, R10, R23, RZ ;  /* 0x000000170a117227 */ /* 0x000fc600078e00ff */
[----:B------:R1:W-:Y:S01]  /*1210*/  STL [R1+0xbf0], R11 ;  /* 0x000bf00b01007387 */ /* 0x0003e20000100800 */
[----:B------:R-:W-:Y:S02]  /*1220*/  IMAD.MOV R22, RZ, RZ, -R16 ;  /* 0x000000ffff167224 */ /* 0x000fe400078e0a10 */
[----:B------:R-:W-:Y:S01]  /*1230*/  IMAD.MOV R24, RZ, RZ, -R17 ;  /* 0x000000ffff187224 */ /* 0x000fe200078e0a11 */
[----:B------:R2:W-:Y:S01]  /*1240*/  STL [R1+0xbf4], R7 ;  /* 0x000bf40701007387 */ /* 0x0005e20000100800 */
[----:B------:R-:W-:Y:S01]  /*1250*/  IMAD R17, R9, R22, R21 ;  /* 0x0000001609117224 */ /* 0x000fe200078e0215 */
[----:B0-----:R-:W-:Y:S02]  /*1260*/  LOP3.LUT R4, R2, 0x28, R3, 0xfe, !PT ;  /* 0x0000002802047812 */ /* 0x001fe400078efe03 */
[----:B------:R0:W-:Y:S02]  /*1270*/  STL [R1+0xbec], R6 ;  /* 0x000bec0601007387 */ /* 0x0001e40000100800 */
[----:B------:R-:W-:-:S02]  /*1280*/  IABS R26, R4 ;  /* 0x00000004001a7213 */ /* 0x000fc40000000000 */
[----:B------:R3:W-:Y:S01]  /*1290*/  STL [R1+0xbfc], R5 ;  /* 0x000bfc0501007387 */ /* 0x0007e20000100800 */
[--C-:B-1----:R-:W-:Y:S01]  /*12a0*/  LOP3.LUT R11, R2, 0x2a, R3.reuse, 0xfe, !PT ;  /* 0x0000002a020b7812 */ /* 0x102fe200078efe03 */
[C---:B--2---:R-:W-:Y:S02]  /*12b0*/  IMAD.HI.U32 R7, R10.reuse, R20, RZ ;  /* 0x000000140a077227 */ /* 0x044fe400078e00ff */
[----:B------:R1:W-:Y:S02]  /*12c0*/  STL [R1+0xc00], R4 ;  /* 0x000c000401007387 */ /* 0x0003e40000100800 */
[----:B------:R-:W-:Y:S01]  /*12d0*/  IMAD.HI.U32 R19, R10, R26, RZ ;  /* 0x0000001a0a137227 */ /* 0x000fe200078e00ff */
[----:B0-----:R-:W-:-:S03]  /*12e0*/  LOP3.LUT R6, R2, 0x2e, R3, 0xfe, !PT ;  /* 0x0000002e02067812 */ /* 0x001fc600078efe03 */
[----:B------:R-:W-:Y:S01]  /*12f0*/  IMAD.MOV R7, RZ, RZ, -R7 ;  /* 0x000000ffff077224 */ /* 0x000fe200078e0a07 */
[----:B------:R-:W-:Y:S01]  /*1300*/  IABS R27, R6 ;  /* 0x00000006001b7213 */ /* 0x000fe20000000000 */
[----:B------:R-:W-:Y:S02]  /*1310*/  IMAD.MOV R19, RZ, RZ, -R19 ;  /* 0x000000ffff137224 */ /* 0x000fe400078e0a13 */
[C---:B------:R-:W-:Y:S01]  /*1320*/  IMAD R16, R9.reuse, R7, R20 ;  /* 0x0000000709107224 */ /* 0x040fe200078e0214 */
[----:B------:R-:W-:Y:S01]  /*1330*/  LOP3.LUT R7, R2, 0x2c, R3, 0xfe, !PT ;  /* 0x0000002c02077812 */ /* 0x000fe200078efe03 */
[C---:B---3--:R-:W-:Y:S01]  /*1340*/  IMAD R5, R9.reuse, R24, R23 ;  /* 0x0000001809057224 */ /* 0x048fe200078e0217 */
[----:B------:R-:W-:Y:S01]  /*1350*/  IABS R23, R11 ;  /* 0x0000000b00177213 */ /* 0x000fe20000000000 */
[C---:B-1----:R-:W-:Y:S01]  /*1360*/  IMAD R4, R9.reuse, R18, R25 ;  /* 0x0000001209047224 */ /* 0x042fe200078e0219 */
[----:B------:R-:W-:Y:S01]  /*1370*/  STL [R1+0xf78], R16 ;  /* 0x000f781001007387 */ /* 0x000fe20000100800 */
[----:B------:R-:W-:Y:S01]  /*1380*/  IMAD R18, R9, R19, R26 ;  /* 0x0000001309127224 */ /* 0x000fe200078e021a */
[----:B------:R-:W-:Y:S01]  /*1390*/  IABS R25, R7 ;  /* 0x0000000700197213 */ /* 0x000fe20000000000 */
[C---:B------:R-:W-:Y:S01]  /*13a0*/  IMAD.HI.U32 R20, R10.reuse, R27, RZ ;  /* 0x0000001b0a147227 */ /* 0x040fe200078e00ff */
[----:B------:R-:W-:Y:S03]  /*13b0*/  STL [R1+0xf7c], R17 ;  /* 0x000f7c1101007387 */ /* 0x000fe60000100800 */
[----:B------:R-:W-:Y:S01]  /*13c0*/  IMAD.HI.U32 R19, R10, R25, RZ ;  /* 0x000000190a137227 */ /* 0x000fe200078e00ff */
[----:B------:R0:W-:Y:S03]  /*13d0*/  STL [R1+0xf0], R5 ;  /* 0x0000f00501007387 */ /* 0x0001e60000100800 */
[----:B------:R-:W-:Y:S01]  /*13e0*/  IMAD.MOV R26, RZ, RZ, -R19 ;  /* 0x000000ffff1a7224 */ /* 0x000fe200078e0a13 */
[----:B------:R-:W-:Y:S01]  /*13f0*/  STL [R1+0xf80], R18 ;  /* 0x000f801201007387 */ /* 0x000fe20000100800 */
[----:B------:R-:W-:-:S03]  /*1400*/  IMAD.MOV R20, RZ, RZ, -R20 ;  /* 0x000000ffff147224 */ /* 0x000fc600078e0a14 */
[----:B------:R1:W-:Y:S01]  /*1410*/  STL [R1+0xfc], R4 ;  /* 0x0000fc0401007387 */ /* 0x0003e20000100800 */
[----:B0-----:R-:W-:-:S03]  /*1420*/  LOP3.LUT R5, R2, 0x30, R3, 0xfe, !PT ;  /* 0x0000003002057812 */ /* 0x001fc600078efe03 */
[----:B------:R0:W-:Y:S01]  /*1430*/  STL [R1+0xbf8], R11 ;  /* 0x000bf80b01007387 */ /* 0x0001e20000100800 */
[----:B------:R-:W-:-:S03]  /*1440*/  IABS R28, R5 ;  /* 0x00000005001c7213 */ /* 0x000fc60000000000 */
[----:B------:R2:W-:Y:S01]  /*1450*/  STL [R1+0xc08], R7 ;  /* 0x000c080701007387 */ /* 0x0005e20000100800 */
[----:B-1----:R-:W-:Y:S01]  /*1460*/  LOP3.LUT R4, R2, 0x32, R3, 0xfe, !PT ;  /* 0x0000003202047812 */ /* 0x002fe200078efe03 */
[----:B------:R-:W-:Y:S02]  /*1470*/  IMAD.HI.U32 R21, R10, R28, RZ ;  /* 0x0000001c0a157227 */ /* 0x000fe400078e00ff */
[----:B------:R1:W-:Y:S01]  /*1480*/  STL [R1+0xc0c], R6 ;  /* 0x000c0c0601007387 */ /* 0x0003e20000100800 */
[----:B------:R-:W-:Y:S01]  /*1490*/  IABS R29, R4 ;  /* 0x00000004001d7213 */ /* 0x000fe20000000000 */
[----:B------:R-:W-:Y:S02]  /*14a0*/  IMAD.MOV R21, RZ, RZ, -R21 ;  /* 0x000000ffff157224 */ /* 0x000fe400078e0a15 */
[----:B------:R3:W-:Y:S01]  /*14b0*/  STL [R1+0xc04], R5 ;  /* 0x000c040501007387 */ /* 0x0007e20000100800 */
[----:B0-----:R-:W-:Y:S01]  /*14c0*/  LOP3.LUT R11, R2, 0x34, R3, 0xfe, !PT ;  /* 0x00000034020b7812 */ /* 0x001fe200078efe03 */
[----:B--2---:R-:W-:-:S02]  /*14d0*/  IMAD.HI.U32 R7, R10, R23, RZ ;  /* 0x000000170a077227 */ /* 0x004fc400078e00ff */
[----:B------:R0:W-:Y:S02]  /*14e0*/  STL [R1+0xc18], R4 ;  /* 0x000c180401007387 */ /* 0x0001e40000100800 */
[----:B------:R-:W-:Y:S01]  /*14f0*/  IMAD.HI.U32 R22, R10, R29, RZ ;  /* 0x0000001d0a167227 */ /* 0x000fe200078e00ff */
[----:B-1----:R-:W-:-:S03]  /*1500*/  LOP3.LUT R6, R2, 0x38, R3, 0xfe, !PT ;  /* 0x0000003802067812 */ /* 0x002fc600078efe03 */
[----:B------:R-:W-:Y:S01]  /*1510*/  IMAD.MOV R24, RZ, RZ, -R7 ;  /* 0x000000ffff187224 */ /* 0x000fe200078e0a07 */
[----:B------:R-:W-:Y:S01]  /*1520*/  LOP3.LUT R7, R2, 0x36, R3, 0xfe, !PT ;  /* 0x0000003602077812 */ /* 0x000fe200078efe03 */
[----:B------:R-:W-:Y:S02]  /*1530*/  IMAD.MOV R22, RZ, RZ, -R22 ;  /* 0x000000ffff167224 */ /* 0x000fe400078e0a16 */
[C---:B------:R-:W-:Y:S02]  /*1540*/  IMAD R19, R9.reuse, R24, R23 ;  /* 0x0000001809137224 */ /* 0x040fe400078e0217 */
[C---:B---3--:R-:W-:Y:S01]  /*1550*/  IMAD R5, R9.reuse, R26, R25 ;  /* 0x0000001a09057224 */ /* 0x048fe200078e0219 */
[----:B------:R-:W-:Y:S01]  /*1560*/  IABS R26, R11 ;  /* 0x0000000b001a7213 */ /* 0x000fe20000000000 */
[C---:B0-----:R-:W-:Y:S01]  /*1570*/  IMAD R4, R9.reuse, R20, R27 ;  /* 0x0000001409047224 */ /* 0x041fe200078e021b */
[----:B------:R-:W-:Y:S01]  /*1580*/  STL [R1+0xf84], R19 ;  /* 0x000f841301007387 */ /* 0x000fe20000100800 */
[C---:B------:R-:W-:Y:S01]  /*1590*/  IMAD R20, R9.reuse, R21, R28 ;  /* 0x0000001509147224 */ /* 0x040fe200078e021c */
[----:B------:R-:W-:Y:S01]  /*15a0*/  IABS R27, R7 ;  /* 0x00000007001b7213 */ /* 0x000fe20000000000 */
[----:B------:R-:W-:Y:S01]  /*15b0*/  IMAD R21, R9, R22, R29 ;  /* 0x0000001609157224 */ /* 0x000fe200078e021d */
[----:B------:R0:W-:Y:S01]  /*15c0*/  STL [R1+0xf4], R5 ;  /* 0x0000f40501007387 */ /* 0x0001e20000100800 */
[----:B------:R-:W-:-:S02]  /*15d0*/  IABS R28, R6 ;  /* 0x00000006001c7213 */ /* 0x000fc40000000000 */
[C---:B------:R-:W-:Y:S01]  /*15e0*/  IMAD.HI.U32 R22, R10.reuse, R27, RZ ;  /* 0x0000001b0a167227 */ /* 0x040fe200078e00ff */
[----:B------:R-:W-:Y:S03]  /*15f0*/  STL [R1+0xf88], R20 ;  /* 0x000f881401007387 */ /* 0x000fe60000100800 */
[----:B------:R-:W-:Y:S01]  /*1600*/  IMAD.HI.U32 R23, R10, R28, RZ ;  /* 0x0000001c0a177227 */ /* 0x000fe200078e00ff */
[----:B------:R1:W-:Y:S01]  /*1610*/  STL [R1+0x110], R4 ;  /* 0x0001100401007387 */ /* 0x0003e20000100800 */
[----:B0-----:R-:W-:Y:S02]  /*1620*/  LOP3.LUT R5, R2, 0x3a, R3, 0xfe, !PT ;  /* 0x0000003a02057812 */ /* 0x001fe400078efe03 */
[----:B------:R-:W-:Y:S01]  /*1630*/  IMAD.MOV R22, RZ, RZ, -R22 ;  /* 0x000000ffff167224 */ /* 0x000fe200078e0a16 */
[----:B------:R-:W-:Y:S01]  /*1640*/  STL [R1+0xf8c], R21 ;  /* 0x000f8c1501007387 */ /* 0x000fe20000100800 */
[----:B------:R-:W-:Y:S01]  /*1650*/  IMAD.MOV R23, RZ, RZ, -R23 ;  /* 0x000000ffff177224 */ /* 0x000fe200078e0a17 */
[----:B------:R-:W-:-:S02]  /*1660*/  IABS R29, R5 ;  /* 0x00000005001d7213 */ /* 0x000fc40000000000 */
[----:B------:R0:W-:Y:S01]  /*1670*/  STL [R1+0xc1c], R11 ;  /* 0x000c1c0b01007387 */ /* 0x0001e20000100800 */
[--C-:B-1----:R-:W-:Y:S02]  /*1680*/  LOP3.LUT R4, R2, 0x3c, R3.reuse, 0xfe, !PT ;  /* 0x0000003c02047812 */ /* 0x102fe400078efe03 */
[----:B------:R-:W-:Y:S01]  /*1690*/  IMAD.HI.U32 R24, R10, R29, RZ ;  /* 0x0000001d0a187227 */ /* 0x000fe200078e00ff */
[----:B------:R1:W-:Y:S01]  /*16a0*/  STL [R1+0xc14], R7 ;  /* 0x000c140701007387 */ /* 0x0003e20000100800 */
[----:B------:R-:W-:Y:S02]  /*16b0*/  IABS R30, R4 ;  /* 0x00000004001e7213 */ /* 0x000fe40000000000 */
[----:B------:R-:W-:Y:S01]  /*16c0*/  IMAD.MOV R24, RZ, RZ, -R24 ;  /* 0x000000ffff187224 */ /* 0x000fe200078e0a18 */
[----:B------:R2:W-:Y:S01]  /*16d0*/  STL [R1+0xc20], R6 ;  /* 0x000c200601007387 */ /* 0x0005e20000100800 */
[----:B0-----:R-:W-:Y:S01]  /*16e0*/  LOP3.LUT R11, R2, 0x3e, R3, 0xfe, !PT ;  /* 0x0000003e020b7812 */ /* 0x001fe200078efe03 */
[----:B------:R-:W-:-:S02]  /*16f0*/  IMAD.HI.U32 R25, R10, R30, RZ ;  /* 0x0000001e0a197227 */ /* 0x000fc400078e00ff */
[----:B------:R0:W-:Y:S02]  /*1700*/  STL [R1+0xc28], R5 ;  /* 0x000c280501007387 */ /* 0x0001e40000100800 */
[----:B-1----:R-:W-:Y:S02]  /*1710*/  IMAD.HI.U32 R7, R10, R26, RZ ;  /* 0x0000001a0a077227 */ /* 0x002fe400078e00ff */
[----:B------:R1:W-:Y:S01]  /*1720*/  STL [R1+0xc24], R4 ;  /* 0x000c240401007387 */ /* 0x0003e20000100800 */
[C---:B--2---:R-:W-:Y:S01]  /*1730*/  LOP3.LUT R6, R2.reuse, 0x42, R3, 0xfe, !PT ;  /* 0x0000004202067812 */ /* 0x044fe200078efe03 */
[----:B------:R-:W-:Y:S02]  /*1740*/  IMAD.MOV R7, RZ, RZ, -R7 ;  /* 0x000000ffff077224 */ /* 0x000fe400078e0a07 */
[----:B------:R-:W-:Y:S02]  /*1750*/  IMAD.MOV R25, RZ, RZ, -R25 ;  /* 0x000000ffff197224 */ /* 0x000fe400078e0a19 */
[C---:B0-----:R-:W-:Y:S01]  /*1760*/  IMAD R5, R9.reuse, R7, R26 ;  /* 0x0000000709057224 */ /* 0x041fe200078e021a */
[----:B------:R-:W-:Y:S01]  /*1770*/  LOP3.LUT R7, R2, 0x40, R3, 0xfe, !PT ;  /* 0x0000004002077812 */ /* 0x000fe200078efe03 */
[----:B-1----:R-:W-:-:S02]  /*1780*/  IMAD R4, R9, R22, R27 ;  /* 0x0000001609047224 */ /* 0x002fc400078e021b */
[C---:B------:R-:W-:Y:S01]  /*1790*/  IMAD R22, R9.reuse, R23, R28 ;  /* 0x0000001709167224 */ /* 0x040fe200078e021c */
[----:B------:R0:W-:Y:S01]  /*17a0*/  STL [R1+0xf8], R5 ;  /* 0x0000f80501007387 */ /* 0x0001e20000100800 */
[----:B------:R-:W-:Y:S01]  /*17b0*/  IMAD R23, R9, R24, R29 ;  /* 0x0000001809177224 */ /* 0x000fe200078e021d */
[----:B------:R-:W-:Y:S02]  /*17c0*/  IABS R29, R7 ;  /* 0x00000007001d7213 */ /* 0x000fe40000000000 */
[----:B------:R-:W-:Y:S01]  /*17d0*/  STL [R1+0xf90], R22 ;  /* 0x000f901601007387 */ /* 0x000fe20000100800 */
[----:B------:R-:W-:Y:S02]  /*17e0*/  IABS R28, R11 ;  /* 0x0000000b001c7213 */ /* 0x000fe40000000000 */
[----:B------:R-:W-:Y:S01]  /*17f0*/  IMAD.HI.U32 R24, R10, R29, RZ ;  /* 0x0000001d0a187227 */ /* 0x000fe200078e00ff */
[----:B------:R1:W-:Y:S01]  /*1800*/  STL [R1+0x114], R4 ;  /* 0x0001140401007387 */ /* 0x0003e20000100800 */
[----:B0-----:R-:W-:-:S02]  /*1810*/  LOP3.LUT R5, R2, 0x44, R3, 0xfe, !PT ;  /* 0x0000004402057812 */ /* 0x001fc400078efe03 */
[----:B------:R-:W-:Y:S01]  /*1820*/  IMAD.MOV R24, RZ, RZ, -R24 ;  /* 0x000000ffff187224 */ /* 0x000fe200078e0a18 */
[----:B------:R-:W-:Y:S01]  /*1830*/  STL [R1+0xf94], R23 ;  /* 0x000f941701007387 */ /* 0x000fe20000100800 */
[----:B------:R-:W-:Y:S02]  /*1840*/  IABS R31, R5 ;  /* 0x00000005001f7213 */ /* 0x000fe40000000000 */
[C---:B------:R-:W-:Y:S02]  /*1850*/  IMAD R24, R9.reuse, R24, R29 ;  /* 0x0000001809187224 */ /* 0x040fe400078e021d */
[----:B-1----:R-:W-:Y:S01]  /*1860*/  IMAD R4, R9, R25, R30 ;  /* 0x0000001909047224 */ /* 0x002fe200078e021e */
[----:B------:R-:W-:Y:S01]  /*1870*/  IABS R30, R6 ;  /* 0x00000006001e7213 */ /* 0x000fe20000000000 */
[----:B------:R-:W-:-:S03]  /*1880*/  IMAD.HI.U32 R26, R10, R31, RZ ;  /* 0x0000001f0a1a7227 */ /* 0x000fc600078e00ff */
        /* <DEDUP_REMOVED lines=10> */
[----:B------:R-:W-:Y:S01]  /*1930*/  STL [R1+0xc40], R5 ;  /* 0x000c400501007387 */ /* 0x000fe20000100800 */
[----:B-1----:R-:W-:Y:S01]  /*1940*/  LOP3.LUT R11, R2, 0x48, R3, 0xfe, !PT ;  /* 0x00000048020b7812 */ /* 0x002fe200078efe03 */
[----:B--2---:R-:W-:Y:S02]  /*1950*/  IMAD.HI.U32 R7, R10, R28, RZ ;  /* 0x0000001c0a077227 */ /* 0x004fe400078e00ff */
[----:B------:R1:W-:Y:S01]  /*1960*/  STL [R1+0xc44], R4 ;  /* 0x000c440401007387 */ /* 0x0003e20000100800 */
[----:B------:R-:W-:Y:S01]  /*1970*/  IABS R30, R11 ;  /* 0x0000000b001e7213 */ /* 0x000fe20000000000 */
[----:B------:R-:W-:Y:S01]  /*1980*/  IMAD.MOV R7, RZ, RZ, -R7 ;  /* 0x000000ffff077224 */ /* 0x000fe200078e0a07 */
[----:B0-----:R-:W-:Y:S01]  /*1990*/  LOP3.LUT R6, R2, 0x4c, R3, 0xfe, !PT ;  /* 0x0000004c02067812 */ /* 0x001fe200078efe03 */
[----:B------:R-:W-:Y:S01]  /*19a0*/  IMAD.HI.U32 R27, R10, R32, RZ ;  /* 0x000000200a1b7227 */ /* 0x000fe200078e00ff */
[----:B------:R-:W-:Y:S02]  /*19b0*/  STL [R1+0xf98], R24 ;  /* 0x000f981801007387 */ /* 0x000fe40000100800 */
[----:B------:R-:W-:Y:S01]  /*19c0*/  IABS R33, R6 ;  /* 0x0000000600217213 */ /* 0x000fe20000000000 */
[----:B------:R-:W-:-:S02]  /*19d0*/  IMAD.MOV R27, RZ, RZ, -R27 ;  /* 0x000000ffff1b7224 */ /* 0x000fc400078e0a1b */
[C---:B-1----:R-:W-:Y:S01]  /*19e0*/  IMAD R4, R9.reuse, R7, R28 ;  /* 0x0000000709047224 */ /* 0x042fe200078e021c */
[----:B------:R-:W-:Y:S01]  /*19f0*/  LOP3.LUT R7, R2, 0x4a, R3, 0xfe, !PT ;  /* 0x0000004a02077812 */ /* 0x000fe200078efe03 */
[----:B------:R-:W-:-:S03]  /*1a00*/  IMAD R5, R9, R26, R31 ;  /* 0x0000001a09057224 */ /* 0x000fc600078e021f */
[----:B------:R0:W-:Y:S01]  /*1a10*/  STL [R1+0x11c], R4 ;  /* 0x00011c0401007387 */ /* 0x0001e20000100800 */
[----:B------:R-:W-:-:S03]  /*1a20*/  IABS R31, R7 ;  /* 0x00000007001f7213 */ /* 0x000fc60000000000 */
[----:B------:R-:W-:Y:S02]  /*1a30*/  STL [R1+0xf9c], R25 ;  /* 0x000f9c1901007387 */ /* 0x000fe40000100800 */
[C---:B------:R-:W-:Y:S02]  /*1a40*/  IMAD.HI.U32 R26, R10.reuse, R31, RZ ;  /* 0x0000001f0a1a7227 */ /* 0x040fe400078e00ff */
[----:B------:R1:W-:Y:S02]  /*1a50*/  STL [R1+0x120], R5 ;  /* 0x0001200501007387 */ /* 0x0003e40000100800 */
[----:B0-----:R-:W-:Y:S02]  /*1a60*/  IMAD R4, R9, R27, R32 ;  /* 0x0000001b09047224 */ /* 0x001fe400078e0220 */
[----:B------:R-:W-:-:S03]  /*1a70*/  IMAD.HI.U32 R27, R10, R33, RZ ;  /* 0x000000210a1b7227 */ /* 0x000fc600078e00ff */
[----:B------:R0:W-:Y:S01]  /*1a80*/  STL [R1+0x124], R4 ;  /* 0x0001240401007387 */ /* 0x0001e20000100800 */
[----:B------:R-:W-:Y:S01]  /*1a90*/  IMAD.MOV R32, RZ, RZ, -R26 ;  /* 0x000000ffff207224 */ /* 0x000fe200078e0a1a */
[C---:B-1----:R-:W-:Y:S02]  /*1aa0*/  LOP3.LUT R5, R2.reuse, 0x4e, R3, 0xfe, !PT ;  /* 0x0000004e02057812 */ /* 0x042fe400078efe03 */
[----:B------:R-:W-:Y:S01]  /*1ab0*/  STL [R1+0xc3c], R11 ;  /* 0x000c3c0b01007387 */ /* 0x000fe20000100800 */
[----:B------:R-:W-:Y:S01]  /*1ac0*/  IMAD.MOV R34, RZ, RZ, -R27 ;  /* 0x000000ffff227224 */ /* 0x000fe200078e0a1b */
[----:B------:R-:W-:Y:S02]  /*1ad0*/  IABS R35, R5 ;  /* 0x0000000500237213 */ /* 0x000fe40000000000 */
[----:B------:R1:W-:Y:S01]  /*1ae0*/  STL [R1+0xc4c], R7 ;  /* 0x000c4c0701007387 */ /* 0x0003e20000100800 */
[----:B------:R-:W-:Y:S01]  /*1af0*/  IMAD R27, R9, R32, R31 ;  /* 0x00000020091b7224 */ /* 0x000fe200078e021f */
[--C-:B0-----:R-:W-:Y:S01]  /*1b00*/  LOP3.LUT R4, R2, 0x50, R3.reuse, 0xfe, !PT ;  /* 0x0000005002047812 */ /* 0x101fe200078efe03 */
[C---:B------:R-:W-:Y:S01]  /*1b10*/  IMAD.HI.U32 R28, R10.reuse, R35, RZ ;  /* 0x000000230a1c7227 */ /* 0x040fe200078e00ff */
[----:B------:R0:W-:Y:S02]  /*1b20*/  STL [R1+0xc50], R6 ;  /* 0x000c500601007387 */ /* 0x0001e40000100800 */
[----:B------:R-:W-:Y:S01]  /*1b30*/  IABS R36, R4 ;  /* 0x0000000400247213 */ /* 0x000fe20000000000 */
[----:B------:R-:W-:Y:S01]  /*1b40*/  IMAD.MOV R28, RZ, RZ, -R28 ;  /* 0x000000ffff1c7224 */ /* 0x000fe200078e0a1c */
[----:B------:R2:W-:Y:S01]  /*1b50*/  STL [R1+0xc48], R5 ;  /* 0x000c480501007387 */ /* 0x0005e20000100800 */
[----:B-1----:R-:W-:Y:S01]  /*1b60*/  IMAD.HI.U32 R7, R10, R30, RZ ;  /* 0x0000001e0a077227 */ /* 0x002fe200078e00ff */
[----:B------:R-:W-:-:S02]  /*1b70*/  LOP3.LUT R11, R2, 0x52, R3, 0xfe, !PT ;  /* 0x00000052020b7812 */ /* 0x000fc400078efe03 */
[----:B------:R1:W-:Y:S01]  /*1b80*/  STL [R1+0xc60], R4 ;  /* 0x000c600401007387 */ /* 0x0003e20000100800 */
[----:B------:R-:W-:Y:S01]  /*1b90*/  IMAD.HI.U32 R29, R10, R36, RZ ;  /* 0x000000240a1d7227 */ /* 0x000fe200078e00ff */
[----:B0-----:R-:W-:-:S03]  /*1ba0*/  LOP3.LUT R6, R2, 0x56, R3, 0xfe, !PT ;  /* 0x0000005602067812 */ /* 0x001fc600078efe03 */
[----:B------:R-:W-:Y:S01]  /*1bb0*/  IMAD.MOV R7, RZ, RZ, -R7 ;  /* 0x000000ffff077224 */ /* 0x000fe200078e0a07 */
[----:B------:R-:W-:Y:S01]  /*1bc0*/  IABS R37, R6 ;  /* 0x0000000600257213 */ /* 0x000fe20000000000 */
[----:B------:R-:W-:Y:S02]  /*1bd0*/  IMAD.MOV R29, RZ, RZ, -R29 ;  /* 0x000000ffff1d7224 */ /* 0x000fe400078e0a1d */
[C---:B------:R-:W-:Y:S01]  /*1be0*/  IMAD R26, R9.reuse, R7, R30 ;  /* 0x00000007091a7224 */ /* 0x040fe200078e021e */
[----:B------:R-:W-:Y:S01]  /*1bf0*/  LOP3.LUT R7, R2, 0x54, R3, 0xfe, !PT ;  /* 0x0000005402077812 */ /* 0x000fe200078efe03 */
[C---:B--2---:R-:W-:Y:S01]  /*1c00*/  IMAD R5, R9.reuse, R34, R33 ;  /* 0x0000002209057224 */ /* 0x044fe200078e0221 */
        /* <DEDUP_REMOVED lines=59> */
[----:B------:R0:W-:Y:S01]  /*1fc0*/  STL [R1+0xc88], R5 ;  /* 0x000c880501007387 */ /* 0x0001e20000100800 */
[----:B------:R-:W-:Y:S01]  /*1fd0*/  IABS R41, R11 ;  /* 0x0000000b00297213 */ /* 0x000fe20000000000 */
[----:B-1----:R-:W-:Y:S02]  /*1fe0*/  IMAD.HI.U32 R7, R10, R36, RZ ;  /* 0x000000240a077227 */ /* 0x002fe400078e00ff */
[----:B------:R1:W-:Y:S01]  /*1ff0*/  STL [R1+0xc8c], R4 ;  /* 0x000c8c0401007387 */ /* 0x0003e20000100800 */
[C---:B--2---:R-:W-:Y:S01]  /*2000*/  LOP3.LUT R6, R2.reuse, 0x6a, R3, 0xfe, !PT ;  /* 0x0000006a02067812 */ /* 0x044fe200078efe03 */
[----:B------:R-:W-:Y:S02]  /*2010*/  IMAD.MOV R7, RZ, RZ, -R7 ;  /* 0x000000ffff077224 */ /* 0x000fe400078e0a07 */
[----:B------:R-:W-:Y:S02]  /*2020*/  IMAD.MOV R35, RZ, RZ, -R35 ;  /* 0x000000ffff237224 */ /* 0x000fe400078e0a23 */
[----:B0-----:R-:W-:Y:S01]  /*2030*/  IMAD R5, R9, R7, R36 ;  /* 0x0000000709057224 */ /* 0x001fe200078e0224 */
[----:B------:R-:W-:Y:S01]  /*2040*/  LOP3.LUT R7, R2, 0x68, R3, 0xfe, !PT ;  /* 0x0000006802077812 */ /* 0x000fe200078efe03 */
[----:B------:R-:W-:-:S03]  /*2050*/  IMAD.HI.U32 R42, R10, R41, RZ ;  /* 0x000000290a2a7227 */ /* 0x000fc600078e00ff */
[----:B------:R0:W-:Y:S01]  /*2060*/  STL [R1+0x138], R5 ;  /* 0x0001380501007387 */ /* 0x0001e20000100800 */
[C---:B-1----:R-:W-:Y:S02]  /*2070*/  IMAD R4, R9.reuse, R32, R37 ;  /* 0x0000002009047224 */ /* 0x042fe400078e0225 */
[C---:B------:R-:W-:Y:S02]  /*2080*/  IMAD R32, R9.reuse, R33, R38 ;  /* 0x0000002109207224 */ /* 0x040fe400078e0226 */
[----:B------:R-:W-:Y:S01]  /*2090*/  IMAD R33, R9, R34, R39 ;  /* 0x0000002209217224 */ /* 0x000fe200078e0227 */
[----:B------:R-:W-:Y:S01]  /*20a0*/  IABS R34, R7 ;  /* 0x0000000700227213 */ /* 0x000fe20000000000 */
[----:B------:R-:W-:Y:S01]  /*20b0*/  IMAD.MOV R42, RZ, RZ, -R42 ;  /* 0x000000ffff2a7224 */ /* 0x000fe200078e0a2a */
[----:B------:R-:W-:Y:S01]  /*20c0*/  STL [R1+0xfb8], R32 ;  /* 0x000fb82001007387 */ /* 0x000fe20000100800 */
[----:B0-----:R-:W-:-:S03]  /*20d0*/  LOP3.LUT R5, R2, 0x6c, R3, 0xfe, !PT ;  /* 0x0000006c02057812 */ /* 0x001fc600078efe03 */
[----:B------:R0:W-:Y:S01]  /*20e0*/  STL [R1+0x13c], R4 ;  /* 0x00013c0401007387 */ /* 0x0001e20000100800 */
[----:B------:R-:W-:-:S03]  /*20f0*/  IABS R37, R5 ;  /* 0x0000000500257213 */ /* 0x000fc60000000000 */
[----:B------:R-:W-:Y:S02]  /*2100*/  STL [R1+0xfbc], R33 ;  /* 0x000fbc2101007387 */ /* 0x000fe40000100800 */
[----:B------:R-:W-:-:S04]  /*2110*/  IMAD.HI.U32 R38, R10, R37, RZ ;  /* 0x000000250a267227 */ /* 0x000fc800078e00ff */
[----:B0-----:R-:W-:Y:S01]  /*2120*/  IMAD R4, R9, R35, R40 ;  /* 0x0000002309047224 */ /* 0x001fe200078e0228 */
[----:B------:R-:W-:Y:S01]  /*2130*/  IABS R35, R6 ;  /* 0x0000000600237213 */ /* 0x000fe20000000000 */
[----:B------:R-:W-:-:S03]  /*2140*/  IMAD.HI.U32 R40, R10, R34, RZ ;  /* 0x000000220a287227 */ /* 0x000fc600078e00ff */
[----:B------:R0:W-:Y:S01]  /*2150*/  STL [R1+0x140], R4 ;  /* 0x0001400401007387 */ /* 0x0001e20000100800 */
[----:B------:R-:W-:Y:S02]  /*2160*/  IMAD.MOV R40, RZ, RZ, -R40 ;  /* 0x000000ffff287224 */ /* 0x000fe400078e0a28 */
[----:B------:R-:W-:Y:S01]  /*2170*/  IMAD.HI.U32 R39, R10, R35, RZ ;  /* 0x000000230a277227 */ /* 0x000fe200078e00ff */
[----:B------:R1:W-:Y:S03]  /*2180*/  STL [R1+0xc84], R11 ;  /* 0x000c840b01007387 */ /* 0x0003e60000100800 */
[C---:B------:R-:W-:Y:S01]  /*2190*/  IMAD R34, R9.reuse, R40, R34 ;  /* 0x0000002809227224 */ /* 0x040fe200078e0222 */
[----:B------:R2:W-:Y:S01]  /*21a0*/  STL [R1+0xc94], R7 ;  /* 0x000c940701007387 */ /* 0x0005e20000100800 */
[----:B------:R-:W-:Y:S01]  /*21b0*/  IMAD.MOV R39, RZ, RZ, -R39 ;  /* 0x000000ffff277224 */ /* 0x000fe200078e0a27 */
[C---:B0-----:R-:W-:Y:S01]  /*21c0*/  LOP3.LUT R4, R2.reuse, 0x6e, R3, 0xfe, !PT ;  /* 0x0000006e02047812 */ /* 0x041fe200078efe03 */
[----:B------:R-:W-:Y:S01]  /*21d0*/  IMAD.MOV R38, RZ, RZ, -R38 ;  /* 0x000000ffff267224 */ /* 0x000fe200078e0a26 */
[----:B------:R0:W-:Y:S01]  /*21e0*/  STL [R1+0xc98], R6 ;  /* 0x000c980601007387 */ /* 0x0001e20000100800 */
[----:B------:R-:W-:Y:S01]  /*21f0*/  IMAD R35, R9, R39, R35 ;  /* 0x0000002709237224 */ /* 0x000fe200078e0223 */
[----:B-1----:R-:W-:-:S02]  /*2200*/  LOP3.LUT R11, R2, 0x72, R3, 0xfe, !PT ;  /* 0x00000072020b7812 */ /* 0x002fc400078efe03 */
[----:B------:R1:W-:Y:S01]  /*2210*/  STL [R1+0xc90], R5 ;  /* 0x000c900501007387 */ /* 0x0003e20000100800 */
[----:B--2---:R-:W-:-:S03]  /*2220*/  IABS R7, R4 ;  /* 0x0000000400077213 */ /* 0x004fc60000000000 */
[----:B------:R2:W-:Y:S01]  /*2230*/  STL [R1+0xc74], R4 ;  /* 0x000c740401007387 */ /* 0x0005e20000100800 */
[----:B0-----:R-:W-:Y:S01]  /*2240*/  LOP3.LUT R6, R2, 0x74, R3, 0xfe, !PT ;  /* 0x0000007402067812 */ /* 0x001fe200078efe03 */
[----:B------:R-:W-:Y:S02]  /*2250*/  IMAD.HI.U32 R36, R10, R7, RZ ;  /* 0x000000070a247227 */ /* 0x000fe400078e00ff */
[----:B------:R-:W-:Y:S02]  /*2260*/  STL [R1+0xfc0], R34 ;  /* 0x000fc02201007387 */ /* 0x000fe40000100800 */
[----:B------:R-:W-:Y:S02]  /*2270*/  IMAD.MOV R36, RZ, RZ, -R36 ;  /* 0x000000ffff247224 */ /* 0x000fe400078e0a24 */
[C---:B-1----:R-:W-:Y:S01]  /*2280*/  IMAD R5, R9.reuse, R38, R37 ;  /* 0x0000002609057224 */ /* 0x042fe200078e0225 */
[----:B------:R-:W-:Y:S01]  /*2290*/  IABS R37, R11 ;  /* 0x0000000b00257213 */ /* 0x000fe20000000000 */
[----:B--2---:R-:W-:Y:S01]  /*22a0*/  IMAD R4, R9, R42, R41 ;  /* 0x0000002a09047224 */ /* 0x004fe200078e0229 */
[----:B------:R-:W-:-:S03]  /*22b0*/  IABS R41, R6 ;  /* 0x0000000600297213 */ /* 0x000fc60000000000 */
[C---:B------:R-:W-:Y:S01]  /*22c0*/  IMAD.HI.U32 R43, R10.reuse, R37, RZ ;  /* 0x000000250a2b7227 */ /* 0x040fe200078e00ff */
[----:B------:R0:W-:Y:S03]  /*22d0*/  STL [R1+0x14c], R4 ;  /* 0x00014c0401007387 */ /* 0x0001e60000100800 */
[----:B------:R-:W-:Y:S01]  /*22e0*/  IMAD.HI.U32 R42, R10, R41, RZ ;  /* 0x000000290a2a7227 */ /* 0x000fe200078e00ff */
[----:B------:R-:W-:Y:S03]  /*22f0*/  STL [R1+0xfc4], R35 ;  /* 0x000fc42301007387 */ /* 0x000fe60000100800 */
[----:B------:R-:W-:Y:S01]  /*2300*/  IMAD.MOV R43, RZ, RZ, -R43 ;  /* 0x000000ffff2b7224 */ /* 0x000fe200078e0a2b */
[----:B------:R1:W-:Y:S01]  /*2310*/  STL [R1+0x154], R5 ;  /* 0x0001540501007387 */ /* 0x0003e20000100800 */
[----:B------:R-:W-:-:S02]  /*2320*/  IMAD.MOV R42, RZ, RZ, -R42 ;  /* 0x000000ffff2a7224 */ /* 0x000fc400078e0a2a */
[C---:B0-----:R-:W-:Y:S01]  /*2330*/  IMAD R4, R9.reuse, R36, R7 ;  /* 0x0000002409047224 */ /* 0x041fe200078e0207 */
[----:B------:R-:W-:Y:S01]  /*2340*/  IABS R36, R12 ;  /* 0x0000000c00247213 */ /* 0x000fe20000000000 */
[----:B------:R-:W-:-:S03]  /*2350*/  IMAD R37, R9, R43, R37 ;  /* 0x0000002b09257224 */ /* 0x000fc600078e0225 */
[----:B------:R0:W-:Y:S01]  /*2360*/  STL [R1+0x158], R4 ;  /* 0x0001580401007387 */ /* 0x0001e20000100800 */
[----:B------:R-:W-:Y:S01]  /*2370*/  IMAD.HI.U32 R44, R10, R36, RZ ;  /* 0x000000240a2c7227 */ /* 0x000fe200078e00ff */
[C-C-:B-1----:R-:W-:Y:S02]  /*2380*/  LOP3.LUT R5, R2.reuse, 0x76, R3.reuse, 0xfe, !PT ;  /* 0x0000007602057812 */ /* 0x142fe400078efe03 */
[----:B------:R1:W-:Y:S01]  /*2390*/  STL [R1+0xc58], R12 ;  /* 0x000c580c01007387 */ /* 0x0003e20000100800 */
[----:B------:R-:W-:Y:S01]  /*23a0*/  IMAD.MOV R44, RZ, RZ, -R44 ;  /* 0x000000ffff2c7224 */ /* 0x000fe200078e0a2c */
[----:B------:R-:W-:Y:S02]  /*23b0*/  IABS R39, R5 ;  /* 0x0000000500277213 */ /* 0x000fe40000000000 */
[----:B------:R2:W-:Y:S01]  /*23c0*/  STL [R1+0xc2c], R11 ;  /* 0x000c2c0b01007387 */ /* 0x0005e20000100800 */
[----:B------:R-:W-:Y:S01]  /*23d0*/  IMAD R36, R9, R44, R36 ;  /* 0x0000002c09247224 */ /* 0x000fe200078e0224 */
[----:B0-----:R-:W-:Y:S01]  /*23e0*/  LOP3.LUT R4, R2, 0x78, R3, 0xfe, !PT ;  /* 0x0000007802047812 */ /* 0x001fe200078efe03 */
[----:B------:R-:W-:Y:S01]  /*23f0*/  IMAD.HI.U32 R40, R10, R39, RZ ;  /* 0x000000270a287227 */ /* 0x000fe200078e00ff */
[----:B------:R0:W-:Y:S02]  /*2400*/  STL [R1+0xc10], R6 ;  /* 0x000c100601007387 */ /* 0x0001e40000100800 */
[----:B------:R-:W-:Y:S01]  /*2410*/  IABS R38, R4 ;  /* 0x0000000400267213 */ /* 0x000fe20000000000 */
[----:B------:R-:W-:Y:S01]  /*2420*/  IMAD.MOV R40, RZ, RZ, -R40 ;  /* 0x000000ffff287224 */ /* 0x000fe200078e0a28 */
[----:B------:R3:W-:Y:S01]  /*2430*/  STL [R1+0xbdc], R5 ;  /* 0x000bdc0501007387 */ /* 0x0007e20000100800 */
[----:B-1----:R-:W-:-:S02]  /*2440*/  LOP3.LUT R12, R0, 0x84, RZ, 0xfc, !PT ;  /* 0x00000084000c7812 */ /* 0x002fc400078efcff */
[----:B------:R-:W-:Y:S01]  /*2450*/  IMAD.HI.U32 R7, R10, R38, RZ ;  /* 0x000000260a077227 */ /* 0x000fe200078e00ff */
[----:B------:R1:W-:Y:S01]  /*2460*/  STL [R1+0xbc0], R4 ;  /* 0x000bc00401007387 */ /* 0x0003e20000100800 */
[----:B--2---:R-:W-:Y:S02]  /*2470*/  LOP3.LUT R11, R0, 0x86, RZ, 0xfc, !PT ;  /* 0x00000086000b7812 */ /* 0x004fe400078efcff */
[----:B------:R-:W-:Y:S01]  /*2480*/  IMAD.MOV R7, RZ, RZ, -R7 ;  /* 0x000000ffff077224 */ /* 0x000fe200078e0a07 */
[----:B------:R-:W-:Y:S01]  /*2490*/  STL [R1+0xfc8], R36 ;  /* 0x000fc82401007387 */ /* 0x000fe20000100800 */
[----:B0-----:R-:W-:Y:S01]  /*24a0*/  LOP3.LUT R6, R2, 0x7a, R3, 0xfe, !PT ;  /* 0x0000007a02067812 */ /* 0x001fe200078efe03 */
[C---:B---3--:R-:W-:Y:S01]  /*24b0*/  IMAD R5, R9.reuse, R40, R39 ;  /* 0x0000002809057224 */ /* 0x048fe200078e0227 */
[----:B------:R-:W-:Y:S01]  /*24c0*/  IABS R48, R12 ;  /* 0x0000000c00307213 */ /* 0x000fe20000000000 */
[----:B------:R-:W-:Y:S01]  /*24d0*/  STL [R1+0xfcc], R37 ;  /* 0x000fcc2501007387 */ /* 0x000fe20000100800 */
[C---:B------:R-:W-:Y:S01]  /*24e0*/  IMAD R38, R9.reuse, R7, R38 ;  /* 0x0000000709267224 */ /* 0x040fe200078e0226 */
[----:B------:R-:W-:Y:S01]  /*24f0*/  IABS R39, R6 ;  /* 0x0000000600277213 */ /* 0x000fe20000000000 */
[----:B-1----:R-:W-:-:S02]  /*2500*/  IMAD R4, R9, R42, R41 ;  /* 0x0000002a09047224 */ /* 0x002fc400078e0229 */
[----:B------:R-:W-:-:S03]  /*2510*/  IMAD.HI.U32 R49, R10, R48, RZ ;  /* 0x000000300a317227 */ /* 0x000fc600078e00ff */
[----:B------:R0:W-:Y:S01]  /*2520*/  STL [R1+0x17c], R4 ;  /* 0x00017c0401007387 */ /* 0x0001e20000100800 */
[----:B------:R-:W-:-:S03]  /*2530*/  IMAD.HI.U32 R46, R10, R39, RZ ;  /* 0x000000270a2e7227 */ /* 0x000fc600078e00ff */
[----:B------:R1:W-:Y:S01]  /*2540*/  STL [R1+0x180], R5 ;  /* 0x0001800501007387 */ /* 0x0003e20000100800 */
[----:B------:R-:W-:Y:S02]  /*2550*/  IMAD.MOV R46, RZ, RZ, -R46 ;  /* 0x000000ffff2e7224 */ /* 0x000fe400078e0a2e */
[----:B------:R-:W-:Y:S01]  /*2560*/  IMAD.MOV R49, RZ, RZ, -R49 ;  /* 0x000000ffff317224 */ /* 0x000fe200078e0a31 */
[----:B------:R-:W-:Y:S01]  /*2570*/  STL [R1+0xfd0], R38 ;  /* 0x000fd02601007387 */ /* 0x000fe20000100800 */
[----:B------:R-:W-:Y:S01]  /*2580*/  IMAD R39, R9, R46, R39 ;  /* 0x0000002e09277224 */ /* 0x000fe200078e0227 */
[C-C-:B0-----:R-:W-:Y:S02]  /*2590*/  LOP3.LUT R4, R2.reuse, 0x7c, R3.reuse, 0xfe, !PT ;  /* 0x0000007c02047812 */ /* 0x141fe400078efe03 */
[----:B------:R0:W-:Y:S01]  /*25a0*/  STL [R1+0xba4], R6 ;  /* 0x000ba40601007387 */ /* 0x0001e20000100800 */
[----:B------:R-:W-:Y:S02]  /*25b0*/  IABS R46, R11 ;  /* 0x0000000b002e7213 */ /* 0x000fe40000000000 */
[----:B------:R-:W-:Y:S01]  /*25c0*/  IABS R44, R4 ;  /* 0x00000004002c7213 */ /* 0x000fe20000000000 */
[----:B------:R2:W-:Y:S01]  /*25d0*/  STL [R1+0xba0], R4 ;  /* 0x000ba00401007387 */ /* 0x0005e20000100800 */
[----:B-1----:R-:W-:Y:S01]  /*25e0*/  LOP3.LUT R5, R2, 0x7e, R3, 0xfe, !PT ;  /* 0x0000007e02057812 */ /* 0x002fe200078efe03 */
[----:B------:R-:W-:Y:S01]  /*25f0*/  IMAD.HI.U32 R47, R10, R46, RZ ;  /* 0x0000002e0a2f7227 */ /* 0x000fe200078e00ff */
[----:B------:R-:W-:-:S02]  /*2600*/  LOP3.LUT R2, R0, 0x82, RZ, 0xfc, !PT ;  /* 0x0000008200027812 */ /* 0x000fc400078efcff */
[----:B------:R-:W-:Y:S01]  /*2610*/  IABS R42, R5 ;  /* 0x00000005002a7213 */ /* 0x000fe20000000000 */
[----:B------:R-:W-:Y:S01]  /*2620*/  IMAD.HI.U32 R45, R10, R44, RZ ;  /* 0x0000002c0a2d7227 */ /* 0x000fe200078e00ff */
[----:B------:R-:W-:Y:S01]  /*2630*/  IABS R41, R2 ;  /* 0x0000000200297213 */ /* 0x000fe20000000000 */
[----:B------:R1:W-:Y:S01]  /*2640*/  STL [R1+0xb9c], R5 ;  /* 0x000b9c0501007387 */ /* 0x0003e20000100800 */
[----:B0-----:R-:W-:Y:S01]  /*2650*/  LOP3.LUT R6, R0, 0x88, RZ, 0xfc, !PT ;  /* 0x0000008800067812 */ /* 0x001fe200078efcff */
[----:B------:R-:W-:Y:S01]  /*2660*/  IMAD.HI.U32 R43, R10, R42, RZ ;  /* 0x0000002a0a2b7227 */ /* 0x000fe200078e00ff */
[----:B--2---:R-:W-:-:S03]  /*2670*/  LOP3.LUT R4, R0, 0x80, RZ, 0xfc, !PT ;  /* 0x0000008000047812 */ /* 0x004fc600078efcff */
[----:B------:R-:W-:Y:S01]  /*2680*/  IMAD.MOV R45, RZ, RZ, -R45 ;  /* 0x000000ffff2d7224 */ /* 0x000fe200078e0a2d */
[----:B------:R-:W-:Y:S01]  /*2690*/  IABS R40, R4 ;  /* 0x0000000400287213 */ /* 0x000fe20000000000 */
[----:B------:R-:W-:Y:S01]  /*26a0*/  IMAD.MOV R43, RZ, RZ, -R43 ;  /* 0x000000ffff2b7224 */ /* 0x000fe200078e0a2b */
[----:B------:R0:W-:Y:S01]  /*26b0*/  STL [R1+0xb98], R4 ;  /* 0x000b980401007387 */ /* 0x0001e20000100800 */
[----:B-1----:R-:W-:Y:S02]  /*26c0*/  IMAD R5, R9, R45, R44 ;  /* 0x0000002d09057224 */ /* 0x002fe400078e022c */
[----:B------:R-:W-:Y:S01]  /*26d0*/  IMAD.HI.U32 R7, R10, R40, RZ ;  /* 0x000000280a077227 */ /* 0x000fe200078e00ff */
[----:B------:R1:W-:Y:S03]  /*26e0*/  STL [R1+0xc54], R2 ;  /* 0x000c540201007387 */ /* 0x0003e60000100800 */
[----:B------:R-:W-:Y:S01]  /*26f0*/  IMAD.MOV R7, RZ, RZ, -R7 ;  /* 0x000000ffff077224 */ /* 0x000fe200078e0a07 */
[----:B------:R-:W-:Y:S01]  /*2700*/  STL [R1+0xfd4], R39 ;  /* 0x000fd42701007387 */ /* 0x000fe20000100800 */
[----:B------:R-:W-:-:S02]  /*2710*/  IMAD.MOV R47, RZ, RZ, -R47 ;  /* 0x000000ffff2f7224 */ /* 0x000fc400078e0a2f */
[C---:B------:R-:W-:Y:S01]  /*2720*/  IMAD R40, R9.reuse, R7, R40 ;  /* 0x0000000709287224 */ /* 0x040fe200078e0228 */
[----:B------:R2:W-:Y:S01]  /*2730*/  STL [R1+0x184], R5 ;  /* 0x0001840501007387 */ /* 0x0005e20000100800 */
[----:B0-----:R-:W-:Y:S01]  /*2740*/  IMAD R4, R9, R43, R42 ;  /* 0x0000002b09047224 */ /* 0x001fe200078e022a */
[----:B------:R-:W-:Y:S01]  /*2750*/  IABS R42, R6 ;  /* 0x00000006002a7213 */ /* 0x000fe20000000000 */
[C---:B-1----:R-:W-:Y:S01]  /*2760*/  IMAD.HI.U32 R2, R10.reuse, R41, RZ ;  /* 0x000000290a027227 */ /* 0x042fe200078e00ff */
[----:B------:R-:W-:Y:S03]  /*2770*/  STL [R1+0xfd8], R40 ;  /* 0x000fd82801007387 */ /* 0x000fe60000100800 */
[----:B------:R-:W-:Y:S01]  /*2780*/  IMAD.MOV R2, RZ, RZ, -R2 ;  /* 0x000000ffff027224 */ /* 0x000fe200078e0a02 */
[----:B------:R0:W-:Y:S01]  /*2790*/  STL [R1+0x188], R4 ;  /* 0x0001880401007387 */ /* 0x0001e20000100800 */
[----:B------:R-:W-:Y:S01]  /*27a0*/  IMAD.HI.U32 R45, R10, R42, RZ ;  /* 0x0000002a0a2d7227 */ /* 0x000fe200078e00ff */
[----:B--2---:R-:W-:-:S03]  /*27b0*/  LOP3.LUT R5, R0, 0x8a, RZ, 0xfc, !PT ;  /* 0x0000008a00057812 */ /* 0x004fc600078efcff */
[----:B------:R-:W-:Y:S01]  /*27c0*/  IMAD R41, R9, R2, R41 ;  /* 0x0000000209297224 */ /* 0x000fe200078e0229 */
[----:B------:R-:W-:Y:S01]  /*27d0*/  IABS R43, R5 ;  /* 0x00000005002b7213 */ /* 0x000fe20000000000 */
[----:B------:R-:W-:Y:S01]  /*27e0*/  IMAD.MOV R45, RZ, RZ, -R45 ;  /* 0x000000ffff2d7224 */ /* 0x000fe200078e0a2d */
[----:B0-----:R-:W-:-:S03]  /*27f0*/  LOP3.LUT R4, R0, 0x8c, RZ, 0xfc, !PT ;  /* 0x0000008c00047812 */ /* 0x001fc600078efcff */
[C---:B------:R-:W-:Y:S01]  /*2800*/  IMAD.HI.U32 R44, R10.reuse, R43, RZ ;  /* 0x0000002b0a2c7227 */ /* 0x040fe200078e00ff */
[----:B------:R-:W-:Y:S01]  /*2810*/  STL [R1+0xfdc], R41 ;  /* 0x000fdc2901007387 */ /* 0x000fe20000100800 */
[----:B------:R-:W-:Y:S02]  /*2820*/  IABS R2, R4 ;  /* 0x0000000400027213 */ /* 0x000fe40000000000 */
[----:B------:R-:W-:Y:S01]  /*2830*/  IMAD.MOV R44, RZ, RZ, -R44 ;  /* 0x000000ffff2c7224 */ /* 0x000fe200078e0a2c */
[----:B------:R0:W-:Y:S01]  /*2840*/  STL [R1+0xdd0], R12 ;  /* 0x000dd00c01007387 */ /* 0x0001e20000100800 */
[C---:B------:R-:W-:Y:S02]  /*2850*/  IMAD R42, R9.reuse, R45, R42 ;  /* 0x0000002d092a7224 */ /* 0x040fe400078e022a */
[----:B------:R-:W-:Y:S01]  /*2860*/  IMAD.HI.U32 R7, R10, R2, RZ ;  /* 0x000000020a077227 */ /* 0x000fe200078e00ff */
[----:B------:R1:W-:Y:S03]  /*2870*/  STL [R1+0xe00], R11 ;  /* 0x000e000b01007387 */ /* 0x0003e60000100800 */
[----:B------:R-:W-:Y:S01]  /*2880*/  IMAD.MOV R7, RZ, RZ, -R7 ;  /* 0x000000ffff077224 */ /* 0x000fe200078e0a07 */
[----:B------:R2:W-:Y:S01]  /*2890*/  STL [R1+0xe40], R6 ;  /* 0x000e400601007387 */ /* 0x0005e20000100800 */
[C---:B------:R-:W-:Y:S01]  /*28a0*/  IMAD R43, R9.reuse, R44, R43 ;  /* 0x0000002c092b7224 */ /* 0x040fe200078e022b */
[C---:B0-----:R-:W-:Y:S01]  /*28b0*/  LOP3.LUT R12, R0.reuse, 0x8e, RZ, 0xfc, !PT ;  /* 0x0000008e000c7812 */ /* 0x041fe200078efcff */
[----:B------:R-:W-:Y:S01]  /*28c0*/  IMAD R2, R9, R7, R2 ;  /* 0x0000000709027224 */ /* 0x000fe200078e0202 */
[----:B------:R0:W-:Y:S01]  /*28d0*/  STL [R1+0xebc], R5 ;  /* 0x000ebc0501007387 */ /* 0x0001e20000100800 */
[----:B-1----:R-:W-:-:S03]  /*28e0*/  LOP3.LUT R11, R0, 0x90, RZ, 0xfc, !PT ;  /* 0x00000090000b7812 */ /* 0x002fc600078efcff */
[----:B------:R1:W-:Y:S01]  /*28f0*/  STL [R1+0xee4], R4 ;  /* 0x000ee40401007387 */ /* 0x0003e20000100800 */
[----:B------:R-:W-:Y:S02]  /*2900*/  IABS R50, R12 ;  /* 0x0000000c00327213 */ /* 0x000fe40000000000 */
[----:B------:R-:W-:Y:S02]  /*2910*/  IABS R44, R11 ;  /* 0x0000000b002c7213 */ /* 0x000fe40000000000 */
[----:B--2---:R-:W-:Y:S01]  /*2920*/  LOP3.LUT R6, R0, 0x92, RZ, 0xfc, !PT ;  /* 0x0000009200067812 */ /* 0x004fe200078efcff */
[C---:B0-----:R-:W-:Y:S02]  /*2930*/  IMAD R5, R9.reuse, R49, R48 ;  /* 0x0000003109057224 */ /* 0x041fe400078e0230 */
[----:B------:R-:W-:Y:S01]  /*2940*/  IMAD.HI.U32 R49, R10, R44, RZ ;  /* 0x0000002c0a317227 */ /* 0x000fe200078e00ff */
[----:B------:R-:W-:Y:S02]  /*2950*/  IABS R45, R6 ;  /* 0x00000006002d7213 */ /* 0x000fe40000000000 */
[----:B------:R0:W-:Y:S01]  /*2960*/  STL [R1+0x18c], R5 ;  /* 0x00018c0501007387 */ /* 0x0001e20000100800 */
[----:B-1----:R-:W-:-:S02]  /*2970*/  IMAD R4, R9, R47, R46 ;  /* 0x0000002f09047224 */ /* 0x002fc400078e022e */
[----:B------:R-:W-:Y:S01]  /*2980*/  IMAD.HI.U32 R51, R10, R50, RZ ;  /* 0x000000320a337227 */ /* 0x000fe200078e00ff */
[----:B------:R-:W-:Y:S03]  /*2990*/  STL [R1+0xfe0], R42 ;  /* 0x000fe02a01007387 */ /* 0x000fe60000100800 */
[----:B------:R-:W-:Y:S01]  /*29a0*/  IMAD.MOV R49, RZ, RZ, -R49 ;  /* 0x000000ffff317224 */ /* 0x000fe200078e0a31 */
[----:B------:R1:W-:Y:S01]  /*29b0*/  STL [R1+0x190], R4 ;  /* 0x0001900401007387 */ /* 0x0003e20000100800 */
[----:B------:R-:W-:Y:S01]  /*29c0*/  IMAD.MOV R51, RZ, RZ, -R51 ;  /* 0x000000ffff337224 */ /* 0x000fe200078e0a33 */
[----:B0-----:R-:W-:Y:S01]  /*29d0*/  LOP3.LUT R5, R0, 0x94, RZ, 0xfc, !PT ;  /* 0x0000009400057812 */ /* 0x001fe200078efcff */
[----:B------:R-:W-:Y:S01]  /*29e0*/  IMAD.HI.U32 R48, R10, R45, RZ ;  /* 0x0000002d0a307227 */ /* 0x000fe200078e00ff */
[----:B------:R-:W-:Y:S02]  /*29f0*/  STL [R1+0xfe4], R43 ;  /* 0x000fe42b01007387 */ /* 0x000fe40000100800 */
[----:B------:R-:W-:Y:S01]  /*2a00*/  IABS R46, R5 ;  /* 0x00000005002e7213 */ /* 0x000fe20000000000 */
[C---:B------:R-:W-:Y:S01]  /*2a10*/  IMAD R44, R9.reuse, R49, R44 ;  /* 0x00000031092c7224 */ /* 0x040fe200078e022c */
[----:B------:R0:W-:Y:S01]  /*2a20*/  STL [R1+0x194], R2 ;  /* 0x0001940201007387 */ /* 0x0001e20000100800 */
[----:B------:R-:W-:Y:S01]  /*2a30*/  IMAD.MOV R48, RZ, RZ, -R48 ;  /* 0x000000ffff307224 */ /* 0x000fe200078e0a30 */
[----:B-1----:R-:W-:Y:S01]  /*2a40*/  LOP3.LUT R4, R0, 0x96, RZ, 0xfc, !PT ;  /* 0x0000009600047812 */ /* 0x002fe200078efcff */
[----:B------:R-:W-:Y:S01]  /*2a50*/  IMAD.HI.U32 R47, R10, R46, RZ ;  /* 0x0000002e0a2f7227 */ /* 0x000fe200078e00ff */
[----:B------:R1:W-:Y:S03]  /*2a60*/  STL [R1+0xdb8], R12 ;  /* 0x000db80c01007387 */ /* 0x0003e60000100800 */
[----:B------:R-:W-:Y:S01]  /*2a70*/  IMAD.MOV R47, RZ, RZ, -R47 ;  /* 0x000000ffff2f7224 */ /* 0x000fe200078e0a2f */
[----:B------:R2:W-:Y:S01]  /*2a80*/  STL [R1+0xe24], R11 ;  /* 0x000e240b01007387 */ /* 0x0005e20000100800 */
[----:B------:R-:W-:Y:S01]  /*2a90*/  IMAD R45, R9, R48, R45 ;  /* 0x00000030092d7224 */ /* 0x000fe200078e022d */
[----:B0-----:R-:W-:-:S02]  /*2aa0*/  IABS R2, R4 ;  /* 0x0000000400027213 */ /* 0x001fc40000000000 */
[----:B------:R0:W-:Y:S01]  /*2ab0*/  STL [R1+0xe50], R6 ;  /* 0x000e500601007387 */ /* 0x0001e20000100800 */
[----:B-1----:R-:W-:Y:S02]  /*2ac0*/  LOP3.LUT R12, R0, 0x98, RZ, 0xfc, !PT ;  /* 0x00000098000c7812 */ /* 0x002fe400078efcff */
[----:B------:R-:W-:Y:S01]  /*2ad0*/  IMAD.HI.U32 R7, R10, R2, RZ ;  /* 0x000000020a077227 */ /* 0x000fe200078e00ff */
[----:B------:R1:W-:Y:S01]  /*2ae0*/  STL [R1+0xe94], R5 ;  /* 0x000e940501007387 */ /* 0x0003e20000100800 */
[C---:B--2---:R-:W-:Y:S02]  /*2af0*/  LOP3.LUT R11, R0.reuse, 0x9a, RZ, 0xfc, !PT ;  /* 0x0000009a000b7812 */ /* 0x044fe400078efcff */
[----:B------:R-:W-:Y:S01]  /*2b00*/  IMAD.MOV R7, RZ, RZ, -R7 ;  /* 0x000000ffff077224 */ /* 0x000fe200078e0a07 */
[----:B------:R2:W-:Y:S01]  /*2b10*/  STL [R1+0xf04], R4 ;  /* 0x000f040401007387 */ /* 0x0005e20000100800 */
[C---:B0-----:R-:W-:Y:S02]  /*2b20*/  LOP3.LUT R6, R0.reuse, 0x9c, RZ, 0xfc, !PT ;  /* 0x0000009c00067812 */ /* 0x041fe400078efcff */
[C---:B------:R-:W-:Y:S01]  /*2b30*/  IMAD R2, R9.reuse, R7, R2 ;  /* 0x0000000709027224 */ /* 0x040fe200078e0202 */
[----:B------:R-:W-:Y:S01]  /*2b40*/  STL [R1+0xfe8], R44 ;  /* 0x000fe82c01007387 */ /* 0x000fe20000100800 */
[----:B-1----:R-:W-:Y:S01]  /*2b50*/  LOP3.LUT R5, R0, 0x9e, RZ, 0xfc, !PT ;  /* 0x0000009e00057812 */ /* 0x002fe200078efcff */
[----:B--2---:R-:W-:Y:S01]  /*2b60*/  IMAD R4, R9, R51, R50 ;  /* 0x0000003309047224 */ /* 0x004fe200078e0232 */
[----:B------:R-:W-:-:S02]  /*2b70*/  IABS R50, R6 ;  /* 0x0000000600327213 */ /* 0x000fc40000000000 */
[----:B------:R-:W-:Y:S02]  /*2b80*/  IABS R7, R5 ;  /* 0x0000000500077213 */ /* 0x000fe40000000000 */
[----:B------:R0:W-:Y:S01]  /*2b90*/  STL [R1+0x198], R4 ;  /* 0x0001980401007387 */ /* 0x0001e20000100800 */
[----:B------:R-:W-:-:S03]  /*2ba0*/  IMAD.HI.U32 R51, R10, R50, RZ ;  /* 0x000000320a337227 */ /* 0x000fc600078e00ff */
[----:B------:R-:W-:Y:S01]  /*2bb0*/  STL [R1+0xfec], R45 ;  /* 0x000fec2d01007387 */ /* 0x000fe20000100800 */
[----:B------:R-:W-:Y:S02]  /*2bc0*/  IMAD.MOV R51, RZ, RZ, -R51 ;  /* 0x000000ffff337224 */ /* 0x000fe400078e0a33 */
[----:B------:R-:W-:-:S04]  /*2bd0*/  IMAD.HI.U32 R49, R10, R7, RZ ;  /* 0x000000070a317227 */ /* 0x000fc800078e00ff */
[----:B0-----:R-:W-:Y:S01]  /*2be0*/  IMAD R4, R9, R47, R46 ;  /* 0x0000002f09047224 */ /* 0x001fe200078e022e */
[----:B------:R-:W-:Y:S01]  /*2bf0*/  IABS R46, R12 ;  /* 0x0000000c002e7213 */ /* 0x000fe20000000000 */
[----:B------:R-:W-:Y:S01]  /*2c00*/  IMAD.MOV R49, RZ, RZ, -R49 ;  /* 0x000000ffff317224 */ /* 0x000fe200078e0a31 */
[----:B------:R-:W-:Y:S02]  /*2c10*/  IABS R47, R11 ;  /* 0x0000000b002f7213 */ /* 0x000fe40000000000 */
[----:B------:R0:W-:Y:S01]  /*2c20*/  STL [R1+0x19c], R4 ;  /* 0x00019c0401007387 */ /* 0x0001e20000100800 */
[----:B------:R-:W-:-:S03]  /*2c30*/  IMAD.HI.U32 R53, R10, R46, RZ ;  /* 0x0000002e0a357227 */ /* 0x000fc600078e00ff */
[----:B------:R-:W-:Y:S01]  /*2c40*/  STL [R1+0x1a0], R2 ;  /* 0x0001a00201007387 */ /* 0x000fe20000100800 */
[----:B------:R-:W-:-:S03]  /*2c50*/  IMAD.HI.U32 R52, R10, R47, RZ ;  /* 0x0000002f0a347227 */ /* 0x000fc600078e00ff */
[----:B------:R1:W-:Y:S01]  /*2c60*/  STL [R1+0xdc0], R12 ;  /* 0x000dc00c01007387 */ /* 0x0003e20000100800 */
[----:B------:R-:W-:Y:S01]  /*2c70*/  IMAD.MOV R53, RZ, RZ, -R53 ;  /* 0x000000ffff357224 */ /* 0x000fe200078e0a35 */
[C---:B0-----:R-:W-:Y:S01]  /*2c80*/  LOP3.LUT R4, R0.reuse, 0xa0, RZ, 0xfc, !PT ;  /* 0x000000a000047812 */ /* 0x041fe200078efcff */
[----:B------:R-:W-:Y:S01]  /*2c90*/  IMAD.MOV R52, RZ, RZ, -R52 ;  /* 0x000000ffff347224 */ /* 0x000fe200078e0a34 */
[----:B------:R0:W-:Y:S01]  /*2ca0*/  STL [R1+0xdf4], R11 ;  /* 0x000df40b01007387 */ /* 0x0001e20000100800 */
[C---:B------:R-:W-:Y:S01]  /*2cb0*/  IMAD R46, R9.reuse, R53, R46 ;  /* 0x00000035092e7224 */ /* 0x040fe200078e022e */
[----:B------:R-:W-:Y:S01]  /*2cc0*/  IABS R48, R4 ;  /* 0x0000000400307213 */ /* 0x000fe20000000000 */
[----:B------:R-:W-:Y:S01]  /*2cd0*/  IMAD R47, R9, R52, R47 ;  /* 0x00000034092f7224 */ /* 0x000fe200078e022f */
[----:B------:R2:W-:Y:S01]  /*2ce0*/  STL [R1+0xe6c], R6 ;  /* 0x000e6c0601007387 */ /* 0x0005e20000100800 */
[----:B-1----:R-:W-:Y:S02]  /*2cf0*/  LOP3.LUT R12, R0, 0xa2, RZ, 0xfc, !PT ;  /* 0x000000a2000c7812 */ /* 0x002fe400078efcff */
[----:B------:R-:W-:Y:S01]  /*2d00*/  IMAD.HI.U32 R2, R10, R48, RZ ;  /* 0x000000300a027227 */ /* 0x000fe200078e00ff */
[----:B------:R1:W-:Y:S01]  /*2d10*/  STL [R1+0xe9c], R5 ;  /* 0x000e9c0501007387 */ /* 0x0003e20000100800 */
[----:B0-----:R-:W-:-:S02]  /*2d20*/  LOP3.LUT R11, R0, 0xa4, RZ, 0xfc, !PT ;  /* 0x000000a4000b7812 */ /* 0x001fc400078efcff */
[----:B------:R-:W-:Y:S01]  /*2d30*/  IMAD.MOV R2, RZ, RZ, -R2 ;  /* 0x000000ffff027224 */ /* 0x000fe200078e0a02 */
[----:B------:R0:W-:Y:S01]  /*2d40*/  STL [R1+0xeb8], R4 ;  /* 0x000eb80401007387 */ /* 0x0001e20000100800 */
[----:B--2---:R-:W-:Y:S02]  /*2d50*/  LOP3.LUT R6, R0, 0xa6, RZ, 0xfc, !PT ;  /* 0x000000a600067812 */ /* 0x004fe400078efcff */
[C---:B------:R-:W-:Y:S01]  /*2d60*/  IMAD R48, R9.reuse, R2, R48 ;  /* 0x0000000209307224 */ /* 0x040fe200078e0230 */
[----:B------:R-:W-:Y:S01]  /*2d70*/  STL [R1+0xff0], R46 ;  /* 0x000ff02e01007387 */ /* 0x000fe20000100800 */
[----:B------:R-:W-:Y:S01]  /*2d80*/  IABS R54, R11 ;  /* 0x0000000b00367213 */ /* 0x000fe20000000000 */
[C---:B-1----:R-:W-:Y:S01]  /*2d90*/  IMAD R5, R9.reuse, R51, R50 ;  /* 0x0000003309057224 */ /* 0x042fe200078e0232 */
[----:B------:R-:W-:Y:S01]  /*2da0*/  IABS R52, R6 ;  /* 0x0000000600347213 */ /* 0x000fe20000000000 */
[----:B------:R-:W-:Y:S01]  /*2db0*/  STL [R1+0xff4], R47 ;  /* 0x000ff42f01007387 */ /* 0x000fe20000100800 */
[----:B0-----:R-:W-:Y:S01]  /*2dc0*/  IMAD R4, R9, R49, R7 ;  /* 0x0000003109047224 */ /* 0x001fe200078e0207 */
[----:B------:R-:W-:-:S02]  /*2dd0*/  IABS R49, R12 ;  /* 0x0000000c00317213 */ /* 0x000fc40000000000 */
[----:B------:R0:W-:Y:S01]  /*2de0*/  STL [R1+0x1a4], R5 ;  /* 0x0001a40501007387 */ /* 0x0001e20000100800 */
[----:B------:R-:W-:-:S03]  /*2df0*/  IMAD.HI.U32 R55, R10, R54, RZ ;  /* 0x000000360a377227 */ /* 0x000fc600078e00ff */
[----:B------:R-:W-:Y:S01]  /*2e00*/  STL [R1+0xff8], R48 ;  /* 0x000ff83001007387 */ /* 0x000fe20000100800 */
[----:B------:R-:W-:-:S03]  /*2e10*/  IMAD.HI.U32 R56, R10, R49, RZ ;  /* 0x000000310a387227 */ /* 0x000fc600078e00ff */
[----:B------:R1:W-:Y:S01]  /*2e20*/  STL [R1+0x1a8], R4 ;  /* 0x0001a80401007387 */ /* 0x0003e20000100800 */
[----:B------:R-:W-:Y:S01]  /*2e30*/  IMAD.MOV R56, RZ, RZ, -R56 ;  /* 0x000000ffff387224 */ /* 0x000fe200078e0a38 */
[----:B0-----:R-:W-:Y:S01]  /*2e40*/  LOP3.LUT R5, R0, 0xa8, RZ, 0xfc, !PT ;  /* 0x000000a800057812 */ /* 0x001fe200078efcff */
[----:B------:R-:W-:Y:S01]  /*2e50*/  IMAD.HI.U32 R53, R10, R52, RZ ;  /* 0x000000340a357227 */ /* 0x000fe200078e00ff */
[----:B------:R0:W-:Y:S02]  /*2e60*/  STL [R1+0xdcc], R12 ;  /* 0x000dcc0c01007387 */ /* 0x0001e40000100800 */
[----:B------:R-:W-:Y:S01]  /*2e70*/  IABS R50, R5 ;  /* 0x0000000500327213 */ /* 0x000fe20000000000 */
[----:B------:R-:W-:Y:S01]  /*2e80*/  IMAD.MOV R55, RZ, RZ, -R55 ;  /* 0x000000ffff377224 */ /* 0x000fe200078e0a37 */
[----:B------:R2:W-:Y:S01]  /*2e90*/  STL [R1+0xdfc], R11 ;  /* 0x000dfc0b01007387 */ /* 0x0005e20000100800 */
[----:B------:R-:W-:Y:S01]  /*2ea0*/  IMAD R49, R9, R56, R49 ;  /* 0x0000003809317224 */ /* 0x000fe200078e0231 */
[----:B-1----:R-:W-:Y:S01]  /*2eb0*/  LOP3.LUT R4, R0, 0xaa, RZ, 0xfc, !PT ;  /* 0x000000aa00047812 */ /* 0x002fe200078efcff */
[----:B------:R-:W-:Y:S01]  /*2ec0*/  IMAD.HI.U32 R7, R10, R50, RZ ;  /* 0x000000320a077227 */ /* 0x000fe200078e00ff */
[----:B------:R1:W-:Y:S02]  /*2ed0*/  STL [R1+0xe3c], R6 ;  /* 0x000e3c0601007387 */ /* 0x0003e40000100800 */
[----:B------:R-:W-:Y:S01]  /*2ee0*/  IABS R51, R4 ;  /* 0x0000000400337213 */ /* 0x000fe20000000000 */
[----:B------:R-:W-:Y:S01]  /*2ef0*/  IMAD.MOV R7, RZ, RZ, -R7 ;  /* 0x000000ffff077224 */ /* 0x000fe200078e0a07 */
[----:B------:R3:W-:Y:S01]  /*2f00*/  STL [R1+0xeb4], R5 ;  /* 0x000eb40501007387 */ /* 0x0007e20000100800 */
[----:B------:R-:W-:Y:S01]  /*2f10*/  IMAD.MOV R53, RZ, RZ, -R53 ;  /* 0x000000ffff357224 */ /* 0x000fe200078e0a35 */
[----:B0-----:R-:W-:Y:S01]  /*2f20*/  LOP3.LUT R12, R0, 0xac, RZ, 0xfc, !PT ;  /* 0x000000ac000c7812 */ /* 0x001fe200078efcff */
[----:B------:R-:W-:Y:S01]  /*2f30*/  IMAD.HI.U32 R2, R10, R51, RZ ;  /* 0x000000330a027227 */ /* 0x000fe200078e00ff */
[----:B------:R0:W-:Y:S01]  /*2f40*/  STL [R1+0xee0], R4 ;  /* 0x000ee00401007387 */ /* 0x0001e20000100800 */
[----:B--2---:R-:W-:-:S02]  /*2f50*/  LOP3.LUT R11, R0, 0xae, RZ, 0xfc, !PT ;  /* 0x000000ae000b7812 */ /* 0x004fc400078efcff */
[C---:B------:R-:W-:Y:S01]  /*2f60*/  IMAD R50, R9.reuse, R7, R50 ;  /* 0x0000000709327224 */ /* 0x040fe200078e0232 */
[----:B------:R-:W-:Y:S01]  /*2f70*/  STL [R1+0xffc], R49 ;  /* 0x000ffc3101007387 */ /* 0x000fe20000100800 */
[----:B------:R-:W-:Y:S01]  /*2f80*/  IMAD.MOV R2, RZ, RZ, -R2 ;  /* 0x000000ffff027224 */ /* 0x000fe200078e0a02 */
[----:B-1----:R-:W-:Y:S01]  /*2f90*/  LOP3.LUT R6, R0, 0xb0, RZ, 0xfc, !PT ;  /* 0x000000b000067812 */ /* 0x002fe200078efcff */
[C---:B---3--:R-:W-:Y:S01]  /*2fa0*/  IMAD R5, R9.reuse, R55, R54 ;  /* 0x0000003709057224 */ /* 0x048fe200078e0236 */
[----:B------:R-:W-:Y:S01]  /*2fb0*/  IABS R58, R12 ;  /* 0x0000000c003a7213 */ /* 0x000fe20000000000 */
[C---:B------:R-:W-:Y:S01]  /*2fc0*/  IMAD R51, R9.reuse, R2, R51 ;  /* 0x0000000209337224 */ /* 0x040fe200078e0233 */
[----:B------:R-:W-:Y:S01]  /*2fd0*/  IABS R56, R11 ;  /* 0x0000000b00387213 */ /* 0x000fe20000000000 */
[----:B0-----:R-:W-:Y:S01]  /*2fe0*/  IMAD R4, R9, R53, R52 ;  /* 0x0000003509047224 */ /* 0x001fe200078e0234 */
[----:B------:R0:W-:Y:S01]  /*2ff0*/  STL [R1+0x1ac], R5 ;  /* 0x0001ac0501007387 */ /* 0x0001e20000100800 */
[----:B------:R-:W-:Y:S01]  /*3000*/  IABS R52, R6 ;  /* 0x0000000600347213 */ /* 0x000fe20000000000 */
[----:B------:R-:W-:-:S02]  /*3010*/  IMAD.HI.U32 R59, R10, R58, RZ ;  /* 0x0000003a0a3b7227 */ /* 0x000fc400078e00ff */
[----:B------:R-:W-:Y:S02]  /*3020*/  STL [R1+0x1000], R50 ;  /* 0x0010003201007387 */ /* 0x000fe40000100800 */
[----:B------:R-:W-:Y:S02]  /*3030*/  IMAD.HI.U32 R55, R10, R52, RZ ;  /* 0x000000340a377227 */ /* 0x000fe400078e00ff */
[----:B------:R1:W-:Y:S01]  /*3040*/  STL [R1+0x1b0], R4 ;  /* 0x0001b00401007387 */ /* 0x0003e20000100800 */
[----:B0-----:R-:W-:Y:S01]  /*3050*/  LOP3.LUT R5, R0, 0xb2, RZ, 0xfc, !PT ;  /* 0x000000b200057812 */ /* 0x001fe200078efcff */
[----:B------:R-:W-:Y:S02]  /*3060*/  IMAD.HI.U32 R57, R10, R56, RZ ;  /* 0x000000380a397227 */ /* 0x000fe400078e00ff */
[----:B------:R-:W-:Y:S01]  /*3070*/  STL [R1+0x1004], R51 ;  /* 0x0010043301007387 */ /* 0x000fe20000100800 */
[----:B------:R-:W-:Y:S01]  /*3080*/  IABS R53, R5 ;  /* 0x0000000500357213 */ /* 0x000fe20000000000 */
[----:B------:R-:W-:-:S02]  /*3090*/  IMAD.MOV R59, RZ, RZ, -R59 ;  /* 0x000000ffff3b7224 */ /* 0x000fc400078e0a3b */
[----:B------:R0:W-:Y:S01]  /*30a0*/  STL [R1+0xdb4], R12 ;  /* 0x000db40c01007387 */ /* 0x0001e20000100800 */
[----:B------:R-:W-:Y:S01]  /*30b0*/  IMAD.MOV R55, RZ, RZ, -R55 ;  /* 0x000000ffff377224 */ /* 0x000fe200078e0a37 */
        /* <DEDUP_REMOVED lines=10> */
[----:B-1----:R-:W-:-:S02]  /*3160*/  LOP3.LUT R11, R0, 0xb8, RZ, 0xfc, !PT ;  /* 0x000000b8000b7812 */ /* 0x002fc400078efcff */
[----:B------:R-:W-:Y:S01]  /*3170*/  IMAD.MOV R7, RZ, RZ, -R7 ;  /* 0x000000ffff077224 */ /* 0x000fe200078e0a07 */
[----:B------:R1:W-:Y:S01]  /*3180*/  STL [R1+0xf00], R4 ;  /* 0x000f000401007387 */ /* 0x0003e20000100800 */
[C---:B------:R-:W-:Y:S01]  /*3190*/  IMAD R53, R9.reuse, R54, R53 ;  /* 0x0000003609357224 */ /* 0x040fe200078e0235 */
[----:B------:R-:W-:Y:S01]  /*31a0*/  IABS R54, R11 ;  /* 0x0000000b00367213 */ /* 0x000fe20000000000 */
[C---:B------:R-:W-:Y:S01]  /*31b0*/  IMAD R52, R9.reuse, R55, R52 ;  /* 0x0000003709347224 */ /* 0x040fe200078e0234 */
[----:B------:R-:W-:Y:S01]  /*31c0*/  IABS R60, R12 ;  /* 0x0000000c003c7213 */ /* 0x000fe20000000000 */
[C---:B------:R-:W-:Y:S01]  /*31d0*/  IMAD R2, R9.reuse, R7, R2 ;  /* 0x0000000709027224 */ /* 0x040fe200078e0202 */
[----:B--2---:R-:W-:Y:S01]  /*31e0*/  LOP3.LUT R6, R0, 0xba, RZ, 0xfc, !PT ;  /* 0x000000ba00067812 */ /* 0x004fe200078efcff */
[----:B0-----:R-:W-:Y:S02]  /*31f0*/  IMAD R5, R9, R59, R58 ;  /* 0x0000003b09057224 */ /* 0x001fe400078e023a */
[----:B------:R-:W-:Y:S01]  /*3200*/  IMAD.HI.U32 R59, R10, R54, RZ ;  /* 0x000000360a3b7227 */ /* 0x000fe200078e00ff */
[----:B------:R-:W-:-:S02]  /*3210*/  IABS R55, R6 ;  /* 0x0000000600377213 */ /* 0x000fc40000000000 */
[----:B------:R0:W-:Y:S01]  /*3220*/  STL [R1+0x1b4], R5 ;  /* 0x0001b40501007387 */ /* 0x0001e20000100800 */
[C---:B-1----:R-:W-:Y:S02]  /*3230*/  IMAD R4, R9.reuse, R57, R56 ;  /* 0x0000003909047224 */ /* 0x042fe400078e0238 */
        /* <DEDUP_REMOVED lines=36> */
[----:B------:R-:W-:-:S04]  /*3480*/  IMAD.HI.U32 R59, R10, R7, RZ ;  /* 0x000000070a3b7227 */ /* 0x000fc800078e00ff */
[----:B------:R-:W-:Y:S02]  /*3490*/  IMAD.MOV R61, RZ, RZ, -R61 ;  /* 0x000000ffff3d7224 */ /* 0x000fe400078e0a3d */
        /* <DEDUP_REMOVED lines=25> */
[----:B------:R-:W-:Y:S01]  /*3630*/  IABS R64, R11 ;  /* 0x0000000b00407213 */ /* 0x000fe20000000000 */
[----:B------:R-:W-:Y:S01]  /*3640*/  STL [R1+0x1018], R56 ;  /* 0x0010183801007387 */ /* 0x000fe20000100800 */
[C---:B-1----:R-:W-:Y:S01]  /*3650*/  IMAD R5, R9.reuse, R61, R60 ;  /* 0x0000003d09057224 */ /* 0x042fe200078e023c */
[----:B------:R-:W-:Y:S02]  /*3660*/  IABS R62, R6 ;  /* 0x00000006003e7213 */ /* 0x000fe40000000000 */
[----:B------:R-:W-:Y:S01]  /*3670*/  STL [R1+0x101c], R57 ;  /* 0x00101c3901007387 */ /* 0x000fe20000100800 */
[----:B0-----:R-:W-:Y:S01]  /*3680*/  IMAD R4, R9, R59, R7 ;  /* 0x0000003b09047224 */ /* 0x001fe200078e0207 */
[----:B------:R-:W-:Y:S01]  /*3690*/  IABS R59, R12 ;  /* 0x0000000c003b7213 */ /* 0x000fe20000000000 */
[C---:B------:R-:W-:Y:S01]  /*36a0*/  IMAD.HI.U32 R65, R10.reuse, R64, RZ ;  /* 0x000000400a417227 */ /* 0x040fe200078e00ff */
[----:B------:R0:W-:Y:S03]  /*36b0*/  STL [R1+0x1cc], R5 ;  /* 0x0001cc0501007387 */ /* 0x0001e60000100800 */
[C---:B------:R-:W-:Y:S01]  /*36c0*/  IMAD.HI.U32 R66, R10.reuse, R59, RZ ;  /* 0x0000003b0a427227 */ /* 0x040fe200078e00ff */
[----:B------:R-:W-:Y:S03]  /*36d0*/  STL [R1+0x1020], R58 ;  /* 0x0010203a01007387 */ /* 0x000fe60000100800 */
[----:B------:R-:W-:Y:S01]  /*36e0*/  IMAD.HI.U32 R63, R10, R62, RZ ;  /* 0x0000003e0a3f7227 */ /* 0x000fe200078e00ff */
[----:B------:R1:W-:Y:S01]  /*36f0*/  STL [R1+0x1d0], R4 ;  /* 0x0001d00401007387 */ /* 0x0003e20000100800 */
[----:B0-----:R-:W-:-:S02]  /*3700*/  LOP3.LUT R5, R0, 0xd0, RZ, 0xfc, !PT ;  /* 0x000000d000057812 */ /* 0x001fc400078efcff */
[----:B------:R-:W-:Y:S01]  /*3710*/  IMAD.MOV R66, RZ, RZ, -R66 ;  /* 0x000000ffff427224 */ /* 0x000fe200078e0a42 */
[----:B------:R0:W-:Y:S01]  /*3720*/  STL [R1+0xdb0], R12 ;  /* 0x000db00c01007387 */ /* 0x0001e20000100800 */
[----:B------:R-:W-:Y:S01]  /*3730*/  IMAD.MOV R65, RZ, RZ, -R65 ;  /* 0x000000ffff417224 */ /* 0x000fe200078e0a41 */
[----:B------:R-:W-:Y:S01]  /*3740*/  IABS R60, R5 ;  /* 0x00000005003c7213 */ /* 0x000fe20000000000 */
[----:B------:R-:W-:Y:S01]  /*3750*/  IMAD.MOV R63, RZ, RZ, -R63 ;  /* 0x000000ffff3f7224 */ /* 0x000fe200078e0a3f */
[----:B------:R2:W-:Y:S01]  /*3760*/  STL [R1+0xe18], R11 ;  /* 0x000e180b01007387 */ /* 0x0005e20000100800 */
[----:B------:R-:W-:Y:S01]  /*3770*/  IMAD R59, R9, R66, R59 ;  /* 0x00000042093b7224 */ /* 0x000fe200078e023b */
[----:B-1----:R-:W-:Y:S01]  /*3780*/  LOP3.LUT R4, R0, 0xd2, RZ, 0xfc, !PT ;  /* 0x000000d200047812 */ /* 0x002fe200078efcff */
[----:B------:R-:W-:Y:S01]  /*3790*/  IMAD.HI.U32 R7, R10, R60, RZ ;  /* 0x0000003c0a077227 */ /* 0x000fe200078e00ff */
[----:B------:R-:W-:Y:S02]  /*37a0*/  STL [R1+0xe48], R6 ;  /* 0x000e480601007387 */ /* 0x000fe40000100800 */
[----:B------:R-:W-:Y:S01]  /*37b0*/  IABS R61, R4 ;  /* 0x00000004003d7213 */ /* 0x000fe20000000000 */
[----:B------:R-:W-:Y:S01]  /*37c0*/  IMAD.MOV R7, RZ, RZ, -R7 ;  /* 0x000000ffff077224 */ /* 0x000fe200078e0a07 */
[----:B------:R1:W-:Y:S01]  /*37d0*/  STL [R1+0xe8c], R5 ;  /* 0x000e8c0501007387 */ /* 0x0003e20000100800 */
[C---:B0-----:R-:W-:Y:S01]  /*37e0*/  LOP3.LUT R12, R0.reuse, 0xd4, RZ, 0xfc, !PT ;  /* 0x000000d4000c7812 */ /* 0x041fe200078efcff */
[----:B------:R-:W-:Y:S01]  /*37f0*/  IMAD R58, R3, UR12, RZ ;  /* 0x0000000c033a7c24 */ /* 0x000fe2000f8e02ff */
[----:B--2---:R-:W-:Y:S01]  /*3800*/  LOP3.LUT R11, R0, 0xd6, RZ, 0xfc, !PT ;  /* 0x000000d6000b7812 */ /* 0x004fe200078efcff */
[----:B------:R0:W-:Y:S01]  /*3810*/  STL [R1+0xefc], R4 ;  /* 0x000efc0401007387 */ /* 0x0001e20000100800 */
[----:B------:R-:W-:Y:S01]  /*3820*/  IMAD.HI.U32 R2, R10, R61, RZ ;  /* 0x0000003d0a027227 */ /* 0x000fe200078e00ff */
[----:B------:R-:W-:-:S02]  /*3830*/  IABS R68, R12 ;  /* 0x0000000c00447213 */ /* 0x000fc40000000000 */
[----:B------:R-:W-:Y:S01]  /*3840*/  STL [R1+0x1024], R59 ;  /* 0x0010243b01007387 */ /* 0x000fe20000100800 */
[----:B------:R-:W-:Y:S01]  /*3850*/  IMAD.MOV R2, RZ, RZ, -R2 ;  /* 0x000000ffff027224 */ /* 0x000fe200078e0a02 */
[----:B------:R-:W-:Y:S01]  /*3860*/  IABS R66, R11 ;  /* 0x0000000b00427213 */ /* 0x000fe20000000000 */
[C---:B-1----:R-:W-:Y:S01]  /*3870*/  IMAD R5, R9.reuse, R65, R64 ;  /* 0x0000004109057224 */ /* 0x042fe200078e0240 */
[----:B------:R-:W-:Y:S01]  /*3880*/  LOP3.LUT R6, R0, 0xd8, RZ, 0xfc, !PT ;  /* 0x000000d800067812 */ /* 0x000fe200078efcff */
[C---:B------:R-:W-:Y:S02]  /*3890*/  IMAD R61, R9.reuse, R2, R61 ;  /* 0x00000002093d7224 */ /* 0x040fe400078e023d */
[----:B0-----:R-:W-:Y:S01]  /*38a0*/  IMAD R4, R9, R63, R62 ;  /* 0x0000003f09047224 */ /* 0x001fe200078e023e */
[----:B------:R0:W-:Y:S01]  /*38b0*/  STL [R1+0x1d4], R5 ;  /* 0x0001d40501007387 */ /* 0x0001e20000100800 */
[----:B------:R-:W-:Y:S01]  /*38c0*/  IMAD.HI.U32 R69, R10, R68, RZ ;  /* 0x000000440a457227 */ /* 0x000fe200078e00ff */
[----:B------:R-:W-:-:S02]  /*38d0*/  IABS R62, R6 ;  /* 0x00000006003e7213 */ /* 0x000fc40000000000 */
[----:B------:R1:W-:Y:S01]  /*38e0*/  STL [R1+0x1d8], R4 ;  /* 0x0001d80401007387 */ /* 0x0003e20000100800 */
[----:B------:R-:W-:-:S03]  /*38f0*/  IMAD.HI.U32 R67, R10, R66, RZ ;  /* 0x000000420a437227 */ /* 0x000fc600078e00ff */
[----:B------:R2:W-:Y:S01]  /*3900*/  STL [R1+0xdac], R12 ;  /* 0x000dac0c01007387 */ /* 0x0005e20000100800 */
[----:B------:R-:W-:Y:S01]  /*3910*/  IMAD R60, R9, R7, R60 ;  /* 0x00000007093c7224 */ /* 0x000fe200078e023c */
[C---:B0-----:R-:W-:Y:S01]  /*3920*/  LOP3.LUT R5, R0.reuse, 0xda, RZ, 0xfc, !PT ;  /* 0x000000da00057812 */ /* 0x041fe200078efcff */
[----:B------:R-:W-:Y:S01]  /*3930*/  IMAD.MOV R69, RZ, RZ, -R69 ;  /* 0x000000ffff457224 */ /* 0x000fe200078e0a45 */
[----:B------:R0:W-:Y:S01]  /*3940*/  STL [R1+0xdec], R11 ;  /* 0x000dec0b01007387 */ /* 0x0001e20000100800 */
[----:B------:R-:W-:Y:S01]  /*3950*/  IMAD.MOV R67, RZ, RZ, -R67 ;  /* 0x000000ffff437224 */ /* 0x000fe200078e0a43 */
[----:B-1----:R-:W-:Y:S01]  /*3960*/  LOP3.LUT R4, R0, 0xdc, RZ, 0xfc, !PT ;  /* 0x000000dc00047812 */ /* 0x002fe200078efcff */
[----:B------:R-:W-:Y:S01]  /*3970*/  IMAD.HI.U32 R65, R10, R62, RZ ;  /* 0x0000003e0a417227 */ /* 0x000fe200078e00ff */
[----:B------:R1:W-:Y:S01]  /*3980*/  STL [R1+0xe64], R6 ;  /* 0x000e640601007387 */ /* 0x0003e20000100800 */
[----:B------:R-:W-:Y:S02]  /*3990*/  IABS R63, R5 ;  /* 0x00000005003f7213 */ /* 0x000fe40000000000 */
[----:B------:R-:W-:Y:S01]  /*39a0*/  IABS R2, R4 ;  /* 0x0000000400027213 */ /* 0x000fe20000000000 */
[----:B------:R3:W-:Y:S01]  /*39b0*/  STL [R1+0xe88], R5 ;  /* 0x000e880501007387 */ /* 0x0007e20000100800 */
[C---:B--2---:R-:W-:Y:S01]  /*39c0*/  LOP3.LUT R12, R0.reuse, 0xde, RZ, 0xfc, !PT ;  /* 0x000000de000c7812 */ /* 0x044fe200078efcff */
[----:B------:R-:W-:Y:S01]  /*39d0*/  IMAD.MOV R65, RZ, RZ, -R65 ;  /* 0x000000ffff417224 */ /* 0x000fe200078e0a41 */
[----:B0-----:R-:W-:Y:S01]  /*39e0*/  LOP3.LUT R11, R0, 0xe0, RZ, 0xfc, !PT ;  /* 0x000000e0000b7812 */ /* 0x001fe200078efcff */
[----:B------:R-:W-:Y:S01]  /*39f0*/  IMAD.HI.U32 R7, R10, R2, RZ ;  /* 0x000000020a077227 */ /* 0x000fe200078e00ff */
[----:B------:R0:W-:Y:S01]  /*3a00*/  STL [R1+0xf20], R4 ;  /* 0x000f200401007387 */ /* 0x0001e20000100800 */
[----:B-1----:R-:W-:-:S02]  /*3a10*/  LOP3.LUT R6, R0, 0xe2, RZ, 0xfc, !PT ;  /* 0x000000e200067812 */ /* 0x002fc400078efcff */
[----:B------:R-:W-:Y:S02]  /*3a20*/  IMAD.MOV R7, RZ, RZ, -R7 ;  /* 0x000000ffff077224 */ /* 0x000fe400078e0a07 */
[C---:B---3--:R-:W-:Y:S01]  /*3a30*/  IMAD R5, R9.reuse, R69, R68 ;  /* 0x0000004509057224 */ /* 0x048fe200078e0244 */
[----:B------:R-:W-:Y:S01]  /*3a40*/  IABS R69, R12 ;  /* 0x0000000c00457213 */ /* 0x000fe20000000000 */
[C---:B------:R-:W-:Y:S02]  /*3a50*/  IMAD R2, R9.reuse, R7, R2 ;  /* 0x0000000709027224 */ /* 0x040fe400078e0202 */
[----:B------:R-:W-:Y:S01]  /*3a60*/  IMAD.HI.U32 R64, R10, R63, RZ ;  /* 0x0000003f0a407227 */ /* 0x000fe200078e00ff */
[----:B------:R1:W-:Y:S03]  /*3a70*/  STL [R1+0x1dc], R5 ;  /* 0x0001dc0501007387 */ /* 0x0003e60000100800 */
[----:B0-----:R-:W-:-:S02]  /*3a80*/  IMAD R4, R9, R67, R66 ;  /* 0x0000004309047224 */ /* 0x001fc400078e0242 */
[----:B------:R-:W-:-:S03]  /*3a90*/  IMAD.HI.U32 R70, R10, R69, RZ ;  /* 0x000000450a467227 */ /* 0x000fc600078e00ff */
[----:B------:R0:W-:Y:S01]  /*3aa0*/  STL [R1+0x1e4], R4 ;  /* 0x0001e40401007387 */ /* 0x0001e20000100800 */
[----:B------:R-:W-:Y:S01]  /*3ab0*/  IMAD.MOV R70, RZ, RZ, -R70 ;  /* 0x000000ffff467224 */ /* 0x000fe200078e0a46 */
[C---:B-1----:R-:W-:Y:S01]  /*3ac0*/  LOP3.LUT R5, R0.reuse, 0xe4, RZ, 0xfc, !PT ;  /* 0x000000e400057812 */ /* 0x042fe200078efcff */
[----:B------:R-:W-:Y:S01]  /*3ad0*/  IMAD R62, R9, R65, R62 ;  /* 0x00000041093e7224 */ /* 0x000fe200078e023e */
[----:B------:R1:W-:Y:S01]  /*3ae0*/  STL [R1+0x1ec], R2 ;  /* 0x0001ec0201007387 */ /* 0x0003e20000100800 */
[----:B------:R-:W-:Y:S01]  /*3af0*/  IABS R65, R6 ;  /* 0x0000000600417213 */ /* 0x000fe20000000000 */
[----:B------:R-:W-:Y:S01]  /*3b00*/  IMAD.MOV R64, RZ, RZ, -R64 ;  /* 0x000000ffff407224 */ /* 0x000fe200078e0a40 */
[----:B------:R-:W-:Y:S01]  /*3b10*/  IABS R66, R5 ;  /* 0x0000000500427213 */ /* 0x000fe20000000000 */
[----:B------:R2:W-:Y:S01]  /*3b20*/  STL [R1+0xe14], R12 ;  /* 0x000e140c01007387 */ /* 0x0005e20000100800 */
[----:B------:R-:W-:Y:S01]  /*3b30*/  IMAD R123, R123, 0x2, R58 ;  /* 0x000000027b7b7824 */ /* 0x000fe200078e023a */
[----:B0-----:R-:W-:Y:S01]  /*3b40*/  LOP3.LUT R4, R0, 0xe6, RZ, 0xfc, !PT ;  /* 0x000000e600047812 */ /* 0x001fe200078efcff */
[----:B------:R-:W-:Y:S01]  /*3b50*/  IMAD R63, R9, R64, R63 ;  /* 0x00000040093f7224 */ /* 0x000fe200078e023f */
[----:B------:R-:W-:Y:S01]  /*3b60*/  STL [R1+0xe38], R11 ;  /* 0x000e380b01007387 */ /* 0x000fe20000100800 */
[----:B------:R-:W-:Y:S01]  /*3b70*/  IMAD.HI.U32 R67, R10, R66, RZ ;  /* 0x000000420a437227 */ /* 0x000fe200078e00ff */
[----:B-1----:R-:W-:-:S02]  /*3b80*/  IABS R2, R4 ;  /* 0x0000000400027213 */ /* 0x002fc40000000000 */
[----:B------:R0:W-:Y:S01]  /*3b90*/  STL [R1+0xe84], R6 ;  /* 0x000e840601007387 */ /* 0x0001e20000100800 */
[----:B------:R-:W-:Y:S01]  /*3ba0*/  IMAD.MOV R67, RZ, RZ, -R67 ;  /* 0x000000ffff437224 */ /* 0x000fe200078e0a43 */
[----:B------:R-:W-:Y:S01]  /*3bb0*/  IABS R64, R11 ;  /* 0x0000000b00407213 */ /* 0x000fe20000000000 */
[----:B------:R-:W-:Y:S01]  /*3bc0*/  IMAD.HI.U32 R7, R10, R2, RZ ;  /* 0x000000020a077227 */ /* 0x000fe200078e00ff */
[----:B------:R1:W-:Y:S01]  /*3bd0*/  STL [R1+0xef8], R5 ;  /* 0x000ef80501007387 */ /* 0x0003e20000100800 */
[----:B--2---:R-:W-:Y:S02]  /*3be0*/  LOP3.LUT R12, R0, 0xe8, RZ, 0xfc, !PT ;  /* 0x000000e8000c7812 */ /* 0x004fe400078efcff */
[----:B------:R-:W-:Y:S01]  /*3bf0*/  IMAD.MOV R7, RZ, RZ, -R7 ;  /* 0x000000ffff077224 */ /* 0x000fe200078e0a07 */
[----:B------:R2:W-:Y:S01]  /*3c00*/  STL [R1+0xf1c], R4 ;  /* 0x000f1c0401007387 */ /* 0x0005e20000100800 */
[----:B------:R-:W-:Y:S01]  /*3c10*/  IMAD.HI.U32 R68, R10, R65, RZ ;  /* 0x000000410a447227 */ /* 0x000fe200078e00ff */
[----:B0-----:R-:W-:-:S02]  /*3c20*/  LOP3.LUT R6, R0, 0xec, RZ, 0xfc, !PT ;  /* 0x000000ec00067812 */ /* 0x001fc400078efcff */
[C---:B------:R-:W-:Y:S01]  /*3c30*/  LOP3.LUT R11, R0.reuse, 0xea, RZ, 0xfc, !PT ;  /* 0x000000ea000b7812 */ /* 0x040fe200078efcff */
[----:B------:R-:W-:Y:S01]  /*3c40*/  IMAD R2, R9, R7, R2 ;  /* 0x0000000709027224 */ /* 0x000fe200078e0202 */
[----:B-1----:R-:W-:Y:S01]  /*3c50*/  LOP3.LUT R5, R0, 0xee, RZ, 0xfc, !PT ;  /* 0x000000ee00057812 */ /* 0x002fe200078efcff */
[----:B------:R-:W-:Y:S02]  /*3c60*/  IMAD.MOV R68, RZ, RZ, -R68 ;  /* 0x000000ffff447224 */ /* 0x000fe400078e0a44 */
[----:B------:R-:W-:Y:S01]  /*3c70*/  IMAD.HI.U32 R71, R10, R64, RZ ;  /* 0x000000400a477227 */ /* 0x000fe200078e00ff */
[----:B------:R-:W-:-:S03]  /*3c80*/  IABS R7, R5 ;  /* 0x0000000500077213 */ /* 0x000fc60000000000 */
[----:B--2---:R-:W-:Y:S02]  /*3c90*/  IMAD R4, R9, R70, R69 ;  /* 0x0000004609047224 */ /* 0x004fe400078e0245 */
[----:B------:R-:W-:-:S03]  /*3ca0*/  IMAD.HI.U32 R70, R10, R7, RZ ;  /* 0x000000070a467227 */ /* 0x000fc600078e00ff */
[----:B------:R0:W-:Y:S01]  /*3cb0*/  STL [R1+0x1e8], R4 ;  /* 0x0001e80401007387 */ /* 0x0001e20000100800 */
[C---:B------:R-:W-:Y:S02]  /*3cc0*/  IMAD R65, R9.reuse, R68, R65 ;  /* 0x0000004409417224 */ /* 0x040fe400078e0241 */
[----:B------:R-:W-:Y:S02]  /*3cd0*/  IMAD.MOV R70, RZ, RZ, -R70 ;  /* 0x000000ffff467224 */ /* 0x000fe400078e0a46 */
[----:B------:R-:W-:Y:S02]  /*3ce0*/  IMAD.MOV R71, RZ, RZ, -R71 ;  /* 0x000000ffff477224 */ /* 0x000fe400078e0a47 */
[----:B------:R-:W-:Y:S02]  /*3cf0*/  IMAD R124, R124, 0x2, R123 ;  /* 0x000000027c7c7824 */ /* 0x000fe400078e027b */
[C---:B------:R-:W-:Y:S02]  /*3d00*/  IMAD R64, R9.reuse, R71, R64 ;  /* 0x0000004709407224 */ /* 0x040fe400078e0240 */
[----:B0-----:R-:W-:Y:S01]  /*3d10*/  IMAD R4, R9, R67, R66 ;  /* 0x0000004309047224 */ /* 0x001fe200078e0242 */
[----:B------:R-:W-:Y:S01]  /*3d20*/  IABS R66, R12 ;  /* 0x0000000c00427213 */ /* 0x000fe20000000000 */
[----:B------:R-:W-:Y:S01]  /*3d30*/  IMAD R125, R125, 0x2, R124 ;  /* 0x000000027d7d7824 */ /* 0x000fe200078e027c */
[----:B------:R-:W-:-:S02]  /*3d40*/  IABS R67, R11 ;  /* 0x0000000b00437213 */ /* 0x000fc40000000000 */
[----:B------:R0:W-:Y:S01]  /*3d50*/  STL [R1+0x1e0], R4 ;  /* 0x0001e00401007387 */ /* 0x0001e20000100800 */
[----:B------:R-:W-:-:S03]  /*3d60*/  IMAD.HI.U32 R73, R10, R66, RZ ;  /* 0x000000420a497227 */ /* 0x000fc600078e00ff */
[----:B------:R1:W-:Y:S01]  /*3d70*/  STL [R1+0x1f0], R2 ;  /* 0x0001f00201007387 */ /* 0x0003e20000100800 */
[----:B------:R-:W-:-:S03]  /*3d80*/  IMAD.HI.U32 R72, R10, R67, RZ ;  /* 0x000000430a487227 */ /* 0x000fc600078e00ff */
[----:B------:R2:W-:Y:S01]  /*3d90*/  STL [R1+0xde8], R12 ;  /* 0x000de80c01007387 */ /* 0x0005e20000100800 */
[----:B------:R-:W-:Y:S01]  /*3da0*/  IMAD.MOV R73, RZ, RZ, -R73 ;  /* 0x000000ffff497224 */ /* 0x000fe200078e0a49 */
[----:B0-----:R-:W-:Y:S01]  /*3db0*/  LOP3.LUT R4, R0, 0xf0, RZ, 0xfc, !PT ;  /* 0x000000f000047812 */ /* 0x001fe200078efcff */
[----:B------:R-:W-:Y:S01]  /*3dc0*/  IMAD.MOV R72, RZ, RZ, -R72 ;  /* 0x000000ffff487224 */ /* 0x000fe200078e0a48 */
[----:B------:R-:W-:Y:S01]  /*3dd0*/  STL [R1+0xe60], R11 ;  /* 0x000e600b01007387 */ /* 0x000fe20000100800 */
[C---:B------:R-:W-:Y:S01]  /*3de0*/  IMAD R66, R9.reuse, R73, R66 ;  /* 0x0000004909427224 */ /* 0x040fe200078e0242 */
[----:B-1----:R-:W-:Y:S01]  /*3df0*/  IABS R2, R6 ;  /* 0x0000000600027213 */ /* 0x002fe20000000000 */
[----:B------:R-:W-:Y:S01]  /*3e00*/  IMAD R67, R9, R72, R67 ;  /* 0x0000004809437224 */ /* 0x000fe200078e0243 */
[----:B------:R0:W-:Y:S01]  /*3e10*/  STL [R1+0xe80], R6 ;  /* 0x000e800601007387 */ /* 0x0001e20000100800 */
[----:B------:R-:W-:Y:S02]  /*3e20*/  IABS R68, R4 ;  /* 0x0000000400447213 */ /* 0x000fe40000000000 */
[----:B------:R-:W-:Y:S01]  /*3e30*/  IMAD.HI.U32 R69, R10, R2, RZ ;  /* 0x000000020a457227 */ /* 0x000fe200078e00ff */
[----:B------:R1:W-:Y:S01]  /*3e40*/  STL [R1+0xed4], R5 ;  /* 0x000ed40501007387 */ /* 0x0003e20000100800 */
[----:B--2---:R-:W-:-:S02]  /*3e50*/  LOP3.LUT R12, R0, 0x106, RZ, 0xfc, !PT ;  /* 0x00000106000c7812 */ /* 0x004fc400078efcff */
[----:B------:R-:W-:Y:S01]  /*3e60*/  IMAD.MOV R69, RZ, RZ, -R69 ;  /* 0x000000ffff457224 */ /* 0x000fe200078e0a45 */
[----:B------:R2:W-:Y:S01]  /*3e70*/  STL [R1+0xf2c], R4 ;  /* 0x000f2c0401007387 */ /* 0x0005e20000100800 */
[----:B------:R-:W-:Y:S01]  /*3e80*/  IMAD.HI.U32 R71, R10, R68, RZ ;  /* 0x000000440a477227 */ /* 0x000fe200078e00ff */
[C---:B0-----:R-:W-:Y:S02]  /*3e90*/  LOP3.LUT R6, R0.reuse, 0xf4, RZ, 0xfc, !PT ;  /* 0x000000f400067812 */ /* 0x041fe400078efcff */
[C---:B------:R-:W-:Y:S01]  /*3ea0*/  LOP3.LUT R11, R0.reuse, 0xf2, RZ, 0xfc, !PT ;  /* 0x000000f2000b7812 */ /* 0x040fe200078efcff */
[----:B------:R-:W-:Y:S01]  /*3eb0*/  IMAD.MOV R71, RZ, RZ, -R71 ;  /* 0x000000ffff477224 */ /* 0x000fe200078e0a47 */
[----:B-1----:R-:W-:-:S03]  /*3ec0*/  LOP3.LUT R5, R0, 0xf6, RZ, 0xfc, !PT ;  /* 0x000000f600057812 */ /* 0x002fc600078efcff */
[C---:B------:R-:W-:Y:S02]  /*3ed0*/  IMAD R68, R9.reuse, R71, R68 ;  /* 0x0000004709447224 */ /* 0x040fe400078e0244 */
[C---:B--2---:R-:W-:Y:S01]  /*3ee0*/  IMAD R4, R9.reuse, R69, R2 ;  /* 0x0000004509047224 */ /* 0x044fe200078e0202 */
[----:B------:R-:W-:Y:S01]  /*3ef0*/  IABS R69, R11 ;  /* 0x0000000b00457213 */ /* 0x000fe20000000000 */
[----:B------:R-:W-:Y:S01]  /*3f00*/  IMAD R2, R9, R70, R7 ;  /* 0x0000004609027224 */ /* 0x000fe200078e0207 */
[----:B------:R-:W-:Y:S02]  /*3f10*/  IABS R7, R6 ;  /* 0x0000000600077213 */ /* 0x000fe40000000000 */
[----:B------:R-:W-:Y:S01]  /*3f20*/  IABS R70, R5 ;  /* 0x0000000500467213 */ /* 0x000fe20000000000 */
[----:B------:R0:W-:Y:S01]  /*3f30*/  STL [R1+0x1f8], R4 ;  /* 0x0001f80401007387 */ /* 0x0001e20000100800 */
[----:B------:R-:W-:-:S03]  /*3f40*/  IMAD.HI.U32 R76, R10, R69, RZ ;  /* 0x000000450a4c7227 */ /* 0x000fc600078e00ff */
[----:B------:R1:W-:Y:S01]  /*3f50*/  STL [R1+0x204], R2 ;  /* 0x0002040201007387 */ /* 0x0003e20000100800 */
[----:B------:R-:W-:-:S03]  /*3f60*/  IMAD.HI.U32 R73, R10, R7, RZ ;  /* 0x000000070a497227 */ /* 0x000fc600078e00ff */
[----:B------:R2:W-:Y:S01]  /*3f70*/  STL [R1+0xde4], R11 ;  /* 0x000de40b01007387 */ /* 0x0005e20000100800 */
[----:B------:R-:W-:Y:S01]  /*3f80*/  IMAD.HI.U32 R74, R10, R70, RZ ;  /* 0x000000460a4a7227 */ /* 0x000fe200078e00ff */
[C---:B0-----:R-:W-:Y:S02]  /*3f90*/  LOP3.LUT R4, R0.reuse, 0xf8, RZ, 0xfc, !PT ;  /* 0x000000f800047812 */ /* 0x041fe400078efcff */
[----:B------:R0:W-:Y:S01]  /*3fa0*/  STL [R1+0xe34], R6 ;  /* 0x000e340601007387 */ /* 0x0001e20000100800 */
[----:B------:R-:W-:Y:S01]  /*3fb0*/  IMAD.MOV R73, RZ, RZ, -R73 ;  /* 0x000000ffff497224 */ /* 0x000fe200078e0a49 */
[C---:B-1----:R-:W-:Y:S01]  /*3fc0*/  LOP3.LUT R2, R0.reuse, 0xfa, RZ, 0xfc, !PT ;  /* 0x000000fa00027812 */ /* 0x042fe200078efcff */
[----:B------:R-:W-:Y:S01]  /*3fd0*/  IMAD.MOV R74, RZ, RZ, -R74 ;  /* 0x000000ffff4a7224 */ /* 0x000fe200078e0a4a */
[----:B------:R-:W-:Y:S01]  /*3fe0*/  IABS R72, R4 ;  /* 0x0000000400487213 */ /* 0x000fe20000000000 */
[----:B------:R1:W-:Y:S01]  /*3ff0*/  STL [R1+0xeac], R5 ;  /* 0x000eac0501007387 */ /* 0x0003e20000100800 */
[----:B------:R-:W-:Y:S01]  /*4000*/  IABS R71, R2 ;  /* 0x0000000200477213 */ /* 0x000fe20000000000 */
[----:B------:R-:W-:Y:S01]  /*4010*/  IMAD.MOV R76, RZ, RZ, -R76 ;  /* 0x000000ffff4c7224 */ /* 0x000fe200078e0a4c */
[----:B--2---:R-:W-:Y:S01]  /*4020*/  LOP3.LUT R11, R0, 0xfc, RZ, 0xfc, !PT ;  /* 0x000000fc000b7812 */ /* 0x004fe200078efcff */
[----:B------:R-:W-:Y:S01]  /*4030*/  IMAD.HI.U32 R75, R10, R72, RZ ;  /* 0x000000480a4b7227 */ /* 0x000fe200078e00ff */
[----:B------:R2:W-:Y:S01]  /*4040*/  STL [R1+0xed0], R4 ;  /* 0x000ed00401007387 */ /* 0x0005e20000100800 */
[----:B0-----:R-:W-:-:S02]  /*4050*/  LOP3.LUT R6, R0, 0x100, RZ, 0xfc, !PT ;  /* 0x0000010000067812 */ /* 0x001fc400078efcff */
[----:B------:R-:W-:Y:S01]  /*4060*/  IMAD.MOV R75, RZ, RZ, -R75 ;  /* 0x000000ffff4b7224 */ /* 0x000fe200078e0a4b */
[----:B------:R0:W-:Y:S01]  /*4070*/  STL [R1+0xf18], R2 ;  /* 0x000f180201007387 */ /* 0x0001e20000100800 */
[C---:B-1----:R-:W-:Y:S01]  /*4080*/  IMAD R5, R9.reuse, R73, R7 ;  /* 0x0000004909057224 */ /* 0x042fe200078e0207 */
[----:B------:R-:W-:Y:S01]  /*4090*/  LOP3.LUT R7, R0, 0xfe, RZ, 0xfc, !PT ;  /* 0x000000fe00077812 */ /* 0x000fe200078efcff */
[C---:B------:R-:W-:Y:S01]  /*40a0*/  IMAD R69, R9.reuse, R76, R69 ;  /* 0x0000004c09457224 */ /* 0x040fe200078e0245 */
[----:B------:R-:W-:Y:S01]  /*40b0*/  IABS R76, R11 ;  /* 0x0000000b004c7213 */ /* 0x000fe20000000000 */
[C---:B--2---:R-:W-:Y:S01]  /*40c0*/  IMAD R4, R9.reuse, R74, R70 ;  /* 0x0000004a09047224 */ /* 0x044fe200078e0246 */
[----:B------:R1:W-:Y:S01]  /*40d0*/  STL [R1+0x200], R5 ;  /* 0x0002000501007387 */ /* 0x0003e20000100800 */
[----:B------:R-:W-:Y:S01]  /*40e0*/  IMAD R70, R9, R75, R72 ;  /* 0x0000004b09467224 */ /* 0x000fe200078e0248 */
[----:B------:R-:W-:Y:S01]  /*40f0*/  IABS R72, R7 ;  /* 0x0000000700487213 */ /* 0x000fe20000000000 */
[----:B0-----:R-:W-:Y:S01]  /*4100*/  IMAD.HI.U32 R2, R10, R71, RZ ;  /* 0x000000470a027227 */ /* 0x001fe200078e00ff */
[----:B------:R0:W-:Y:S01]  /*4110*/  STL [R1+0x220], R4 ;  /* 0x0002200401007387 */ /* 0x0001e20000100800 */
[----:B------:R-:W-:-:S02]  /*4120*/  IABS R75, R6 ;  /* 0x00000006004b7213 */ /* 0x000fc40000000000 */
[----:B------:R-:W-:Y:S01]  /*4130*/  IMAD.MOV R2, RZ, RZ, -R2 ;  /* 0x000000ffff027224 */ /* 0x000fe200078e0a02 */
[----:B------:R2:W-:Y:S01]  /*4140*/  STL [R1+0xe10], R11 ;  /* 0x000e100b01007387 */ /* 0x0005e20000100800 */
[----:B------:R-:W-:Y:S01]  /*4150*/  IMAD.HI.U32 R77, R10, R76, RZ ;  /* 0x0000004c0a4d7227 */ /* 0x000fe200078e00ff */
[C---:B-1----:R-:W-:Y:S02]  /*4160*/  LOP3.LUT R5, R0.reuse, 0x102, RZ, 0xfc, !PT ;  /* 0x0000010200057812 */ /* 0x042fe400078efcff */
[----:B------:R1:W-:Y:S01]  /*4170*/  STL [R1+0xe44], R7 ;  /* 0x000e440701007387 */ /* 0x0003e20000100800 */
[----:B------:R-:W-:Y:S01]  /*4180*/  IMAD R71, R9, R2, R71 ;  /* 0x0000000209477224 */ /* 0x000fe200078e0247 */
[----:B0-----:R-:W-:Y:S01]  /*4190*/  LOP3.LUT R4, R0, 0x104, RZ, 0xfc, !PT ;  /* 0x0000010400047812 */ /* 0x001fe200078efcff */
[----:B------:R-:W-:Y:S01]  /*41a0*/  IMAD.HI.U32 R78, R10, R72, RZ ;  /* 0x000000480a4e7227 */ /* 0x000fe200078e00ff */
[----:B------:R0:W-:Y:S01]  /*41b0*/  STL [R1+0xe5c], R6 ;  /* 0x000e5c0601007387 */ /* 0x0001e20000100800 */
[----:B------:R-:W-:-:S02]  /*41c0*/  IABS R73, R5 ;  /* 0x0000000500497213 */ /* 0x000fc40000000000 */
[----:B------:R-:W-:Y:S01]  /*41d0*/  IABS R2, R4 ;  /* 0x0000000400027213 */ /* 0x000fe20000000000 */
[----:B------:R-:W-:Y:S01]  /*41e0*/  IMAD.HI.U32 R79, R10, R75, RZ ;  /* 0x0000004b0a4f7227 */ /* 0x000fe200078e00ff */
[----:B------:R3:W-:Y:S01]  /*41f0*/  STL [R1+0xef4], R5 ;  /* 0x000ef40501007387 */ /* 0x0007e20000100800 */
[----:B--2---:R-:W-:Y:S02]  /*4200*/  LOP3.LUT R11, R0, 0x108, RZ, 0xfc, !PT ;  /* 0x00000108000b7812 */ /* 0x004fe400078efcff */
[----:B-1----:R-:W-:Y:S01]  /*4210*/  IMAD.HI.U32 R7, R10, R2, RZ ;  /* 0x000000020a077227 */ /* 0x002fe200078e00ff */
[----:B------:R1:W-:Y:S01]  /*4220*/  STL [R1+0xf14], R4 ;  /* 0x000f140401007387 */ /* 0x0003e20000100800 */
[----:B0-----:R-:W-:Y:S02]  /*4230*/  LOP3.LUT R6, R0, 0x10a, RZ, 0xfc, !PT ;  /* 0x0000010a00067812 */ /* 0x001fe400078efcff */
[----:B------:R-:W-:Y:S02]  /*4240*/  IMAD.MOV R77, RZ, RZ, -R77 ;  /* 0x000000ffff4d7224 */ /* 0x000fe400078e0a4d */
[----:B------:R-:W-:-:S02]  /*4250*/  IMAD.MOV R78, RZ, RZ, -R78 ;  /* 0x000000ffff4e7224 */ /* 0x000fc400078e0a4e */
[----:B------:R-:W-:Y:S02]  /*4260*/  IMAD.MOV R79, RZ, RZ, -R79 ;  /* 0x000000ffff4f7224 */ /* 0x000fe400078e0a4f */
[----:B------:R-:W-:Y:S02]  /*4270*/  IMAD.MOV R7, RZ, RZ, -R7 ;  /* 0x000000ffff077224 */ /* 0x000fe400078e0a07 */
[C---:B---3--:R-:W-:Y:S02]  /*4280*/  IMAD R5, R9.reuse, R77, R76 ;  /* 0x0000004d09057224 */ /* 0x048fe400078e024c */
[C---:B-1----:R-:W-:Y:S02]  /*4290*/  IMAD R4, R9.reuse, R78, R72 ;  /* 0x0000004e09047224 */ /* 0x042fe400078e0248 */
[C---:B------:R-:W-:Y:S01]  /*42a0*/  IMAD R72, R9.reuse, R79, R75 ;  /* 0x0000004f09487224 */ /* 0x040fe200078e024b */
[----:B------:R-:W-:Y:S01]  /*42b0*/  IABS R79, R12 ;  /* 0x0000000c004f7213 */ /* 0x000fe20000000000 */
[----:B------:R-:W-:Y:S01]  /*42c0*/  IMAD R2, R9, R7, R2 ;  /* 0x0000000709027224 */ /* 0x000fe200078e0202 */
[----:B------:R0:W-:Y:S01]  /*42d0*/  STL [R1+0x21c], R5 ;  /* 0x00021c0501007387 */ /* 0x0001e20000100800 */
[----:B------:R-:W-:Y:S01]  /*42e0*/  IMAD.HI.U32 R74, R10, R73, RZ ;  /* 0x000000490a4a7227 */ /* 0x000fe200078e00ff */
[----:B------:R-:W-:-:S02]  /*42f0*/  IABS R75, R6 ;  /* 0x00000006004b7213 */ /* 0x000fc40000000000 */
[----:B------:R1:W-:Y:S01]  /*4300*/  STL [R1+0x218], R4 ;  /* 0x0002180401007387 */ /* 0x0003e20000100800 */
[----:B------:R-:W-:-:S03]  /*4310*/  IMAD.HI.U32 R80, R10, R79, RZ ;  /* 0x0000004f0a507227 */ /* 0x000fc600078e00ff */
[----:B------:R2:W-:Y:S01]  /*4320*/  STL [R1+0x22c], R2 ;  /* 0x00022c0201007387 */ /* 0x0005e20000100800 */
[----:B------:R-:W-:Y:S01]  /*4330*/  IMAD.MOV R80, RZ, RZ, -R80 ;  /* 0x000000ffff507224 */ /* 0x000fe200078e0a50 */
[----:B0-----:R-:W-:Y:S01]  /*4340*/  LOP3.LUT R5, R0, 0x10c, RZ, 0xfc, !PT ;  /* 0x0000010c00057812 */ /* 0x001fe200078efcff */
[----:B------:R-:W-:Y:S01]  /*4350*/  IMAD.MOV R74, RZ, RZ, -R74 ;  /* 0x000000ffff4a7224 */ /* 0x000fe200078e0a4a */
[----:B------:R0:W-:Y:S01]  /*4360*/  STL [R1+0xde0], R12 ;  /* 0x000de00c01007387 */ /* 0x0001e20000100800 */
[----:B------:R-:W-:Y:S01]  /*4370*/  IMAD.HI.U32 R78, R10, R75, RZ ;  /* 0x0000004b0a4e7227 */ /* 0x000fe200078e00ff */
[----:B-1----:R-:W-:Y:S02]  /*4380*/  LOP3.LUT R4, R0, 0x10e, RZ, 0xfc, !PT ;  /* 0x0000010e00047812 */ /* 0x002fe400078efcff */
[----:B------:R1:W-:Y:S01]  /*4390*/  STL [R1+0xe58], R11 ;  /* 0x000e580b01007387 */ /* 0x0003e20000100800 */
[----:B------:R-:W-:Y:S01]  /*43a0*/  IMAD R73, R9, R74, R73 ;  /* 0x0000004a09497224 */ /* 0x000fe200078e0249 */
[----:B--2---:R-:W-:Y:S01]  /*43b0*/  IABS R2, R5 ;  /* 0x0000000500027213 */ /* 0x004fe20000000000 */
[----:B------:R-:W-:Y:S01]  /*43c0*/  IMAD.MOV R78, RZ, RZ, -R78 ;  /* 0x000000ffff4e7224 */ /* 0x000fe200078e0a4e */
[----:B------:R-:W-:Y:S01]  /*43d0*/  IABS R7, R4 ;  /* 0x0000000400077213 */ /* 0x000fe20000000000 */
[----:B------:R2:W-:Y:S01]  /*43e0*/  STL [R1+0xe7c], R6 ;  /* 0x000e7c0601007387 */ /* 0x0005e20000100800 */
[----:B------:R-:W-:Y:S01]  /*43f0*/  IABS R74, R11 ;  /* 0x0000000b004a7213 */ /* 0x000fe20000000000 */
[----:B------:R-:W-:Y:S01]  /*4400*/  IMAD.HI.U32 R76, R10, R2, RZ ;  /* 0x000000020a4c7227 */ /* 0x000fe200078e00ff */
[C---:B0-----:R-:W-:Y:S01]  /*4410*/  LOP3.LUT R12, R0.reuse, 0x12e, RZ, 0xfc, !PT ;  /* 0x0000012e000c7812 */ /* 0x041fe200078efcff */
[----:B------:R0:W-:Y:S01]  /*4420*/  STL [R1+0xecc], R5 ;  /* 0x000ecc0501007387 */ /* 0x0001e20000100800 */
[----:B-1----:R-:W-:Y:S01]  /*4430*/  LOP3.LUT R11, R0, 0x110, RZ, 0xfc, !PT ;  /* 0x00000110000b7812 */ /* 0x002fe200078efcff */
[----:B------:R-:W-:-:S02]  /*4440*/  IMAD.HI.U32 R77, R10, R7, RZ ;  /* 0x000000070a4d7227 */ /* 0x000fc400078e00ff */
[----:B------:R1:W-:Y:S02]  /*4450*/  STL [R1+0xf28], R4 ;  /* 0x000f280401007387 */ /* 0x0003e40000100800 */
[----:B------:R-:W-:Y:S01]  /*4460*/  IMAD.MOV R76, RZ, RZ, -R76 ;  /* 0x000000ffff4c7224 */ /* 0x000fe200078e0a4c */
[C---:B--2---:R-:W-:Y:S01]  /*4470*/  LOP3.LUT R6, R0.reuse, 0x112, RZ, 0xfc, !PT ;  /* 0x0000011200067812 */ /* 0x044fe200078efcff */
[----:B------:R-:W-:Y:S01]  /*4480*/  IMAD.MOV R77, RZ, RZ, -R77 ;  /* 0x000000ffff4d7224 */ /* 0x000fe200078e0a4d */
[----:B0-----:R-:W-:Y:S01]  /*4490*/  LOP3.LUT R5, R0, 0x116, RZ, 0xfc, !PT ;  /* 0x0000011600057812 */ /* 0x001fe200078efcff */
[----:B------:R-:W-:-:S04]  /*44a0*/  IMAD.HI.U32 R81, R10, R74, RZ ;  /* 0x0000004a0a517227 */ /* 0x000fc800078e00ff */
[C---:B-1----:R-:W-:Y:S02]  /*44b0*/  IMAD R4, R9.reuse, R80, R79 ;  /* 0x0000005009047224 */ /* 0x042fe400078e024f */
[C---:B------:R-:W-:Y:S02]  /*44c0*/  IMAD R75, R9.reuse, R78, R75 ;  /* 0x0000004e094b7224 */ /* 0x040fe400078e024b */
[----:B------:R-:W-:Y:S01]  /*44d0*/  IMAD.MOV R81, RZ, RZ, -R81 ;  /* 0x000000ffff517224 */ /* 0x000fe200078e0a51 */
[----:B------:R0:W-:Y:S03]  /*44e0*/  STL [R1+0x228], R4 ;  /* 0x0002280401007387 */ /* 0x0001e60000100800 */
[C---:B------:R-:W-:Y:S02]  /*44f0*/  IMAD R74, R9.reuse, R81, R74 ;  /* 0x00000051094a7224 */ /* 0x040fe400078e024a */
[C---:B0-----:R-:W-:Y:S01]  /*4500*/  IMAD R4, R9.reuse, R76, R2 ;  /* 0x0000004c09047224 */ /* 0x041fe200078e0202 */
[----:B------:R-:W-:Y:S01]  /*4510*/  IABS R76, R11 ;  /* 0x0000000b004c7213 */ /* 0x000fe20000000000 */
[----:B------:R-:W-:Y:S01]  /*4520*/  IMAD R2, R9, R77, R7 ;  /* 0x0000004d09027224 */ /* 0x000fe200078e0207 */
[----:B------:R-:W-:-:S02]  /*4530*/  IABS R7, R5 ;  /* 0x0000000500077213 */ /* 0x000fc40000000000 */
[----:B------:R0:W-:Y:S01]  /*4540*/  STL [R1+0x248], R4 ;  /* 0x0002480401007387 */ /* 0x0001e20000100800 */
[----:B------:R-:W-:Y:S01]  /*4550*/  IABS R77, R6 ;  /* 0x00000006004d7213 */ /* 0x000fe20000000000 */
[C---:B------:R-:W-:Y:S02]  /*4560*/  IMAD.HI.U32 R83, R10.reuse, R76, RZ ;  /* 0x0000004c0a537227 */ /* 0x040fe400078e00ff */
[----:B------:R1:W-:Y:S02]  /*4570*/  STL [R1+0x244], R2 ;  /* 0x0002440201007387 */ /* 0x0003e40000100800 */
[----:B------:R-:W-:Y:S02]  /*4580*/  IMAD.HI.U32 R80, R10, R7, RZ ;  /* 0x000000070a507227 */ /* 0x000fe400078e00ff */
[----:B------:R2:W-:Y:S01]  /*4590*/  STL [R1+0xddc], R11 ;  /* 0x000ddc0b01007387 */ /* 0x0005e20000100800 */
[----:B0-----:R-:W-:Y:S01]  /*45a0*/  LOP3.LUT R4, R0, 0x118, RZ, 0xfc, !PT ;  /* 0x0000011800047812 */ /* 0x001fe200078efcff */
[----:B------:R-:W-:-:S02]  /*45b0*/  IMAD.MOV R80, RZ, RZ, -R80 ;  /* 0x000000ffff507224 */ /* 0x000fc400078e0a50 */
[----:B------:R0:W-:Y:S01]  /*45c0*/  STL [R1+0xe30], R6 ;  /* 0x000e300601007387 */ /* 0x0001e20000100800 */
[----:B------:R-:W-:Y:S01]  /*45d0*/  IMAD.HI.U32 R82, R10, R77, RZ ;  /* 0x0000004d0a527227 */ /* 0x000fe200078e00ff */
[C---:B-1----:R-:W-:Y:S02]  /*45e0*/  LOP3.LUT R2, R0.reuse, 0x114, RZ, 0xfc, !PT ;  /* 0x0000011400027812 */ /* 0x042fe400078efcff */
[----:B------:R-:W-:Y:S01]  /*45f0*/  IABS R78, R4 ;  /* 0x00000004004e7213 */ /* 0x000fe20000000000 */
[----:B------:R-:W-:Y:S01]  /*4600*/  IMAD.MOV R83, RZ, RZ, -R83 ;  /* 0x000000ffff537224 */ /* 0x000fe200078e0a53 */
[C---:B--2---:R-:W-:Y:S01]  /*4610*/  LOP3.LUT R11, R0.reuse, 0x11a, RZ, 0xfc, !PT ;  /* 0x0000011a000b7812 */ /* 0x044fe200078efcff */
[----:B------:R1:W-:Y:S01]  /*4620*/  STL [R1+0xea8], R2 ;  /* 0x000ea80201007387 */ /* 0x0003e20000100800 */
[----:B------:R-:W-:Y:S01]  /*4630*/  IMAD.MOV R82, RZ, RZ, -R82 ;  /* 0x000000ffff527224 */ /* 0x000fe200078e0a52 */
[----:B0-----:R-:W-:Y:S02]  /*4640*/  LOP3.LUT R6, R0, 0x11c, RZ, 0xfc, !PT ;  /* 0x0000011c00067812 */ /* 0x001fe400078efcff */
[----:B------:R0:W-:Y:S01]  /*4650*/  STL [R1+0xec8], R5 ;  /* 0x000ec80501007387 */ /* 0x0001e20000100800 */
[----:B------:R-:W-:-:S03]  /*4660*/  IMAD.HI.U32 R81, R10, R78, RZ ;  /* 0x0000004e0a517227 */ /* 0x000fc600078e00ff */
[----:B------:R2:W-:Y:S01]  /*4670*/  STL [R1+0xf10], R4 ;  /* 0x000f100401007387 */ /* 0x0005e20000100800 */
[C---:B------:R-:W-:Y:S01]  /*4680*/  IMAD R76, R9.reuse, R83, R76 ;  /* 0x00000053094c7224 */ /* 0x040fe200078e024c */
[----:B-1----:R-:W-:Y:S01]  /*4690*/  IABS R2, R2 ;  /* 0x0000000200027213 */ /* 0x002fe20000000000 */
[----:B------:R-:W-:Y:S02]  /*46a0*/  IMAD.MOV R81, RZ, RZ, -R81 ;  /* 0x000000ffff517224 */ /* 0x000fe400078e0a51 */
[----:B------:R-:W-:Y:S01]  /*46b0*/  IMAD R77, R9, R82, R77 ;  /* 0x00000052094d7224 */ /* 0x000fe200078e024d */
[----:B0-----:R-:W-:Y:S01]  /*46c0*/  LOP3.LUT R5, R0, 0x11e, RZ, 0xfc, !PT ;  /* 0x0000011e00057812 */ /* 0x001fe200078efcff */
[----:B------:R-:W-:-:S04]  /*46d0*/  IMAD.HI.U32 R79, R10, R2, RZ ;  /* 0x000000020a4f7227 */ /* 0x000fc800078e00ff */
[----:B------:R-:W-:Y:S02]  /*46e0*/  IMAD.MOV R79, RZ, RZ, -R79 ;  /* 0x000000ffff4f7224 */ /* 0x000fe400078e0a4f */
        /* <DEDUP_REMOVED lines=333> */
[----:B------:R-:W-:Y:S01]  /*5bc0*/  STL [R1+0xd28], R12 ;  /* 0x000d280c01007387 */ /* 0x000fe20000100800 */
        /* <DEDUP_REMOVED lines=9> */
[----:B------:R-:W-:-:S02]  /*5c60*/  IMAD.HI.U32 R106, R10, R2, RZ ;  /* 0x000000020a6a7227 */ /* 0x000fc400078e00ff */
[----:B------:R2:W-:Y:S01]  /*5c70*/  STL [R1+0xd34], R5 ;  /* 0x000d340501007387 */ /* 0x0005e20000100800 */
[----:B0-----:R-:W-:Y:S01]  /*5c80*/  LOP3.LUT R11, R0, 0x188, RZ, 0xfc, !PT ;  /* 0x00000188000b7812 */ /* 0x001fe200078efcff */
[----:B------:R-:W-:Y:S02]  /*5c90*/  IMAD.HI.U32 R107, R10, R7, RZ ;  /* 0x000000070a6b7227 */ /* 0x000fe400078e00ff */
[----:B------:R0:W-:Y:S02]  /*5ca0*/  STL [R1+0xd38], R4 ;  /* 0x000d380401007387 */ /* 0x0001e40000100800 */
[----:B------:R-:W-:Y:S01]  /*5cb0*/  IMAD.MOV R106, RZ, RZ, -R106 ;  /* 0x000000ffff6a7224 */ /* 0x000fe200078e0a6a */
[C---:B-1----:R-:W-:Y:S01]  /*5cc0*/  LOP3.LUT R6, R0.reuse, 0x18a, RZ, 0xfc, !PT ;  /* 0x0000018a00067812 */ /* 0x042fe200078efcff */
[----:B------:R-:W-:Y:S01]  /*5cd0*/  IMAD.MOV R107, RZ, RZ, -R107 ;  /* 0x000000ffff6b7224 */ /* 0x000fe200078e0a6b */
[----:B--2---:R-:W-:Y:S01]  /*5ce0*/  LOP3.LUT R5, R0, 0x18e, RZ, 0xfc, !PT ;  /* 0x0000018e00057812 */ /* 0x004fe200078efcff */
[----:B------:R-:W-:-:S04]  /*5cf0*/  IMAD.HI.U32 R111, R10, R104, RZ ;  /* 0x000000680a6f7227 */ /* 0x000fc800078e00ff */
[C---:B0-----:R-:W-:Y:S02]  /*5d00*/  IMAD R4, R9.reuse, R110, R109 ;  /* 0x0000006e09047224 */ /* 0x041fe400078e026d */
[C---:B------:R-:W-:Y:S02]  /*5d10*/  IMAD R105, R9.reuse, R108, R105 ;  /* 0x0000006c09697224 */ /* 0x040fe400078e0269 */
[----:B------:R-:W-:Y:S01]  /*5d20*/  IMAD.MOV R111, RZ, RZ, -R111 ;  /* 0x000000ffff6f7224 */ /* 0x000fe200078e0a6f */
[----:B------:R0:W-:Y:S01]  /*5d30*/  STL [R1+0x320], R4 ;  /* 0x0003200401007387 */ /* 0x0001e20000100800 */
[----:B------:R-:W-:Y:S02]  /*5d40*/  IMAD.U32 R12, RZ, RZ, UR12 ;  /* 0x0000000cff0c7e24 */ /* 0x000fe4000f8e00ff */
        /* <DEDUP_REMOVED lines=14> */
[----:B------:R-:W-:Y:S01]  /*5e30*/  IMAD.MOV R113, RZ, RZ, -R113 ;  /* 0x000000ffff717224 */ /* 0x000fe200078e0a71 */
[----:B-1----:R-:W-:Y:S01]  /*5e40*/  LOP3.LUT R2, R0, 0x18c, RZ, 0xfc, !PT ;  /* 0x0000018c00027812 */ /* 0x002fe200078efcff */
[----:B------:R-:W-:Y:S01]  /*5e50*/  IMAD.HI.U32 R112, R10, R107, RZ ;  /* 0x0000006b0a707227 */ /* 0x000fe200078e00ff */
[----:B------:R-:W-:Y:S02]  /*5e60*/  IABS R108, R4 ;  /* 0x00000004006c7213 */ /* 0x000fe40000000000 */
[C---:B--2---:R-:W-:Y:S01]  /*5e70*/  LOP3.LUT R11, R0.reuse, 0x192, RZ, 0xfc, !PT ;  /* 0x00000192000b7812 */ /* 0x044fe200078efcff */
[----:B------:R1:W-:Y:S01]  /*5e80*/  STL [R1+0xd20], R2 ;  /* 0x000d200201007387 */ /* 0x0003e20000100800 */
[----:B------:R-:W-:Y:S01]  /*5e90*/  IMAD R106, R9, R113, R106 ;  /* 0x00000071096a7224 */ /* 0x000fe200078e026a */
[----:B0-----:R-:W-:Y:S02]  /*5ea0*/  LOP3.LUT R6, R0, 0x194, RZ, 0xfc, !PT ;  /* 0x0000019400067812 */ /* 0x001fe400078efcff */
[----:B------:R0:W-:Y:S01]  /*5eb0*/  STL [R1+0xd1c], R5 ;  /* 0x000d1c0501007387 */ /* 0x0001e20000100800 */
[----:B------:R-:W-:-:S03]  /*5ec0*/  IMAD.HI.U32 R111, R10, R108, RZ ;  /* 0x0000006c0a6f7227 */ /* 0x000fc600078e00ff */
[----:B------:R2:W-:Y:S01]  /*5ed0*/  STL [R1+0xd24], R4 ;  /* 0x000d240401007387 */ /* 0x0005e20000100800 */
[----:B------:R-:W-:Y:S01]  /*5ee0*/  IMAD.MOV R111, RZ, RZ, -R111 ;  /* 0x000000ffff6f7224 */ /* 0x000fe200078e0a6f */
        /* <DEDUP_REMOVED lines=23> */
[----:B------:R1:W-:Y:S01]  /*6060*/  STL [R1+0xd08], R5 ;  /* 0x000d080501007387 */ /* 0x0003e20000100800 */
[----:B------:R-:W-:Y:S01]  /*6070*/  IABS R112, R4 ;  /* 0x0000000400707213 */ /* 0x000fe20000000000 */
[----:B------:R-:W-:Y:S01]  /*6080*/  IMAD.MOV R116, RZ, RZ, -R116 ;  /* 0x000000ffff747224 */ /* 0x000fe200078e0a74 */
[----:B------:R-:W-:Y:S01]  /*6090*/  IABS R111, R2 ;  /* 0x00000002006f7213 */ /* 0x000fe20000000000 */
[----:B------:R3:W-:Y:S01]  /*60a0*/  STL [R1+0xd04], R4 ;  /* 0x000d040401007387 */ /* 0x0007e20000100800 */
[----:B--2---:R-:W-:Y:S01]  /*60b0*/  LOP3.LUT R11, R0, 0x1c0, RZ, 0xfc, !PT ;  /* 0x000001c0000b7812 */ /* 0x004fe200078efcff */
[----:B------:R-:W-:Y:S01]  /*60c0*/  IMAD.HI.U32 R115, R10, R112, RZ ;  /* 0x000000700a737227 */ /* 0x000fe200078e00ff */
[----:B0-----:R-:W-:Y:S01]  /*60d0*/  LOP3.LUT R6, R0, 0x19c, RZ, 0xfc, !PT ;  /* 0x0000019c00067812 */ /* 0x001fe200078efcff */
[----:B------:R0:W-:Y:S02]  /*60e0*/  STL [R1+0xd00], R2 ;  /* 0x000d000201007387 */ /* 0x0001e40000100800 */
[----:B-1----:R-:W-:-:S02]  /*60f0*/  IMAD R5, R9, R113, R7 ;  /* 0x0000007109057224 */ /* 0x002fc400078e0207 */
[----:B------:R-:W-:Y:S02]  /*6100*/  IMAD.MOV R115, RZ, RZ, -R115 ;  /* 0x000000ffff737224 */ /* 0x000fe400078e0a73 */
[C---:B---3--:R-:W-:Y:S01]  /*6110*/  IMAD R4, R9.reuse, R114, R110 ;  /* 0x0000007209047224 */ /* 0x048fe200078e026e */
[----:B------:R1:W-:Y:S01]  /*6120*/  STL [R1+0x36c], R5 ;  /* 0x00036c0501007387 */ /* 0x0003e20000100800 */
[----:B------:R-:W-:Y:S01]  /*6130*/  IABS R114, R6 ;  /* 0x0000000600727213 */ /* 0x000fe20000000000 */
[C---:B------:R-:W-:Y:S02]  /*6140*/  IMAD R110, R9.reuse, R115, R112 ;  /* 0x00000073096e7224 */ /* 0x040fe400078e0270 */
[----:B0-----:R-:W-:Y:S01]  /*6150*/  IMAD.HI.U32 R2, R10, R111, RZ ;  /* 0x0000006f0a027227 */ /* 0x001fe200078e00ff */
[----:B------:R0:W-:Y:S03]  /*6160*/  STL [R1+0x368], R4 ;  /* 0x0003680401007387 */ /* 0x0001e60000100800 */
[----:B------:R-:W-:Y:S01]  /*6170*/  IMAD.MOV R2, RZ, RZ, -R2 ;  /* 0x000000ffff027224 */ /* 0x000fe200078e0a02 */
[----:B------:R2:W-:Y:S01]  /*6180*/  STL [R1+0xcfc], R6 ;  /* 0x000cfc0601007387 */ /* 0x0005e20000100800 */
[----:B-1----:R-:W-:Y:S01]  /*6190*/  LOP3.LUT R5, R0, 0x1a0, RZ, 0xfc, !PT ;  /* 0x000001a000057812 */ /* 0x002fe200078efcff */
[----:B------:R-:W-:-:S02]  /*61a0*/  IMAD R109, R9, R116, R109 ;  /* 0x00000074096d7224 */ /* 0x000fc400078e026d */
[----:B------:R-:W-:Y:S01]  /*61b0*/  IMAD R111, R9, R2, R111 ;  /* 0x00000002096f7224 */ /* 0x000fe200078e026f */
[----:B------:R-:W-:Y:S01]  /*61c0*/  IABS R112, R5 ;  /* 0x0000000500707213 */ /* 0x000fe20000000000 */
[----:B------:R-:W-:Y:S01]  /*61d0*/  IMAD.U32 R2, RZ, RZ, UR12 ;  /* 0x0000000cff027e24 */ /* 0x000fe2000f8e00ff */
[----:B0-----:R-:W-:Y:S01]  /*61e0*/  LOP3.LUT R4, R0, 0x1a2, RZ, 0xfc, !PT ;  /* 0x000001a200047812 */ /* 0x001fe200078efcff */
[----:B------:R-:W-:Y:S01]  /*61f0*/  IMAD.HI.U32 R115, R10, R114, RZ ;  /* 0x000000720a737227 */ /* 0x000fe200078e00ff */
[----:B------:R0:W-:Y:S02]  /*6200*/  STL [R1+0xcf8], R5 ;  /* 0x000cf80501007387 */ /* 0x0001e40000100800 */
[----:B------:R-:W-:Y:S01]  /*6210*/  IABS R113, R4 ;  /* 0x0000000400717213 */ /* 0x000fe20000000000 */
[----:B------:R-:W-:Y:S01]  /*6220*/  IMAD.U32 R116, RZ, RZ, UR12 ;  /* 0x0000000cff747e24 */ /* 0x000fe2000f8e00ff */
[----:B------:R1:W-:Y:S01]  /*6230*/  STL [R1+0xcf4], R4 ;  /* 0x000cf40401007387 */ /* 0x0003e20000100800 */
[----:B------:R-:W-:-:S02]  /*6240*/  IMAD R57, R2, 0x2, R125 ;  /* 0x0000000202397824 */ /* 0x000fc400078e027d */
[----:B------:R-:W-:Y:S01]  /*6250*/  IMAD.HI.U32 R2, R10, R113, RZ ;  /* 0x000000710a027227 */ /* 0x000fe200078e00ff */
[----:B--2---:R-:W2:Y:S01]  /*6260*/  S2R R6, SR_TID.X ;  /* 0x0000000000067919 */ /* 0x004ea20000002100 */
[----:B0-----:R-:W-:Y:S02]  /*6270*/  LOP3.LUT R5, R0, 0x1a8, RZ, 0xfc, !PT ;  /* 0x000001a800057812 */ /* 0x001fe400078efcff */
[----:B------:R-:W-:Y:S02]  /*6280*/  IMAD.MOV R115, RZ, RZ, -R115 ;  /* 0x000000ffff737224 */ /* 0x000fe400078e0a73 */
[----:B------:R-:W-:Y:S02]  /*6290*/  IMAD R3, R116, 0x2, R57 ;  /* 0x0000000274037824 */ /* 0x000fe400078e0239 */
[----:B------:R-:W-:-:S03]  /*62a0*/  IMAD.HI.U32 R7, R10, R112, RZ ;  /* 0x000000700a077227 */ /* 0x000fc600078e00ff */
[----:B------:R0:W-:Y:S01]  /*62b0*/  STL [R1+0x14], R3 ;  /* 0x0000140301007387 */ /* 0x0001e20000100800 */
[----:B------:R-:W-:Y:S02]  /*62c0*/  IMAD.MOV R2, RZ, RZ, -R2 ;  /* 0x000000ffff027224 */ /* 0x000fe400078e0a02 */
[----:B-1----:R-:W-:Y:S02]  /*62d0*/  IMAD R4, R9, R115, R114 ;  /* 0x0000007309047224 */ /* 0x002fe400078e0272 */
[----:B------:R-:W-:Y:S02]  /*62e0*/  IMAD.U32 R114, RZ, RZ, UR12 ;  /* 0x0000000cff727e24 */ /* 0x000fe4000f8e00ff */
[----:B------:R-:W-:Y:S01]  /*62f0*/  IMAD R56, R117, 0x2, R3 ;  /* 0x0000000275387824 */ /* 0x000fe200078e0203 */
[----:B------:R1:W-:Y:S01]  /*6300*/  STL [R1+0x380], R4 ;  /* 0x0003800401007387 */ /* 0x0003e20000100800 */
[----:B------:R-:W-:Y:S01]  /*6310*/  IMAD.MOV R7, RZ, RZ, -R7 ;  /* 0x000000ffff077224 */ /* 0x000fe200078e0a07 */
[----:B0-----:R-:W-:Y:S01]  /*6320*/  LOP3.LUT R3, R0, 0x1b0, RZ, 0xfc, !PT ;  /* 0x000001b000037812 */ /* 0x001fe200078efcff */
[C---:B------:R-:W-:Y:S01]  /*6330*/  IMAD R113, R9.reuse, R2, R113 ;  /* 0x0000000209717224 */ /* 0x040fe200078e0271 */
[----:B------:R0:W-:Y:S01]  /*6340*/  STL [R1+0xcf0], R5 ;  /* 0x000cf00501007387 */ /* 0x0001e20000100800 */
[----:B------:R-:W-:Y:S01]  /*6350*/  IMAD.U32 R2, RZ, RZ, UR12 ;  /* 0x0000000cff027e24 */ /* 0x000fe2000f8e00ff */
[----:B------:R-:W-:Y:S01]  /*6360*/  IABS R115, R3 ;  /* 0x0000000300737213 */ /* 0x000fe20000000000 */
[----:B------:R-:W-:Y:S01]  /*6370*/  IMAD R55, R114, 0x2, R56 ;  /* 0x0000000272377824 */ /* 0x000fe200078e0238 */
[----:B------:R-:W-:Y:S01]  /*6380*/  IABS R114, R5 ;  /* 0x0000000500727213 */ /* 0x000fe20000000000 */
[----:B------:R-:W-:Y:S01]  /*6390*/  IMAD R112, R9, R7, R112 ;  /* 0x0000000709707224 */ /* 0x000fe200078e0270 */
[----:B-1----:R-:W-:Y:S01]  /*63a0*/  LOP3.LUT R4, R0, 0x1aa, RZ, 0xfc, !PT ;  /* 0x000001aa00047812 */ /* 0x002fe200078efcff */
[----:B------:R-:W-:-:S02]  /*63b0*/  IMAD.U32 R7, RZ, RZ, UR12 ;  /* 0x0000000cff077e24 */ /* 0x000fc4000f8e00ff */
[----:B------:R-:W-:Y:S01]  /*63c0*/  IMAD R54, R2, 0x2, R55 ;  /* 0x0000000202367824 */ /* 0x000fe200078e0237 */
[----:B------:R-:W-:Y:S01]  /*63d0*/  IABS R2, R4 ;  /* 0x0000000400027213 */ /* 0x000fe20000000000 */
[----:B------:R1:W-:Y:S01]  /*63e0*/  STL [R1+0xcec], R4 ;  /* 0x000cec0401007387 */ /* 0x0003e20000100800 */
[----:B0-----:R-:W-:Y:S01]  /*63f0*/  LOP3.LUT R5, R0, 0x1b2, RZ, 0xfc, !PT ;  /* 0x000001b200057812 */ /* 0x001fe200078efcff */
[----:B------:R-:W-:Y:S02]  /*6400*/  IMAD R53, R7, 0x2, R54 ;  /* 0x0000000207357824 */ /* 0x000fe400078e0236 */
[----:B------:R-:W-:Y:S01]  /*6410*/  IMAD.HI.U32 R7, R10, R114, RZ ;  /* 0x000000720a077227 */ /* 0x000fe200078e00ff */
[----:B------:R0:W-:Y:S03]  /*6420*/  STL [R1+0xce8], R3 ;  /* 0x000ce80301007387 */ /* 0x0001e60000100800 */
[----:B------:R-:W-:-:S02]  /*6430*/  IMAD R52, R116, 0x2, R53 ;  /* 0x0000000274347824 */ /* 0x000fc400078e0235 */
[----:B------:R-:W-:Y:S01]  /*6440*/  IMAD.MOV R7, RZ, RZ, -R7 ;  /* 0x000000ffff077224 */ /* 0x000fe200078e0a07 */
[----:B-1----:R-:W-:Y:S01]  /*6450*/  LOP3.LUT R4, R0, 0x1b8, RZ, 0xfc, !PT ;  /* 0x000001b800047812 */ /* 0x002fe200078efcff */
[----:B------:R-:W-:Y:S02]  /*6460*/  IMAD R51, R117, 0x2, R52 ;  /* 0x0000000275337824 */ /* 0x000fe400078e0234 */
[----:B------:R-:W-:-:S04]  /*6470*/  IMAD.HI.U32 R117, R10, R2, RZ ;  /* 0x000000020a757227 */ /* 0x000fc800078e00ff */
[----:B------:R-:W-:Y:S02]  /*6480*/  IMAD R50, R118, 0x2, R51 ;  /* 0x0000000276327824 */ /* 0x000fe400078e0233 */
[----:B------:R-:W-:Y:S02]  /*6490*/  IMAD.MOV R117, RZ, RZ, -R117 ;  /* 0x000000ffff757224 */ /* 0x000fe400078e0a75 */
[----:B------:R-:W-:Y:S02]  /*64a0*/  IMAD R114, R9, R7, R114 ;  /* 0x0000000709727224 */ /* 0x000fe400078e0272 */
[----:B------:R-:W-:Y:S02]  /*64b0*/  IMAD.U32 R7, RZ, RZ, UR12 ;  /* 0x0000000cff077e24 */ /* 0x000fe4000f8e00ff */
[----:B------:R-:W-:Y:S02]  /*64c0*/  IMAD R49, R119, 0x2, R50 ;  /* 0x0000000277317824 */ /* 0x000fe400078e0232 */
[----:B0-----:R-:W-:-:S02]  /*64d0*/  IMAD R3, R9, R117, R2 ;  /* 0x0000007509037224 */ /* 0x001fc400078e0202 */
[----:B------:R-:W-:Y:S02]  /*64e0*/  IMAD.U32 R2, RZ, RZ, UR12 ;  /* 0x0000000cff027e24 */ /* 0x000fe4000f8e00ff */
[C---:B------:R-:W-:Y:S01]  /*64f0*/  IMAD R48, R7.reuse, 0x2, R49 ;  /* 0x0000000207307824 */ /* 0x040fe200078e0231 */
[----:B------:R0:W-:Y:S01]  /*6500*/  STL [R1+0xec], R3 ;  /* 0x0000ec0301007387 */ /* 0x0001e20000100800 */
[----:B------:R-:W-:Y:S02]  /*6510*/  IMAD.U32 R117, RZ, RZ, UR12 ;  /* 0x0000000cff757e24 */ /* 0x000fe4000f8e00ff */
[----:B------:R-:W-:Y:S01]  /*6520*/  IMAD R47, R2, 0x2, R48 ;  /* 0x00000002022f7824 */ /* 0x000fe200078e0230 */
[----:B------:R-:W-:Y:S01]  /*6530*/  IABS R2, R5 ;  /* 0x0000000500027213 */ /* 0x000fe20000000000 */
[----:B------:R-:W-:Y:S01]  /*6540*/  IMAD.HI.U32 R116, R10, R115, RZ ;  /* 0x000000730a747227 */ /* 0x000fe200078e00ff */
[----:B------:R1:W-:Y:S03]  /*6550*/  STL [R1+0xce4], R5 ;  /* 0x000ce40501007387 */ /* 0x0003e60000100800 */
[----:B------:R-:W-:Y:S01]  /*6560*/  IMAD R46, R7, 0x2, R47 ;  /* 0x00000002072e7824 */ /* 0x000fe200078e022f */
[----:B0-----:R-:W-:Y:S01]  /*6570*/  LOP3.LUT R3, R0, 0x1ba, RZ, 0xfc, !PT ;  /* 0x000001ba00037812 */ /* 0x001fe200078efcff */
[----:B------:R-:W-:Y:S01]  /*6580*/  IMAD.MOV R116, RZ, RZ, -R116 ;  /* 0x000000ffff747224 */ /* 0x000fe200078e0a74 */
[----:B------:R0:W-:Y:S01]  /*6590*/  STL [R1+0xce0], R4 ;  /* 0x000ce00401007387 */ /* 0x0001e20000100800 */
[----:B------:R-:W-:Y:S01]  /*65a0*/  IMAD R45, R117, 0x2, R46 ;  /* 0x00000002752d7824 */ /* 0x000fe200078e022e */
[----:B------:R-:W-:Y:S01]  /*65b0*/  IABS R7, R3 ;  /* 0x0000000300077213 */ /* 0x000fe20000000000 */
[----:B------:R-:W-:Y:S01]  /*65c0*/  IMAD.HI.U32 R117, R10, R2, RZ ;  /* 0x000000020a757227 */ /* 0x000fe200078e00ff */
[----:B------:R3:W-:Y:S03]  /*65d0*/  STL [R1+0xcdc], R3 ;  /* 0x000cdc0301007387 */ /* 0x0007e60000100800 */
[----:B-1----:R-:W-:-:S02]  /*65e0*/  IMAD.MOV.U32 R5, RZ, RZ, R121 ;  /* 0x000000ffff057224 */ /* 0x002fc400078e0079 */
[----:B------:R-:W-:Y:S02]  /*65f0*/  IMAD.U32 R121, RZ, RZ, UR12 ;  /* 0x0000000cff797e24 */ /* 0x000fe4000f8e00ff */
[----:B------:R-:W-:Y:S02]  /*6600*/  IMAD R44, R118, 0x2, R45 ;  /* 0x00000002762c7824 */ /* 0x000fe400078e022d */
[----:B------:R-:W-:Y:S02]  /*6610*/  IMAD.MOV R117, RZ, RZ, -R117 ;  /* 0x000000ffff757224 */ /* 0x000fe400078e0a75 */
[----:B------:R-:W-:Y:S01]  /*6620*/  IMAD R115, R9, R116, R115 ;  /* 0x0000007409737224 */ /* 0x000fe200078e0273 */
[----:B------:R-:W-:Y:S01]  /*6630*/  IABS R116, R4 ;  /* 0x0000000400747213 */ /* 0x000fe20000000000 */
[----:B------:R-:W-:-:S04]  /*6640*/  IMAD.HI.U32 R119, R10, R7, RZ ;  /* 0x000000070a777227 */ /* 0x000fc800078e00ff */
[----:B0-----:R-:W-:Y:S02]  /*6650*/  IMAD.MOV.U32 R4, RZ, RZ, R122 ;  /* 0x000000ffff047224 */ /* 0x001fe400078e007a */
[----:B------:R-:W-:Y:S02]  /*6660*/  IMAD.U32 R122, RZ, RZ, UR12 ;  /* 0x0000000cff7a7e24 */ /* 0x000fe4000f8e00ff */
[----:B------:R-:W-:Y:S02]  /*6670*/  IMAD R43, R121, 0x2, R44 ;  /* 0x00000002792b7824 */ /* 0x000fe400078e022c */
[----:B---3--:R-:W-:Y:S02]  /*6680*/  IMAD R3, R9, R117, R2 ;  /* 0x0000007509037224 */ /* 0x008fe400078e0202 */
[----:B------:R-:W-:Y:S02]  /*6690*/  IMAD.MOV R119, RZ, RZ, -R119 ;  /* 0x000000ffff777224 */ /* 0x000fe400078e0a77 */
[----:B------:R-:W-:Y:S01]  /*66a0*/  IMAD.U32 R2, RZ, RZ, UR12 ;  /* 0x0000000cff027e24 */ /* 0x000fe2000f8e00ff */
[----:B------:R0:W-:Y:S01]  /*66b0*/  STL [R1+0xe8], R3 ;  /* 0x0000e80301007387 */ /* 0x0001e20000100800 */
[----:B------:R-:W-:-:S02]  /*66c0*/  IMAD R42, R122, 0x2, R43 ;  /* 0x000000027a2a7824 */ /* 0x000fc400078e022b */
[----:B------:R-:W-:-:S04]  /*66d0*/  IMAD.HI.U32 R118, R10, R116, RZ ;  /* 0x000000740a767227 */ /* 0x000fc800078e00ff */
[----:B------:R-:W-:Y:S01]  /*66e0*/  IMAD R41, R2, 0x2, R42 ;  /* 0x0000000202297824 */ /* 0x000fe200078e022a */
[----:B--2---:R-:W-:Y:S01]  /*66f0*/  LOP3.LUT R2, R6, 0x7f, RZ, 0xc0, !PT ;  /* 0x0000007f06027812 */ /* 0x004fe200078ec0ff */
[----:B------:R-:W-:Y:S01]  /*6700*/  IMAD.MOV R118, RZ, RZ, -R118 ;  /* 0x000000ffff767224 */ /* 0x000fe200078e0a76 */
[----:B------:R-:W-:Y:S01]  /*6710*/  LOP3.LUT R6, R0, 0x1c2, RZ, 0xfc, !PT ;  /* 0x000001c200067812 */ /* 0x000fe200078efcff */
[C---:B0-----:R-:W-:Y:S02]  /*6720*/  IMAD R3, R9.reuse, R119, R7 ;  /* 0x0000007709037224 */ /* 0x041fe400078e0207 */
[----:B------:R-:W-:Y:S02]  /*6730*/  IMAD.U32 R7, RZ, RZ, UR12 ;  /* 0x0000000cff077e24 */ /* 0x000fe4000f8e00ff */
[----:B------:R-:W-:Y:S01]  /*6740*/  IMAD.U32 R117, RZ, RZ, UR12 ;  /* 0x0000000cff757e24 */ /* 0x000fe2000f8e00ff */
[----:B------:R0:W-:Y:S01]  /*6750*/  STL [R1+0xe4], R3 ;  /* 0x0000e40301007387 */ /* 0x0001e20000100800 */
[----:B------:R-:W-:-:S02]  /*6760*/  IMAD R116, R9, R118, R116 ;  /* 0x0000007609747224 */ /* 0x000fc400078e0274 */
[----:B------:R-:W-:Y:S01]  /*6770*/  IMAD.U32 R118, RZ, RZ, UR12 ;  /* 0x0000000cff767e24 */ /* 0x000fe2000f8e00ff */
[----:B------:R1:W-:Y:S01]  /*6780*/  STL [R1+0xcd8], R11 ;  /* 0x000cd80b01007387 */ /* 0x0003e20000100800 */
[----:B------:R-:W-:Y:S02]  /*6790*/  IMAD R5, R5, 0x80, R2 ;  /* 0x0000008005057824 */ /* 0x000fe400078e0202 */
[----:B------:R-:W-:Y:S01]  /*67a0*/  IMAD.U32 R119, RZ, RZ, UR12 ;  /* 0x0000000cff777e24 */ /* 0x000fe2000f8e00ff */
[----:B------:R2:W-:Y:S01]  /*67b0*/  STL [R1+0xcd4], R6 ;  /* 0x000cd40601007387 */ /* 0x0005e20000100800 */
[----:B0-----:R-:W-:Y:S01]  /*67c0*/  IMAD R3, R7, 0x2, R41 ;  /* 0x0000000207037824 */ /* 0x001fe200078e0229 */
[----:B------:R-:W-:Y:S02]  /*67d0*/  IABS R7, R6 ;  /* 0x0000000600077213 */ /* 0x000fe40000000000 */
[----:B------:R-:W-:Y:S01]  /*67e0*/  STL [R1+0xb94], R5 ;  /* 0x000b940501007387 */ /* 0x000fe20000100800 */
[----:B------:R-:W-:Y:S01]  /*67f0*/  ISETP.GE.AND P1, PT, R5, RZ, PT ;  /* 0x000000ff0500720c */ /* 0x000fe20003f26270 */
[----:B------:R-:W-:Y:S01]  /*6800*/  IMAD R40, R117, 0x2, R3 ;  /* 0x0000000275287824 */ /* 0x000fe200078e0203 */
[----:B------:R-:W-:-:S02]  /*6810*/  IABS R117, R11 ;  /* 0x0000000b00757213 */ /* 0x000fc40000000000 */
[----:B-1----:R-:W-:Y:S01]  /*6820*/  LOP3.LUT R11, R0, 0x1d0, RZ, 0xfc, !PT ;  /* 0x000001d0000b7812 */ /* 0x002fe200078efcff */
[----:B------:R-:W-:Y:S01]  /*6830*/  IMAD R39, R118, 0x2, R40 ;  /* 0x0000000276277824 */ /* 0x000fe200078e0228 */
[----:B------:R-:W-:Y:S01]  /*6840*/  IABS R118, R5 ;  /* 0x0000000500767213 */ /* 0x000fe20000000000 */
[----:B------:R-:W-:-:S04]  /*6850*/  IMAD.HI.U32 R121, R10, R117, RZ ;  /* 0x000000750a797227 */ /* 0x000fc800078e00ff */
[----:B------:R-:W-:Y:S02]  /*6860*/  IMAD R38, R119, 0x2, R39 ;  /* 0x0000000277267824 */ /* 0x000fe400078e0227 */
[----:B------:R-:W-:-:S04]  /*6870*/  IMAD.HI.U32 R119, R10, R7, RZ ;  /* 0x000000070a777227 */ /* 0x000fc800078e00ff */
[----:B------:R-:W-:Y:S02]  /*6880*/  IMAD R37, R122, 0x2, R38 ;  /* 0x000000027a257824 */ /* 0x000fe400078e0226 */
[----:B------:R-:W-:-:S04]  /*6890*/  IMAD.HI.U32 R122, R4, R118, RZ ;  /* 0x00000076047a7227 */ /* 0x000fc800078e00ff */
[----:B--2---:R-:W-:Y:S02]  /*68a0*/  IMAD.U32 R6, RZ, RZ, UR12 ;  /* 0x0000000cff067e24 */ /* 0x004fe4000f8e00ff */
[----:B------:R-:W-:Y:S02]  /*68b0*/  IMAD.MOV R119, RZ, RZ, -R119 ;  /* 0x000000ffff777224 */ /* 0x000fe400078e0a77 */
[----:B------:R-:W-:Y:S02]  /*68c0*/  IMAD.MOV R121, RZ, RZ, -R121 ;  /* 0x000000ffff797224 */ /* 0x000fe400078e0a79 */
[----:B------:R-:W-:Y:S02]  /*68d0*/  IMAD.MOV R122, RZ, RZ, -R122 ;  /* 0x000000ffff7a7224 */ /* 0x000fe400078e0a7a */
[----:B------:R-:W-:Y:S02]  /*68e0*/  IMAD.U32 R4, RZ, RZ, UR12 ;  /* 0x0000000cff047e24 */ /* 0x000fe4000f8e00ff */
[----:B------:R-:W-:-:S02]  /*68f0*/  IMAD R36, R6, 0x2, R37 ;  /* 0x0000000206247824 */ /* 0x000fc400078e0225 */
[C---:B------:R-:W-:Y:S02]  /*6900*/  IMAD R6, R9.reuse, R119, R7 ;  /* 0x0000007709067224 */ /* 0x040fe400078e0207 */
[----:B------:R-:W-:Y:S02]  /*6910*/  IMAD R117, R9, R121, R117 ;  /* 0x0000007909757224 */ /* 0x000fe400078e0275 */
[----:B------:R-:W-:Y:S01]  /*6920*/  IMAD R7, R120, R122, R118 ;  /* 0x0000007a78077224 */ /* 0x000fe200078e0276 */
[----:B------:R0:W-:Y:S01]  /*6930*/  STL [R1+0xe0], R6 ;  /* 0x0000e00601007387 */ /* 0x0001e20000100800 */
[----:B------:R-:W-:Y:S02]  /*6940*/  IMAD.U32 R121, RZ, RZ, UR12 ;  /* 0x0000000cff797e24 */ /* 0x000fe4000f8e00ff */
[----:B------:R-:W-:Y:S01]  /*6950*/  IMAD R35, R4, 0x2, R36 ;  /* 0x0000000204237824 */ /* 0x000fe200078e0224 */
[----:B------:R-:W-:Y:S01]  /*6960*/  ISETP.GT.U32.AND P0, PT, R120, R7, PT ;  /* 0x000000077800720c */ /* 0x000fe20003f04070 */
[----:B------:R-:W-:Y:S01]  /*6970*/  IMAD.U32 R118, RZ, RZ, UR12 ;  /* 0x0000000cff767e24 */ /* 0x000fe2000f8e00ff */
[----:B------:R-:W-:Y:S01]  /*6980*/  STL [R1+0xcd0], R14 ;  /* 0x000cd00e01007387 */ /* 0x000fe20000100800 */
[----:B------:R-:W-:Y:S01]  /*6990*/  IMAD R34, R121, 0x2, R35 ;  /* 0x0000000279227824 */ /* 0x000fe200078e0223 */
[----:B------:R-:W-:Y:S01]  /*69a0*/  IABS R121, R13 ;  /* 0x0000000d00797213 */ /* 0x000fe20000000000 */
[----:B------:R-:W-:Y:S01]  /*69b0*/  IMAD.U32 R119, RZ, RZ, UR12 ;  /* 0x0000000cff777e24 */ /* 0x000fe2000f8e00ff */
[----:B------:R-:W-:Y:S01]  /*69c0*/  STL [R1+0xccc], R13 ;  /* 0x000ccc0d01007387 */ /* 0x000fe20000100800 */
[----:B------:R-:W-:Y:S01]  /*69d0*/  IMAD R33, R118, 0x2, R34 ;  /* 0x0000000276217824 */ /* 0x000fe200078e0222 */
[----:B------:R-:W-:Y:S01]  /*69e0*/  IABS R118, R14 ;  /* 0x0000000e00767213 */ /* 0x000fe20000000000 */
[----:B------:R-:W-:Y:S01]  /*69f0*/  IMAD.U32 R122, RZ, RZ, UR12 ;  /* 0x0000000cff7a7e24 */ /* 0x000fe2000f8e00ff */
[----:B------:R1:W-:Y:S01]  /*6a00*/  STL [R1+0xcc8], R11 ;  /* 0x000cc80b01007387 */ /* 0x0003e20000100800 */
[----:B------:R-:W-:Y:S01]  /*6a10*/  IMAD R32, R119, 0x2, R33 ;  /* 0x0000000277207824 */ /* 0x000fe200078e0221 */
[----:B------:R-:W-:Y:S01]  /*6a20*/  IABS R119, R11 ;  /* 0x0000000b00777213 */ /* 0x000fe20000000000 */
[----:B0-----:R-:W-:-:S02]  /*6a30*/  IMAD.U32 R6, RZ, RZ, UR12 ;  /* 0x0000000cff067e24 */ /* 0x001fc4000f8e00ff */
[----:B------:R-:W-:Y:S02]  /*6a40*/  IMAD R31, R122, 0x2, R32 ;  /* 0x000000027a1f7824 */ /* 0x000fe400078e0220 */
[----:B------:R-:W-:Y:S02]  /*6a50*/  @!P0 IMAD.IADD R7, R7, 0x1, -R120 ;  /* 0x0000000107078824 */ /* 0x000fe400078e0a78 */
[----:B------:R-:W-:Y:S02]  /*6a60*/  IMAD R30, R6, 0x2, R31 ;  /* 0x00000002061e7824 */ /* 0x000fe400078e021f */
[----:B------:R-:W-:Y:S01]  /*6a70*/  IMAD.HI.U32 R6, R10, R118, RZ ;  /* 0x000000760a067227 */ /* 0x000fe200078e00ff */
[----:B------:R-:W-:-:S03]  /*6a80*/  ISETP.GT.U32.AND P0, PT, R120, R7, PT ;  /* 0x000000077800720c */ /* 0x000fc60003f04070 */
[----:B------:R-:W-:-:S04]  /*6a90*/  IMAD.HI.U32 R122, R10, R121, RZ ;  /* 0x000000790a7a7227 */ /* 0x000fc800078e00ff */
[----:B------:R-:W-:Y:S02]  /*6aa0*/  IMAD R29, R4, 0x2, R30 ;  /* 0x00000002041d7824 */ /* 0x000fe400078e021e */
[----:B-1----:R-:W-:Y:S02]  /*6ab0*/  IMAD.MOV R11, RZ, RZ, -R6 ;  /* 0x000000ffff0b7224 */ /* 0x002fe400078e0a06 */
[----:B------:R-:W-:Y:S02]  /*6ac0*/  IMAD.MOV R122, RZ, RZ, -R122 ;  /* 0x000000ffff7a7224 */ /* 0x000fe400078e0a7a */
[----:B------:R-:W-:Y:S02]  /*6ad0*/  IMAD.U32 R6, RZ, RZ, UR12 ;  /* 0x0000000cff067e24 */ /* 0x000fe4000f8e00ff */
[----:B------:R-:W-:Y:S02]  /*6ae0*/  IMAD R28, R12, 0x2, R29 ;  /* 0x000000020c1c7824 */ /* 0x000fe400078e021d */
[----:B------:R-:W-:-:S02]  /*6af0*/  IMAD R118, R9, R11, R118 ;  /* 0x0000000b09767224 */ /* 0x000fc400078e0276 */
[----:B------:R-:W-:-:S03]  /*6b00*/  IMAD.HI.U32 R4, R10, R119, RZ ;  /* 0x000000770a047227 */ /* 0x000fc600078e00ff */
[----:B------:R-:W-:Y:S01]  /*6b10*/  STL [R1+0xf54], R118 ;  /* 0x000f547601007387 */ /* 0x000fe20000100800 */
[----:B------:R-:W-:Y:S02]  /*6b20*/  IMAD R11, R9, R122, R121 ;  /* 0x0000007a090b7224 */ /* 0x000fe400078e0279 */
[----:B------:R-:W-:Y:S02]  /*6b30*/  IMAD.U32 R121, RZ, RZ, UR12 ;  /* 0x0000000cff797e24 */ /* 0x000fe4000f8e00ff */
[----:B------:R-:W-:Y:S01]  /*6b40*/  IMAD R27, R6, 0x2, R28 ;  /* 0x00000002061b7824 */ /* 0x000fe200078e021c */
[----:B------:R-:W-:Y:S01]  /*6b50*/  STL [R1+0xdc], R11 ;  /* 0x0000dc0b01007387 */ /* 0x000fe20000100800 */
[----:B------:R-:W-:Y:S02]  /*6b60*/  IMAD.MOV R4, RZ, RZ, -R4 ;  /* 0x000000ffff047224 */ /* 0x000fe400078e0a04 */
[----:B------:R-:W-:Y:S01]  /*6b70*/  @!P0 IMAD.IADD R7, R7, 0x1, -R120 ;  /* 0x0000000107078824 */ /* 0x000fe200078e0a78 */
[----:B------:R-:W-:Y:S01]  /*6b80*/  ISETP.NE.AND P0, PT, R8, RZ, PT ;  /* 0x000000ff0800720c */ /* 0x000fe20003f05270 */
[----:B------:R-:W-:-:S02]  /*6b90*/  IMAD.U32 R120, RZ, RZ, UR12 ;  /* 0x0000000cff787e24 */ /* 0x000fc4000f8e00ff */
[----:B------:R-:W-:Y:S02]  /*6ba0*/  IMAD R26, R121, 0x2, R27 ;  /* 0x00000002791a7824 */ /* 0x000fe400078e021b */
[----:B------:R-:W-:Y:S01]  /*6bb0*/  IMAD R119, R9, R4, R119 ;  /* 0x0000000409777224 */ /* 0x000fe200078e0277 */
[----:B------:R-:W-:Y:S01]  /*6bc0*/  LOP3.LUT R4, R0, 0x1d2, RZ, 0xfc, !PT ;  /* 0x000001d200047812 */ /* 0x000fe200078efcff */
[----:B------:R-:W-:Y:S02]  /*6bd0*/  IMAD.U32 R122, RZ, RZ, UR12 ;  /* 0x0000000cff7a7e24 */ /* 0x000fe4000f8e00ff */
[----:B------:R-:W-:Y:S01]  /*6be0*/  IMAD R25, R120, 0x2, R26 ;  /* 0x0000000278197824 */ /* 0x000fe200078e021a */
[----:B------:R-:W-:Y:S01]  /*6bf0*/  STL [R1+0xf50], R119 ;  /* 0x000f507701007387 */ /* 0x000fe20000100800 */
[----:B------:R-:W-:Y:S01]  /*6c00*/  IABS R121, R4 ;  /* 0x0000000400797213 */ /* 0x000fe20000000000 */
[----:B------:R-:W-:Y:S02]  /*6c10*/  IMAD.U32 R5, RZ, RZ, UR12 ;  /* 0x0000000cff057e24 */ /* 0x000fe4000f8e00ff */
[----:B------:R-:W-:Y:S01]  /*6c20*/  IMAD R24, R122, 0x2, R25 ;  /* 0x000000027a187824 */ /* 0x000fe200078e0219 */
[----:B------:R0:W-:Y:S01]  /*6c30*/  STL [R1+0xcc4], R4 ;  /* 0x000cc40401007387 */ /* 0x0001e20000100800 */
[----:B------:R-:W-:-:S04]  /*6c40*/  IMAD.HI.U32 R122, R10, R121, RZ ;  /* 0x000000790a7a7227 */ /* 0x000fc800078e00ff */
[----:B------:R-:W-:Y:S02]  /*6c50*/  IMAD R23, R120, 0x2, R24 ;  /* 0x0000000278177824 */ /* 0x000fe400078e0218 */
[----:B------:R-:W-:Y:S02]  /*6c60*/  IMAD.MOV R122, RZ, RZ, -R122 ;  /* 0x000000ffff7a7224 */ /* 0x000fe400078e0a7a */
[----:B------:R-:W-:Y:S01]  /*6c70*/  IMAD R22, R5, 0x2, R23 ;  /* 0x0000000205167824 */ /* 0x000fe200078e0217 */
[----:B0-----:R-:W-:Y:S01]  /*6c80*/  LOP3.LUT R4, R0, 0x1d8, RZ, 0xfc, !PT ;  /* 0x000001d800047812 */ /* 0x001fe200078efcff */
[----:B------:R-:W-:Y:S02]  /*6c90*/  IMAD R6, R9, R122, R121 ;  /* 0x0000007a09067224 */ /* 0x000fe400078e0279 */
[----:B------:R-:W-:Y:S01]  /*6ca0*/  IMAD.U32 R121, RZ, RZ, UR12 ;  /* 0x0000000cff797e24 */ /* 0x000fe2000f8e00ff */
[----:B------:R-:W-:Y:S01]  /*6cb0*/  IABS R120, R4 ;  /* 0x0000000400787213 */ /* 0x000fe20000000000 */
[----:B------:R0:W-:Y:S01]  /*6cc0*/  STL [R1+0xcc0], R4 ;  /* 0x000cc00401007387 */ /* 0x0001e20000100800 */
[----:B------:R-:W-:Y:S01]  /*6cd0*/  @!P1 IMAD.MOV R7, RZ, RZ, -R7 ;  /* 0x000000ffff079224 */ /* 0x000fe200078e0a07 */
[----:B------:R-:W-:Y:S01]  /*6ce0*/  @!P0 LOP3.LUT R7, RZ, R8, RZ, 0x33, !PT ;  /* 0x00000008ff078212 */ /* 0x000fe200078e33ff */
[----:B------:R-:W-:Y:S01]  /*6cf0*/  IMAD R122, R2, UR13, RZ ;  /* 0x0000000d027a7c24 */ /* 0x000fe2000f8e02ff */
[----:B------:R1:W-:Y:S01]  /*6d00*/  STL [R1+0xd8], R6 ;  /* 0x0000d80601007387 */ /* 0x0003e20000100800 */
[----:B------:R-:W-:-:S02]  /*6d10*/  IMAD.U32 R11, RZ, RZ, UR12 ;  /* 0x0000000cff0b7e24 */ /* 0x000fc4000f8e00ff */
[----:B------:R-:W-:Y:S01]  /*6d20*/  IMAD.U32 R59, RZ, RZ, UR12 ;  /* 0x0000000cff3b7e24 */ /* 0x000fe2000f8e00ff */
[----:B------:R2:W-:Y:S01]  /*6d30*/  STL [R1+0xf30], R2 ;  /* 0x000f300201007387 */ /* 0x0005e20000100800 */
[----:B0-----:R-:W-:-:S04]  /*6d40*/  IMAD.U32 R4, RZ, RZ, UR12 ;  /* 0x0000000cff047e24 */ /* 0x001fc8000f8e00ff */
[----:B------:R-:W-:Y:S02]  /*6d50*/  IMAD R21, R4, 0x2, R22 ;  /* 0x0000000204157824 */ /* 0x000fe400078e0216 */
[----:B------:R-:W-:-:S04]  /*6d60*/  IMAD.HI.U32 R4, R10, R120, RZ ;  /* 0x000000780a047227 */ /* 0x000fc800078e00ff */
[----:B------:R-:W-:Y:S02]  /*6d70*/  IMAD R20, R5, 0x2, R21 ;  /* 0x0000000205147824 */ /* 0x000fe400078e0215 */
[----:B------:R-:W-:Y:S02]  /*6d80*/  IMAD.MOV R8, RZ, RZ, -R4 ;  /* 0x000000ffff087224 */ /* 0x000fe400078e0a04 */
[----:B------:R-:W-:Y:S02]  /*6d90*/  IMAD.U32 R4, RZ, RZ, UR12 ;  /* 0x0000000cff047e24 */ /* 0x000fe4000f8e00ff */
[----:B------:R-:W-:Y:S02]  /*6da0*/  IMAD R19, R121, 0x2, R20 ;  /* 0x0000000279137824 */ /* 0x000fe400078e0214 */
[----:B------:R-:W-:Y:S02]  /*6db0*/  IMAD R5, R7, UR4, RZ ;  /* 0x0000000407057c24 */ /* 0x000fe4000f8e02ff */
[----:B------:R-:W-:-:S02]  /*6dc0*/  IMAD.U32 R7, RZ, RZ, UR12 ;  /* 0x0000000cff077e24 */ /* 0x000fc4000f8e00ff */
[----:B------:R-:W-:Y:S02]  /*6dd0*/  IMAD R18, R4, 0x2, R19 ;  /* 0x0000000204127824 */ /* 0x000fe400078e0213 */
[----:B------:R-:W-:Y:S02]  /*6de0*/  IMAD R120, R9, R8, R120 ;  /* 0x0000000809787224 */ /* 0x000fe400078e0278 */
[----:B------:R-:W-:Y:S01]  /*6df0*/  IMAD R17, R7, 0x2, R18 ;  /* 0x0000000207117824 */ /* 0x000fe200078e0212 */
[----:B------:R-:W-:Y:S01]  /*6e00*/  IADD3 R8, P1, PT, R122, UR18, RZ ;  /* 0x000000127a087c10 */ /* 0x000fe2000ff3e0ff */
[----:B-1----:R-:W-:Y:S01]  /*6e10*/  IMAD.U32 R6, RZ, RZ, UR12 ;  /* 0x0000000cff067e24 */ /* 0x002fe2000f8e00ff */
[C---:B------:R-:W-:Y:S01]  /*6e20*/  IADD3 R121, P0, PT, R5.reuse, UR16, RZ ;  /* 0x0000001005797c10 */ /* 0x040fe2000ff1e0ff */
[----:B------:R-:W-:Y:S01]  /*6e30*/  IMAD R16, R4, 0x2, R17 ;  /* 0x0000000204107824 */ /* 0x000fe200078e0211 */
[----:B------:R-:W-:Y:S01]  /*6e40*/  LEA.HI.X.SX32 R7, R122, UR19, 0x1, P1 ;  /* 0x000000137a077c11 */ /* 0x000fe200088f0eff */
[----:B------:R-:W-:Y:S01]  /*6e50*/  STL [R1+0xf4c], R120 ;  /* 0x000f4c7801007387 */ /* 0x000fe20000100800 */
[----:B------:R-:W-:Y:S01]  /*6e60*/  LEA.HI.X.SX32 R122, R5, UR17, 0x1, P0 ;  /* 0x00000011057a7c11 */ /* 0x000fe200080f0eff */
[----:B------:R-:W-:-:S02]  /*6e70*/  IMAD.U32 R5, RZ, RZ, UR12 ;  /* 0x0000000cff057e24 */ /* 0x000fc4000f8e00ff */
[----:B------:R-:W-:Y:S01]  /*6e80*/  IMAD R14, R6, 0x2, R16 ;  /* 0x00000002060e7824 */ /* 0x000fe200078e0210 */
[----:B--2---:R-:W2:Y:S03]  /*6e90*/  LDL.LU R2, [R1+0xc] ;  /* 0x00000c0001027983 */ /* 0x004ea60000300800 */
[----:B------:R-:W-:Y:S01]  /*6ea0*/  IMAD R13, R5, 0x2, R14 ;  /* 0x00000002050d7824 */ /* 0x000fe200078e020e */
[----:B------:R0:W-:Y:S03]  /*6eb0*/  STL [R1+0xf34], R8 ;  /* 0x000f340801007387 */ /* 0x0001e60000100800 */
[----:B------:R-:W-:-:S04]  /*6ec0*/  IMAD R12, R4, 0x2, R13 ;  /* 0x00000002040c7824 */ /* 0x000fc800078e020d */
[----:B------:R-:W-:Y:S01]  /*6ed0*/  IMAD R11, R11, 0x2, R12 ;  /* 0x000000020b0b7824 */ /* 0x000fe200078e020c */
[----:B0-----:R-:W3:Y:S03]  /*6ee0*/  LDL.LU R8, [R1+0x4] ;  /* 0x0000040001087983 */ /* 0x001ee60000300800 */
[----:B------:R-:W-:Y:S01]  /*6ef0*/  IMAD R118, R59, 0x2, R11 ;  /* 0x000000023b767824 */ /* 0x000fe200078e020b */
[----:B------:R-:W-:Y:S01]  /*6f00*/  IADD3 R59, P0, PT, R58, R121, RZ ;  /* 0x000000793a3b7210 */ /* 0x000fe20007f1e0ff */
[----:B------:R0:W-:Y:S04]  /*6f10*/  STL [R1+0xf38], R7 ;  /* 0x000f380701007387 */ /* 0x0001e80000100800 */
[----:B0-----:R-:W4:Y:S01]  /*6f20*/  LDL.LU R7, [R1+0x8] ;  /* 0x0000080001077983 */ /* 0x001f220000300800 */
[----:B------:R-:W-:-:S02]  /*6f30*/  IMAD.U32 R15, RZ, RZ, UR12 ;  /* 0x0000000cff0f7e24 */ /* 0x000fc4000f8e00ff */
[----:B------:R-:W-:Y:S01]  /*6f40*/  IMAD.U32 R120, RZ, RZ, UR12 ;  /* 0x0000000cff787e24 */ /* 0x000fe2000f8e00ff */
[----:B------:R0:W-:Y:S01]  /*6f50*/  STL [R1+0xa20], R59 ;  /* 0x000a203b01007387 */ /* 0x0001e20000100800 */
[----:B------:R-:W-:Y:S01]  /*6f60*/  LEA.HI.X.SX32 R58, R58, R122, 0x1, P0 ;  /* 0x0000007a3a3a7211 */ /* 0x000fe200000f0eff */
[----:B------:R-:W-:Y:S01]  /*6f70*/  IMAD.U32 R119, RZ, RZ, UR12 ;  /* 0x0000000cff777e24 */ /* 0x000fe2000f8e00ff */
[----:B0-----:R-:W-:-:S05]  /*6f80*/  IADD3 R59, P5, PT, R123, R121, RZ ;  /* 0x000000797b3b7210 */ /* 0x001fca0007fbe0ff */
[----:B------:R0:W-:Y:S02]  /*6f90*/  STL [R1+0xa24], R59 ;  /* 0x000a243b01007387 */ /* 0x0001e40000100800 */
[----:B0-----:R-:W-:-:S05]  /*6fa0*/  IADD3 R59, P1, PT, R124, R121, RZ ;  /* 0x000000797c3b7210 */ /* 0x001fca0007f3e0ff */
[----:B------:R0:W-:Y:S01]  /*6fb0*/  STL [R1+0xa28], R59 ;  /* 0x000a283b01007387 */ /* 0x0001e20000100800 */
[----:B------:R-:W-:-:S03]  /*6fc0*/  LEA.HI.X.SX32 R123, R123, R122, 0x1, P5 ;  /* 0x0000007a7b7b7211 */ /* 0x000fc600028f0eff */
[----:B0-----:R-:W4:Y:S04]  /*6fd0*/  LDL.LU R59, [R1+0x1024] ;  /* 0x00102400013b7983 */ /* 0x001f280000300800 */
[----:B------:R0:W-:Y:S02]  /*6fe0*/  STL [R1+0xa1c], R58 ;  /* 0x000a1c3a01007387 */ /* 0x0001e40000100800 */
[----:B0-----:R-:W-:-:S05]  /*6ff0*/  IADD3 R58, P6, PT, R125, R121, RZ ;  /* 0x000000797d3a7210 */ /* 0x001fca0007fde0ff */
[----:B------:R0:W-:Y:S04]  /*7000*/  STL [R1+0xa2c], R58 ;  /* 0x000a2c3a01007387 */ /* 0x0001e80000100800 */
[----:B0-----:R-:W4:Y:S04]  /*7010*/  LDL.LU R58, [R1+0x1020] ;  /* 0x00102000013a7983 */ /* 0x001f280000300800 */
[----:B------:R0:W-:Y:S04]  /*7020*/  STL [R1+0x83c], R123 ;  /* 0x00083c7b01007387 */ /* 0x0001e80000100800 */
[----:B0-----:R-:W4:Y:S01]  /*7030*/  LDL.LU R123, [R1+0x14] ;  /* 0x00001400017b7983 */ /* 0x001f220000300800 */
[----:B------:R-:W-:-:S05]  /*7040*/  IADD3 R57, P0, PT, R57, R121, RZ ;  /* 0x0000007939397210 */ /* 0x000fca0007f1e0ff */
[----:B------:R0:W-:Y:S02]  /*7050*/  STL [R1+0x84c], R57 ;  /* 0x00084c3901007387 */ /* 0x0001e40000100800 */
[----:B0-----:R-:W-:Y:S01]  /*7060*/  LEA.HI.X.SX32 R57, R124, R122, 0x1, P1 ;  /* 0x0000007a7c397211 */ /* 0x001fe200008f0eff */
[----:B------:R-:W-:-:S04]  /*7070*/  IMAD.U32 R124, RZ, RZ, UR12 ;  /* 0x0000000cff7c7e24 */ /* 0x000fc8000f8e00ff */
[----:B------:R0:W-:Y:S01]  /*7080*/  STL [R1+0x840], R57 ;  /* 0x0008403901007387 */ /* 0x0001e20000100800 */
[----:B------:R-:W-:Y:S01]  /*7090*/  IMAD R124, R124, 0x2, R125 ;  /* 0x000000027c7c7824 */ /* 0x000fe200078e027d */
[----:B------:R-:W-:Y:S02]  /*70a0*/  LEA.HI.X.SX32 R125, R125, R122, 0x1, P6 ;  /* 0x0000007a7d7d7211 */ /* 0x000fe400030f0eff */
[C---:B--2---:R-:W-:Y:S02]  /*70b0*/  ISETP.GT.U32.AND P3, PT, R9.reuse, R2, PT ;  /* 0x000000020900720c */ /* 0x044fe40003f64070 */
[C---:B---3--:R-:W-:Y:S02]  /*70c0*/  ISETP.GT.U32.AND P2, PT, R9.reuse, R8, PT ;  /* 0x000000080900720c */ /* 0x048fe40003f44070 */
[----:B----4-:R-:W-:Y:S02]  /*70d0*/  ISETP.GT.U32.AND P4, PT, R9, R7, PT ;  /* 0x000000070900720c */ /* 0x010fe40003f84070 */
[----:B0-----:R-:W-:-:S05]  /*70e0*/  IADD3 R57, P5, PT, R123, R121, RZ ;  /* 0x000000797b397210 */ /* 0x001fca0007fbe0ff */
[----:B------:R0:W-:Y:S04]  /*70f0*/  STL [R1+0x854], R57 ;  /* 0x0008543901007387 */ /* 0x0001e80000100800 */
[----:B0-----:R-:W2:Y:S04]  /*7100*/  LDL.LU R57, [R1+0x101c] ;  /* 0x00101c0001397983 */ /* 0x001ea80000300800 */
[----:B------:R0:W-:Y:S02]  /*7110*/  STL [R1+0x844], R125 ;  /* 0x0008447d01007387 */ /* 0x0001e40000100800 */
[----:B0-----:R-:W-:-:S05]  /*7120*/  IADD3 R125, P1, PT, R56, R121, RZ ;  /* 0x00000079387d7210 */ /* 0x001fca0007f3e0ff */
[----:B------:R0:W-:Y:S02]  /*7130*/  STL [R1+0x85c], R125 ;  /* 0x00085c7d01007387 */ /* 0x0001e40000100800 */
[----:B0-----:R-:W-:Y:S02]  /*7140*/  LEA.HI.X.SX32 R125, R124, R122, 0x1, P0 ;  /* 0x0000007a7c7d7211 */ /* 0x001fe400000f0eff */
[----:B------:R-:W-:-:S03]  /*7150*/  IADD3 R124, P6, PT, R55, R121, RZ ;  /* 0x00000079377c7210 */ /* 0x000fc60007fde0ff */
[----:B------:R0:W-:Y:S04]  /*7160*/  STL [R1+0x848], R125 ;  /* 0x0008487d01007387 */ /* 0x0001e80000100800 */
[----:B------:R1:W-:Y:S01]  /*7170*/  STL [R1+0x864], R124 ;  /* 0x0008647c01007387 */ /* 0x0003e20000100800 */
[-C--:B0-----:R-:W-:Y:S02]  /*7180*/  LEA.HI.X.SX32 R125, R123, R122.reuse, 0x1, P5 ;  /* 0x0000007a7b7d7211 */ /* 0x081fe400028f0eff */
[----:B------:R-:W-:Y:S02]  /*7190*/  IADD3 R123, P0, PT, R54, R121, RZ ;  /* 0x00000079367b7210 */ /* 0x000fe40007f1e0ff */
[-C--:B-1----:R-:W-:Y:S01]  /*71a0*/  LEA.HI.X.SX32 R124, R56, R122.reuse, 0x1, P1 ;  /* 0x0000007a387c7211 */ /* 0x082fe200008f0eff */
[----:B------:R0:W-:Y:S04]  /*71b0*/  STL [R1+0x850], R125 ;  /* 0x0008507d01007387 */ /* 0x0001e80000100800 */
[----:B------:R-:W3:Y:S04]  /*71c0*/  LDL.LU R56, [R1+0x1018] ;  /* 0x0010180001387983 */ /* 0x000ee80000300800 */
[----:B------:R1:W-:Y:S01]  /*71d0*/  STL [R1+0x86c], R123 ;  /* 0x00086c7b01007387 */ /* 0x0003e20000100800 */
[----:B0-----:R-:W-:-:S03]  /*71e0*/  LEA.HI.X.SX32 R125, R55, R122, 0x1, P6 ;  /* 0x0000007a377d7211 */ /* 0x001fc600030f0eff */
[----:B------:R0:W-:Y:S04]  /*71f0*/  STL [R1+0x858], R124 ;  /* 0x0008587c01007387 */ /* 0x0001e80000100800 */
[----:B------:R-:W4:Y:S01]  /*7200*/  LDL.LU R55, [R1+0x1014] ;  /* 0x0010140001377983 */ /* 0x000f220000300800 */
[----:B-1----:R-:W-:-:S05]  /*7210*/  IADD3 R123, P5, PT, R53, R121, RZ ;  /* 0x00000079357b7210 */ /* 0x002fca0007fbe0ff */
[----:B------:R1:W-:Y:S01]  /*7220*/  STL [R1+0x874], R123 ;  /* 0x0008747b01007387 */ /* 0x0003e20000100800 */
[----:B0-----:R-:W-:-:S03]  /*7230*/  LEA.HI.X.SX32 R124, R54, R122, 0x1, P0 ;  /* 0x0000007a367c7211 */ /* 0x001fc600000f0eff */
[----:B------:R0:W-:Y:S04]  /*7240*/  STL [R1+0x860], R125 ;  /* 0x0008607d01007387 */ /* 0x0001e80000100800 */
[----:B------:R-:W2:Y:S01]  /*7250*/  LDL.LU R54, [R1+0x1010] ;  /* 0x0010100001367983 */ /* 0x000ea20000300800 */
        /* <DEDUP_REMOVED lines=68> */
[----:B------:R-:W-:Y:S04]  /*76a0*/  STL [R1+0x8d0], R125 ;  /* 0x0008d07d01007387 */ /* 0x000fe80000100800 */
[----:B------:R-:W2:Y:S01]  /*76b0*/  LDL.LU R3, [R1] ;  /* 0x0000000001037983 */ /* 0x000ea20000300800 */
[----:B-1----:R-:W-:-:S05]  /*76c0*/  IADD3 R123, P0, PT, R39, R121, RZ ;  /* 0x00000079277b7210 */ /* 0x002fca0007f1e0ff */
[----:B------:R0:W-:Y:S04]  /*76d0*/  STL [R1+0x8ec], R123 ;  /* 0x0008ec7b01007387 */ /* 0x0001e80000100800 */
[----:B------:R1:W-:Y:S01]  /*76e0*/  STL [R1+0x8d8], R124 ;  /* 0x0008d87c01007387 */ /* 0x0003e20000100800 */
[----:B0-----:R-:W-:Y:S02]  /*76f0*/  IADD3 R123, P5, PT, R38, R121, RZ ;  /* 0x00000079267b7210 */ /* 0x001fe40007fbe0ff */
[-C--:B-1----:R-:W-:Y:S02]  /*7700*/  LEA.HI.X.SX32 R124, R40, R122.reuse, 0x1, P6 ;  /* 0x0000007a287c7211 */ /* 0x082fe400030f0eff */
[----:B------:R-:W2:Y:S04]  /*7710*/  LDL.LU R40, [R1+0xfd8] ;  /* 0x000fd80001287983 */ /* 0x000ea80000300800 */
[----:B------:R0:W-:Y:S01]  /*7720*/  STL [R1+0x8f4], R123 ;  /* 0x0008f47b01007387 */ /* 0x0001e20000100800 */
[----:B------:R-:W-:-:S03]  /*7730*/  LEA.HI.X.SX32 R125, R39, R122, 0x1, P0 ;  /* 0x0000007a277d7211 */ /* 0x000fc600000f0eff */
[----:B------:R1:W-:Y:S04]  /*7740*/  STL [R1+0x8e0], R124 ;  /* 0x0008e07c01007387 */ /* 0x0003e80000100800 */
[----:B------:R-:W2:Y:S01]  /*7750*/  LDL.LU R39, [R1+0xfd4] ;  /* 0x000fd40001277983 */ /* 0x000ea20000300800 */
[----:B0-----:R-:W-:-:S05]  /*7760*/  IADD3 R123, P1, PT, R37, R121, RZ ;  /* 0x00000079257b7210 */ /* 0x001fca0007f3e0ff */
[----:B------:R0:W-:Y:S01]  /*7770*/  STL [R1+0x8fc], R123 ;  /* 0x0008fc7b01007387 */ /* 0x0001e20000100800 */
[----:B-1----:R-:W-:-:S03]  /*7780*/  LEA.HI.X.SX32 R124, R38, R122, 0x1, P5 ;  /* 0x0000007a267c7211 */ /* 0x002fc600028f0eff */
        /* <DEDUP_REMOVED lines=57> */
[-C--:B0-----:R-:W-:Y:S02]  /*7b20*/  IADD3 R123, P1, PT, R25, R121.reuse, RZ ;  /* 0x00000079197b7210 */ /* 0x081fe40007f3e0ff */
[----:B-1----:R-:W-:-:S03]  /*7b30*/  IADD3 R124, P0, PT, R24, R121, RZ ;  /* 0x00000079187c7210 */ /* 0x002fc60007f1e0ff */
[----:B------:R0:W-:Y:S04]  /*7b40*/  STL [R1+0x95c], R123 ;  /* 0x00095c7b01007387 */ /* 0x0001e80000100800 */
[----:B------:R1:W-:Y:S01]  /*7b50*/  STL [R1+0x948], R125 ;  /* 0x0009487d01007387 */ /* 0x0003e20000100800 */
[----:B0-----:R-:W-:-:S03]  /*7b60*/  LEA.HI.X.SX32 R123, R26, R122, 0x1, P5 ;  /* 0x0000007a1a7b7211 */ /* 0x001fc600028f0eff */
[----:B------:R-:W2:Y:S01]  /*7b70*/  LDL.LU R26, [R1+0xfa0] ;  /* 0x000fa000011a7983 */ /* 0x000ea20000300800 */
[----:B-1----:R-:W-:-:S03]  /*7b80*/  LEA.HI.X.SX32 R125, R25, R122, 0x1, P1 ;  /* 0x0000007a197d7211 */ /* 0x002fc600008f0eff */
[----:B------:R0:W-:Y:S04]  /*7b90*/  STL [R1+0x964], R124 ;  /* 0x0009647c01007387 */ /* 0x0001e80000100800 */
[----:B------:R-:W-:Y:S04]  /*7ba0*/  STL [R1+0x950], R123 ;  /* 0x0009507b01007387 */ /* 0x000fe80000100800 */
[----:B------:R-:W2:Y:S01]  /*7bb0*/  LDL.LU R25, [R1+0xf9c] ;  /* 0x000f9c0001197983 */ /* 0x000ea20000300800 */
[----:B0-----:R-:W-:-:S03]  /*7bc0*/  IADD3 R124, P1, PT, R23, R121, RZ ;  /* 0x00000079177c7210 */ /* 0x001fc60007f3e0ff */
[----:B------:R0:W-:Y:S02]  /*7bd0*/  STL [R1+0x958], R125 ;  /* 0x0009587d01007387 */ /* 0x0001e40000100800 */
[----:B0-----:R-:W-:Y:S02]  /*7be0*/  LEA.HI.X.SX32 R125, R24, R122, 0x1, P0 ;  /* 0x0000007a187d7211 */ /* 0x001fe400000f0eff */
[----:B------:R-:W2:Y:S04]  /*7bf0*/  LDL.LU R24, [R1+0xf98] ;  /* 0x000f980001187983 */ /* 0x000ea80000300800 */
[----:B------:R0:W-:Y:S04]  /*7c00*/  STL [R1+0x96c], R124 ;  /* 0x00096c7c01007387 */ /* 0x0001e80000100800 */
[----:B------:R1:W-:Y:S01]  /*7c10*/  STL [R1+0x960], R125 ;  /* 0x0009607d01007387 */ /* 0x0003e20000100800 */
[----:B0-----:R-:W-:-:S02]  /*7c20*/  IADD3 R124, P0, PT, R22, R121, RZ ;  /* 0x00000079167c7210 */ /* 0x001fc40007f1e0ff */
[----:B-1----:R-:W-:-:S03]  /*7c30*/  LEA.HI.X.SX32 R125, R23, R122, 0x1, P1 ;  /* 0x0000007a177d7211 */ /* 0x002fc600008f0eff */
[----:B------:R-:W-:Y:S04]  /*7c40*/  STL [R1+0x974], R124 ;  /* 0x0009747c01007387 */ /* 0x000fe80000100800 */
[----:B------:R-:W2:Y:S04]  /*7c50*/  LDL.LU R23, [R1+0xf94] ;  /* 0x000f940001177983 */ /* 0x000ea80000300800 */
[----:B------:R0:W-:Y:S02]  /*7c60*/  STL [R1+0x968], R125 ;  /* 0x0009687d01007387 */ /* 0x0001e40000100800 */
[----:B0-----:R-:W-:-:S05]  /*7c70*/  IADD3 R125, P1, PT, R21, R121, RZ ;  /* 0x00000079157d7210 */ /* 0x001fca0007f3e0ff */
[----:B------:R0:W-:Y:S01]  /*7c80*/  STL [R1+0x97c], R125 ;  /* 0x00097c7d01007387 */ /* 0x0001e20000100800 */
[-C--:B------:R-:W-:Y:S02]  /*7c90*/  LEA.HI.X.SX32 R21, R21, R122.reuse, 0x1, P1 ;  /* 0x0000007a15157211 */ /* 0x080fe400008f0eff */
[----:B0-----:R-:W-:Y:S02]  /*7ca0*/  LEA.HI.X.SX32 R125, R22, R122, 0x1, P0 ;  /* 0x0000007a167d7211 */ /* 0x001fe400000f0eff */
[----:B------:R-:W2:Y:S04]  /*7cb0*/  LDL.LU R22, [R1+0xf90] ;  /* 0x000f900001167983 */ /* 0x000ea80000300800 */
[----:B------:R0:W-:Y:S02]  /*7cc0*/  STL [R1+0x970], R125 ;  /* 0x0009707d01007387 */ /* 0x0001e40000100800 */
[----:B0-----:R-:W-:-:S05]  /*7cd0*/  IADD3 R125, P0, PT, R20, R121, RZ ;  /* 0x00000079147d7210 */ /* 0x001fca0007f1e0ff */
[----:B------:R-:W-:Y:S01]  /*7ce0*/  STL [R1+0x984], R125 ;  /* 0x0009847d01007387 */ /* 0x000fe20000100800 */
[----:B------:R-:W-:-:S03]  /*7cf0*/  LEA.HI.X.SX32 R20, R20, R122, 0x1, P0 ;  /* 0x0000007a14147211 */ /* 0x000fc600000f0eff */
[----:B------:R0:W-:Y:S02]  /*7d00*/  STL [R1+0x978], R21 ;  /* 0x0009781501007387 */ /* 0x0001e40000100800 */
[----:B0-----:R-:W-:-:S05]  /*7d10*/  IADD3 R21, P1, PT, R19, R121, RZ ;  /* 0x0000007913157210 */ /* 0x001fca0007f3e0ff */
[----:B------:R0:W-:Y:S01]  /*7d20*/  STL [R1+0x98c], R21 ;  /* 0x00098c1501007387 */ /* 0x0001e20000100800 */
[----:B------:R-:W-:-:S03]  /*7d30*/  LEA.HI.X.SX32 R19, R19, R122, 0x1, P1 ;  /* 0x0000007a13137211 */ /* 0x000fc600008f0eff */
[----:B0-----:R-:W2:Y:S04]  /*7d40*/  LDL.LU R21, [R1+0xf8c] ;  /* 0x000f8c0001157983 */ /* 0x001ea80000300800 */
[----:B------:R0:W-:Y:S02]  /*7d50*/  STL [R1+0x980], R20 ;  /* 0x0009801401007387 */ /* 0x0001e40000100800 */
[----:B0-----:R-:W-:-:S05]  /*7d60*/  IADD3 R20, P0, PT, R18, R121, RZ ;  /* 0x0000007912147210 */ /* 0x001fca0007f1e0ff */
[----:B------:R0:W-:Y:S01]  /*7d70*/  STL [R1+0x994], R20 ;  /* 0x0009941401007387 */ /* 0x0001e20000100800 */
[----:B------:R-:W-:-:S03]  /*7d80*/  LEA.HI.X.SX32 R18, R18, R122, 0x1, P0 ;  /* 0x0000007a12127211 */ /* 0x000fc600000f0eff */
[----:B0-----:R-:W2:Y:S04]  /*7d90*/  LDL.LU R20, [R1+0xf88] ;  /* 0x000f880001147983 */ /* 0x001ea80000300800 */
[----:B------:R0:W-:Y:S01]  /*7da0*/  STL [R1+0x988], R19 ;  /* 0x0009881301007387 */ /* 0x0001e20000100800 */
[----:B------:R-:W-:Y:S01]  /*7db0*/  IMAD.U32 R123, RZ, RZ, UR12 ;  /* 0x0000000cff7b7e24 */ /* 0x000fe2000f8e00ff */
[----:B0-----:R-:W-:-:S05]  /*7dc0*/  IADD3 R19, P1, PT, R17, R121, RZ ;  /* 0x0000007911137210 */ /* 0x001fca0007f3e0ff */
[----:B------:R0:W-:Y:S01]  /*7dd0*/  STL [R1+0x99c], R19 ;  /* 0x00099c1301007387 */ /* 0x0001e20000100800 */
[----:B------:R-:W-:Y:S01]  /*7de0*/  LEA.HI.X.SX32 R17, R17, R122, 0x1, P1 ;  /* 0x0000007a11117211 */ /* 0x000fe200008f0eff */
[----:B------:R-:W-:Y:S02]  /*7df0*/  IMAD R123, R123, 0x2, R118 ;  /* 0x000000027b7b7824 */ /* 0x000fe400078e0276 */
[----:B0-----:R-:W2:Y:S04]  /*7e00*/  LDL.LU R19, [R1+0xf84] ;  /* 0x000f840001137983 */ /* 0x001ea80000300800 */
[----:B------:R0:W-:Y:S01]  /*7e10*/  STL [R1+0x990], R18 ;  /* 0x0009901201007387 */ /* 0x0001e20000100800 */
[----:B------:R-:W-:Y:S01]  /*7e20*/  IMAD.U32 R124, RZ, RZ, UR12 ;  /* 0x0000000cff7c7e24 */ /* 0x000fe2000f8e00ff */
[----:B0-----:R-:W-:-:S03]  /*7e30*/  IADD3 R18, P0, PT, R16, R121, RZ ;  /* 0x0000007910127210 */ /* 0x001fc60007f1e0ff */
[----:B------:R-:W-:Y:S02]  /*7e40*/  IMAD R124, R124, 0x2, R123 ;  /* 0x000000027c7c7824 */ /* 0x000fe400078e027b */
[----:B------:R0:W-:Y:S01]  /*7e50*/  STL [R1+0x9a4], R18 ;  /* 0x0009a41201007387 */ /* 0x0001e20000100800 */
[----:B------:R-:W-:Y:S01]  /*7e60*/  IMAD.U32 R125, RZ, RZ, UR12 ;  /* 0x0000000cff7d7e24 */ /* 0x000fe2000f8e00ff */
[----:B------:R-:W-:Y:S02]  /*7e70*/  LEA.HI.X.SX32 R16, R16, R122, 0x1, P0 ;  /* 0x0000007a10107211 */ /* 0x000fe400000f0eff */
[----:B0-----:R-:W2:Y:S04]  /*7e80*/  LDL.LU R18, [R1+0xf80] ;  /* 0x000f800001127983 */ /* 0x001ea80000300800 */
[----:B------:R0:W-:Y:S01]  /*7e90*/  STL [R1+0x998], R17 ;  /* 0x0009981101007387 */ /* 0x0001e20000100800 */
[----:B------:R-:W-:Y:S01]  /*7ea0*/  IMAD R125, R125, 0x2, R124 ;  /* 0x000000027d7d7824 */ /* 0x000fe200078e027c */
[----:B0-----:R-:W-:-:S03]  /*7eb0*/  IADD3 R17, P1, PT, R14, R121, RZ ;  /* 0x000000790e117210 */ /* 0x001fc60007f3e0ff */
[----:B------:R-:W-:Y:S02]  /*7ec0*/  IMAD R15, R15, 0x2, R125 ;  /* 0x000000020f0f7824 */ /* 0x000fe400078e027d */
[----:B------:R0:W-:Y:S01]  /*7ed0*/  STL [R1+0x9ac], R17 ;  /* 0x0009ac1101007387 */ /* 0x0001e20000100800 */
[----:B------:R-:W-:Y:S01]  /*7ee0*/  LEA.HI.X.SX32 R14, R14, R122, 0x1, P1 ;  /* 0x0000007a0e0e7211 */ /* 0x000fe200008f0eff */
[----:B------:R-:W-:Y:S02]  /*7ef0*/  IMAD R5, R5, 0x2, R15 ;  /* 0x0000000205057824 */ /* 0x000fe400078e020f */
[----:B0-----:R-:W2:Y:S04]  /*7f00*/  LDL.LU R17, [R1+0xf7c] ;  /* 0x000f7c0001117983 */ /* 0x001ea80000300800 */
[----:B------:R0:W-:Y:S02]  /*7f10*/  STL [R1+0x9a0], R16 ;  /* 0x0009a01001007387 */ /* 0x0001e40000100800 */
[----:B0-----:R-:W-:-:S05]  /*7f20*/  IADD3 R16, P0, PT, R13, R121, RZ ;  /* 0x000000790d107210 */ /* 0x001fca0007f1e0ff */
[----:B------:R0:W-:Y:S01]  /*7f30*/  STL [R1+0x9b4], R16 ;  /* 0x0009b41001007387 */ /* 0x0001e20000100800 */
[----:B------:R-:W-:-:S03]  /*7f40*/  LEA.HI.X.SX32 R13, R13, R122, 0x1, P0 ;  /* 0x0000007a0d0d7211 */ /* 0x000fc600000f0eff */
[----:B0-----:R-:W2:Y:S04]  /*7f50*/  LDL.LU R16, [R1+0xf78] ;  /* 0x000f780001107983 */ /* 0x001ea80000300800 */
[----:B------:R-:W2:Y:S04]  /*7f60*/  LDL.LU R15, [R1+0xf74] ;  /* 0x000f7400010f7983 */ /* 0x000ea80000300800 */
        /* <DEDUP_REMOVED lines=17> */
[----:B------:R0:W-:Y:S04]  /*8080*/  STL [R1+0x9d4], R11 ;  /* 0x0009d40b01007387 */ /* 0x0001e80000100800 */
[----:B0-----:R-:W3:Y:S04]  /*8090*/  LDL.LU R11, [R1+0xf64] ;  /* 0x000f6400010b7983 */ /* 0x001ee80000300800 */
[----:B------:R0:W-:Y:S02]  /*80a0*/  STL [R1+0x9c8], R118 ;  /* 0x0009c87601007387 */ /* 0x0001e40000100800 */
[----:B0-----:R-:W-:-:S05]  /*80b0*/  IADD3 R118, P1, PT, R124, R121, RZ ;  /* 0x000000797c767210 */ /* 0x001fca0007f3e0ff */
[----:B------:R0:W-:Y:S01]  /*80c0*/  STL [R1+0x9dc], R118 ;  /* 0x0009dc7601007387 */ /* 0x0001e20000100800 */
[----:B------:R-:W-:Y:S01]  /*80d0*/  IMAD R4, R4, 0x2, R5 ;  /* 0x0000000204047824 */ /* 0x000fe200078e0205 */
[----:B0-----:R-:W-:-:S03]  /*80e0*/  LEA.HI.X.SX32 R118, R123, R122, 0x1, P0 ;  /* 0x0000007a7b767211 */ /* 0x001fc600000f0eff */
[----:B------:R-:W-:Y:S02]  /*80f0*/  IMAD R120, R120, 0x2, R4 ;  /* 0x0000000278787824 */ /* 0x000fe400078e0204 */
[----:B------:R0:W-:Y:S01]  /*8100*/  STL [R1+0x9d0], R118 ;  /* 0x0009d07601007387 */ /* 0x0001e20000100800 */
[----:B------:R-:W-:Y:S01]  /*8110*/  IMAD.U32 R123, RZ, RZ, UR12 ;  /* 0x0000000cff7b7e24 */ /* 0x000fe2000f8e00ff */
[----:B0-----:R-:W-:-:S03]  /*8120*/  IADD3 R118, P0, PT, R125, R121, RZ ;  /* 0x000000797d767210 */ /* 0x001fc60007f1e0ff */
[----:B------:R-:W-:Y:S02]  /*8130*/  IMAD R123, R123, 0x2, R125 ;  /* 0x000000027b7b7824 */ /* 0x000fe400078e027d */
[----:B------:R0:W-:Y:S01]  /*8140*/  STL [R1+0x9e4], R118 ;  /* 0x0009e47601007387 */ /* 0x0001e20000100800 */
[-C--:B------:R-:W-:Y:S01]  /*8150*/  LEA.HI.X.SX32 R125, R125, R122.reuse, 0x1, P0 ;  /* 0x0000007a7d7d7211 */ /* 0x080fe200000f0eff */
[----:B0-----:R-:W-:Y:S01]  /*8160*/  IMAD R118, R6, 0x2, R120 ;  /* 0x0000000206767824 */ /* 0x001fe200078e0278 */
[----:B------:R-:W-:-:S05]  /*8170*/  LEA.HI.X.SX32 R6, R124, R122, 0x1, P1 ;  /* 0x0000007a7c067211 */ /* 0x000fca00008f0eff */
[----:B------:R0:W-:Y:S02]  /*8180*/  STL [R1+0x9d8], R6 ;  /* 0x0009d80601007387 */ /* 0x0001e40000100800 */
[----:B0-----:R-:W-:-:S05]  /*8190*/  IADD3 R6, P1, PT, R123, R121, RZ ;  /* 0x000000797b067210 */ /* 0x001fca0007f3e0ff */
[----:B------:R0:W-:Y:S04]  /*81a0*/  STL [R1+0x9ec], R6 ;  /* 0x0009ec0601007387 */ /* 0x0001e80000100800 */
[----:B0-----:R-:W3:Y:S04]  /*81b0*/  LDL.LU R6, [R1+0xf60] ;  /* 0x000f600001067983 */ /* 0x001ee80000300800 */
[----:B------:R0:W-:Y:S02]  /*81c0*/  STL [R1+0x9e0], R125 ;  /* 0x0009e07d01007387 */ /* 0x0001e40000100800 */
[----:B0-----:R-:W-:-:S05]  /*81d0*/  IADD3 R125, P0, PT, R5, R121, RZ ;  /* 0x00000079057d7210 */ /* 0x001fca0007f1e0ff */
[----:B------:R0:W-:Y:S02]  /*81e0*/  STL [R1+0x9f4], R125 ;  /* 0x0009f47d01007387 */ /* 0x0001e40000100800 */
[----:B0-----:R-:W-:-:S05]  /*81f0*/  LEA.HI.X.SX32 R125, R123, R122, 0x1, P1 ;  /* 0x0000007a7b7d7211 */ /* 0x001fca00008f0eff */
[----:B------:R0:W-:Y:S02]  /*8200*/  STL [R1+0x9e8], R125 ;  /* 0x0009e87d01007387 */ /* 0x0001e40000100800 */
[----:B0-----:R-:W-:-:S05]  /*8210*/  IADD3 R125, P1, PT, R4, R121, RZ ;  /* 0x00000079047d7210 */ /* 0x001fca0007f3e0ff */
[----:B------:R0:W-:Y:S02]  /*8220*/  STL [R1+0x9fc], R125 ;  /* 0x0009fc7d01007387 */ /* 0x0001e40000100800 */
[----:B0-----:R-:W-:Y:S02]  /*8230*/  LEA.HI.X.SX32 R125, R5, R122, 0x1, P0 ;  /* 0x0000007a057d7211 */ /* 0x001fe400000f0eff */
[----:B------:R-:W3:Y:S04]  /*8240*/  LDL.LU R5, [R1+0xf5c] ;  /* 0x000f5c0001057983 */ /* 0x000ee80000300800 */
[----:B------:R0:W-:Y:S02]  /*8250*/  STL [R1+0x9f0], R125 ;  /* 0x0009f07d01007387 */ /* 0x0001e40000100800 */
[----:B0-----:R-:W-:-:S05]  /*8260*/  IADD3 R125, P0, PT, R120, R121, RZ ;  /* 0x00000079787d7210 */ /* 0x001fca0007f1e0ff */
[----:B------:R0:W-:Y:S01]  /*8270*/  STL [R1+0xa04], R125 ;  /* 0x000a047d01007387 */ /* 0x0001e20000100800 */
[----:B------:R-:W-:Y:S01]  /*8280*/  IMAD.U32 R124, RZ, RZ, UR12 ;  /* 0x0000000cff7c7e24 */ /* 0x000fe2000f8e00ff */
[----:B0-----:R-:W-:Y:S02]  /*8290*/  LEA.HI.X.SX32 R125, R4, R122, 0x1, P1 ;  /* 0x0000007a047d7211 */ /* 0x001fe400008f0eff */
[----:B------:R-:W4:Y:S04]  /*82a0*/  LDL.LU R4, [R1+0xf58] ;  /* 0x000f580001047983 */ /* 0x000f280000300800 */
[----:B------:R0:W-:Y:S01]  /*82b0*/  STL [R1+0x9f8], R125 ;  /* 0x0009f87d01007387 */ /* 0x0001e20000100800 */
[----:B------:R-:W-:Y:S02]  /*82c0*/  IMAD R124, R124, 0x2, R118 ;  /* 0x000000027c7c7824 */ /* 0x000fe400078e0276 */
[----:B------:R-:W-:Y:S01]  /*82d0*/  IMAD.U32 R123, RZ, RZ, UR12 ;  /* 0x0000000cff7b7e24 */ /* 0x000fe2000f8e00ff */
[----:B0-----:R-:W-:-:S03]  /*82e0*/  IADD3 R125, P1, PT, R118, R121, RZ ;  /* 0x00000079767d7210 */ /* 0x001fc60007f3e0ff */
[----:B------:R-:W-:Y:S02]  /*82f0*/  IMAD R123, R123, 0x2, R124 ;  /* 0x000000027b7b7824 */ /* 0x000fe400078e027c */
[----:B------:R0:W-:Y:S02]  /*8300*/  STL [R1+0xa0c], R125 ;  /* 0x000a0c7d01007387 */ /* 0x0001e40000100800 */
[----:B0-----:R-:W-:Y:S02]  /*8310*/  LEA.HI.X.SX32 R125, R120, R122, 0x1, P0 ;  /* 0x0000007a787d7211 */ /* 0x001fe400000f0eff */
[----:B------:R-:W-:-:S03]  /*8320*/  IADD3 R120, P0, PT, R124, R121, RZ ;  /* 0x000000797c787210 */ /* 0x000fc60007f1e0ff */
[----:B------:R0:W-:Y:S04]  /*8330*/  STL [R1+0xa00], R125 ;  /* 0x000a007d01007387 */ /* 0x0001e80000100800 */
[----:B------:R1:W-:Y:S01]  /*8340*/  STL [R1+0xa14], R120 ;  /* 0x000a147801007387 */ /* 0x0003e20000100800 */
[----:B0-----:R-:W-:Y:S01]  /*8350*/  IMAD R125, R119, 0x2, R123 ;  /* 0x00000002777d7824 */ /* 0x001fe200078e027b */
[----:B------:R-:W-:Y:S02]  /*8360*/  LEA.HI.X.SX32 R119, R118, R122, 0x1, P1 ;  /* 0x0000007a76777211 */ /* 0x000fe400008f0eff */
[----:B-1----:R-:W-:-:S03]  /*8370*/  IADD3 R120, P1, PT, R123, R121, RZ ;  /* 0x000000797b787210 */ /* 0x002fc60007f3e0ff */
[----:B------:R-:W-:Y:S04]  /*8380*/  STL [R1+0xa08], R119 ;  /* 0x000a087701007387 */ /* 0x000fe80000100800 */
[----:B------:R0:W-:Y:S01]  /*8390*/  STL [R1+0xa18], R120 ;  /* 0x000a187801007387 */ /* 0x0001e20000100800 */
[----:B------:R-:W-:-:S03]  /*83a0*/  LEA.HI.X.SX32 R118, R124, R122, 0x1, P0 ;  /* 0x0000007a7c767211 */ /* 0x000fc600000f0eff */
[----:B0-----:R-:W4:Y:S01]  /*83b0*/  LDL R120, [R1+0xf0] ;  /* 0x0000f00001787983 */ /* 0x001f220000100800 */
[----:B------:R-:W-:Y:S02]  /*83c0*/  IADD3 R119, P6, PT, R125, R121, RZ ;  /* 0x000000797d777210 */ /* 0x000fe40007fde0ff */
[----:B------:R-:W-:Y:S01]  /*83d0*/  LEA.HI.X.SX32 R121, R123, R122, 0x1, P1 ;  /* 0x0000007a7b797211 */ /* 0x000fe200008f0eff */
[----:B------:R0:W-:Y:S04]  /*83e0*/  STL [R1+0xa10], R118 ;  /* 0x000a107601007387 */ /* 0x0001e80000100800 */
[----:B------:R1:W-:Y:S01]  /*83f0*/  STL [R1+0x838], R119 ;  /* 0x0008387701007387 */ /* 0x0003e20000100800 */
[----:B0-----:R-:W-:-:S03]  /*8400*/  LOP3.LUT R118, R0, 0x1da, RZ, 0xfc, !PT ;  /* 0x000001da00767812 */ /* 0x001fc600078efcff */
[----:B------:R0:W-:Y:S01]  /*8410*/  STL [R1+0x834], R121 ;  /* 0x0008347901007387 */ /* 0x0001e20000100800 */
[----:B-1----:R-:W-:-:S03]  /*8420*/  LEA.HI.X.SX32 R119, R125, R122, 0x1, P6 ;  /* 0x0000007a7d777211 */ /* 0x002fc600030f0eff */
[----:B------:R1:W-:Y:S04]  /*8430*/  STL [R1+0xcbc], R118 ;  /* 0x000cbc7601007387 */ /* 0x0003e80000100800 */
[----:B------:R2:W-:Y:S01]  /*8440*/  STL [R1+0x830], R119 ;  /* 0x0008307701007387 */ /* 0x0005e20000100800 */
[----:B0-----:R-:W-:-:S03]  /*8450*/  IABS R121, R118 ;  /* 0x0000007600797213 */ /* 0x001fc60000000000 */
[----:B-1----:R-:W4:Y:S04]  /*8460*/  LDL R118, [R1+0xf8] ;  /* 0x0000f80001767983 */ /* 0x002f280000100800 */
[----:B--2---:R-:W2:Y:S01]  /*8470*/  LDL R119, [R1+0xf4] ;  /* 0x0000f40001777983 */ /* 0x004ea20000100800 */
[--C-:B------:R-:W-:Y:S01]  /*8480*/  @!P2 IMAD.IADD R8, R8, 0x1, -R9.reuse ;  /* 0x000000010808a824 */ /* 0x100fe200078e0a09 */
[C---:B------:R-:W-:Y:S02]  /*8490*/  ISETP.GT.U32.AND P2, PT, R9.reuse, R12, PT ;  /* 0x0000000c0900720c */ /* 0x040fe40003f44070 */
[----:B------:R-:W-:Y:S01]  /*84a0*/  ISETP.GT.U32.AND P5, PT, R9, R3, PT ;  /* 0x000000030900720c */ /* 0x000fe20003fa4070 */
[----:B------:R-:W-:Y:S02]  /*84b0*/  @!P3 IMAD.IADD R2, R2, 0x1, -R9 ;  /* 0x000000010202b824 */ /* 0x000fe400078e0a09 */
[----:B------:R-:W-:-:S08]  /*84c0*/  IMAD.HI.U32 R122, R10, R121, RZ ;  /* 0x000000790a7a7227 */ /* 0x000fd000078e00ff */
[--C-:B------:R-:W-:Y:S02]  /*84d0*/  @!P2 IMAD.IADD R12, R12, 0x1, -R9.reuse ;  /* 0x000000010c0ca824 */ /* 0x100fe400078e0a09 */
[----:B------:R-:W-:Y:S01]  /*84e0*/  @!P4 IMAD.IADD R7, R7, 0x1, -R9 ;  /* 0x000000010707c824 */ /* 0x000fe200078e0a09 */
[----:B------:R0:W-:Y:S01]  /*84f0*/  STL [R1+0xf40], R2 ;  /* 0x000f400201007387 */ /* 0x0001e20000100800 */
[----:B------:R-:W-:-:S03]  /*8500*/  IMAD.MOV R122, RZ, RZ, -R122 ;  /* 0x000000ffff7a7224 */ /* 0x000fc600078e0a7a */
[----:B------:R1:W-:Y:S01]  /*8510*/  STL [R1+0xf3c], R7 ;  /* 0x000f3c0701007387 */ /* 0x0003e20000100800 */
[----:B------:R-:W-:Y:S01]  /*8520*/  @!P5 IMAD.IADD R3, R3, 0x1, -R9 ;  /* 0x000000010303d824 */ /* 0x000fe200078e0a09 */
[----:B0-----:R-:W-:Y:S01]  /*8530*/  LOP3.LUT R2, R0, 0x1e0, RZ, 0xfc, !PT ;  /* 0x000001e000027812 */ /* 0x001fe200078efcff */
[----:B-1----:R-:W-:-:S03]  /*8540*/  IMAD R7, R9, R122, R121 ;  /* 0x0000007a09077224 */ /* 0x002fc600078e0279 */
[----:B------:R-:W-:Y:S01]  /*8550*/  IABS R121, R2 ;  /* 0x0000000200797213 */ /* 0x000fe20000000000 */
[----:B------:R-:W-:Y:S04]  /*8560*/  STL [R1+0xf44], R8 ;  /* 0x000f440801007387 */ /* 0x000fe80000100800 */
[----:B------:R-:W-:Y:S01]  /*8570*/  STL [R1+0xf48], R3 ;  /* 0x000f480301007387 */ /* 0x000fe20000100800 */
[----:B------:R-:W-:-:S04]  /*8580*/  IMAD.HI.U32 R122, R10, R121, RZ ;  /* 0x000000790a7a7227 */ /* 0x000fc800078e00ff */
[----:B------:R-:W-:-:S04]  /*8590*/  IMAD.MOV R122, RZ, RZ, -R122 ;  /* 0x000000ffff7a7224 */ /* 0x000fc800078e0a7a */
[C---:B------:R-:W-:Y:S01]  /*85a0*/  IMAD R121, R9.reuse, R122, R121 ;  /* 0x0000007a09797224 */ /* 0x040fe200078e0279 */
[----:B---3--:R-:W-:-:S13]  /*85b0*/  ISETP.GT.U32.AND P1, PT, R9, R5, PT ;  /* 0x000000050900720c */ /* 0x008fda0003f24070 */
[----:B------:R-:W-:Y:S01]  /*85c0*/  @!P1 IMAD.IADD R5, R5, 0x1, -R9 ;  /* 0x0000000105059824 */ /* 0x000fe200078e0a09 */
[----:B------:R-:W-:-:S13]  /*85d0*/  ISETP.GT.U32.AND P1, PT, R9, R15, PT ;  /* 0x0000000f0900720c */ /* 0x000fda0003f24070 */
[----:B------:R-:W-:Y:S01]  /*85e0*/  @!P1 IMAD.IADD R15, R15, 0x1, -R9 ;  /* 0x000000010f0f9824 */ /* 0x000fe200078e0a09 */
[----:B----4-:R-:W-:-:S13]  /*85f0*/  ISETP.GT.U32.AND P2, PT, R9, R120, PT ;  /* 0x000000780900720c */ /* 0x010fda0003f44070 */
[----:B------:R-:W-:-:S05]  /*8600*/  @!P2 IMAD.IADD R120, R120, 0x1, -R9 ;  /* 0x000000017878a824 */ /* 0x000fca00078e0a09 */
[----:B------:R-:W-:Y:S04]  /*8610*/  @!P2 STL [R1+0xf0], R120 ;  /* 0x0000f0780100a387 */ /* 0x000fe80000100800 */
[----:B------:R0:W-:Y:S01]  /*8620*/  STL [R1+0xcb8], R2 ;  /* 0x000cb80201007387 */ /* 0x0001e20000100800 */
[C---:B------:R-:W-:Y:S02]  /*8630*/  ISETP.GT.U32.AND P2, PT, R9.reuse, R118, PT ;  /* 0x000000760900720c */ /* 0x040fe40003f44070 */
[----:B--2---:R-:W-:Y:S02]  /*8640*/  ISETP.GT.U32.AND P1, PT, R9, R119, PT ;  /* 0x000000770900720c */ /* 0x004fe40003f24070 */
[----:B0-----:R-:W-:-:S04]  /*8650*/  LOP3.LUT R2, R0, 0x1e2, RZ, 0xfc, !PT ;  /* 0x000001e200027812 */ /* 0x001fc800078efcff */
[----:B------:R-:W-:-:S05]  /*8660*/  IABS R122, R2 ;  /* 0x00000002007a7213 */ /* 0x000fca0000000000 */
[----:B------:R-:W-:Y:S02]  /*8670*/  @!P2 IMAD.IADD R118, R118, 0x1, -R9 ;  /* 0x000000017676a824 */ /* 0x000fe400078e0a09 */
[----:B------:R-:W-:-:S04]  /*8680*/  IMAD.HI.U32 R123, R10, R122, RZ ;  /* 0x0000007a0a7b7227 */ /* 0x000fc800078e00ff */
[----:B------:R-:W-:Y:S02]  /*8690*/  @!P1 IMAD.IADD R119, R119, 0x1, -R9 ;  /* 0x0000000177779824 */ /* 0x000fe400078e0a09 */
[----:B------:R-:W-:-:S03]  /*86a0*/  IMAD.MOV R123, RZ, RZ, -R123 ;  /* 0x000000ffff7b7224 */ /* 0x000fc600078e0a7b */
[----:B------:R-:W-:Y:S04]  /*86b0*/  @!P1 STL [R1+0xf4], R119 ;  /* 0x0000f47701009387 */ /* 0x000fe80000100800 */
[----:B------:R-:W-:Y:S04]  /*86c0*/  @!P2 STL [R1+0xf8], R118 ;  /* 0x0000f8760100a387 */ /* 0x000fe80000100800 */
[----:B------:R0:W-:Y:S02]  /*86d0*/  STL [R1+0xcb4], R2 ;  /* 0x000cb40201007387 */ /* 0x0001e40000100800 */
[----:B0-----:R-:W-:-:S05]  /*86e0*/  IMAD R2, R9, R123, R122 ;  /* 0x0000007b09027224 */ /* 0x001fca00078e027a */
[----:B------:R0:W-:Y:S02]  /*86f0*/  STL [R1+0x10], R2 ;  /* 0x0000100201007387 */ /* 0x0001e40000100800 */
[----:B0-----:R-:W-:-:S04]  /*8700*/  LOP3.LUT R2, R0, 0x1e8, RZ, 0xfc, !PT ;  /* 0x000001e800027812 */ /* 0x001fc800078efcff */
[----:B------:R-:W-:Y:S01]  /*8710*/  IABS R122, R2 ;  /* 0x00000002007a7213 */ /* 0x000fe20000000000 */
[----:B------:R0:W-:Y:S04]  /*8720*/  STL [R1+0xcb0], R2 ;  /* 0x000cb00201007387 */ /* 0x0001e80000100800 */
[----:B------:R-:W-:-:S04]  /*8730*/  IMAD.HI.U32 R123, R10, R122, RZ ;  /* 0x0000007a0a7b7227 */ /* 0x000fc800078e00ff */
[----:B------:R-:W-:Y:S01]  /*8740*/  IMAD.MOV R123, RZ, RZ, -R123 ;  /* 0x000000ffff7b7224 */ /* 0x000fe200078e0a7b */
[----:B0-----:R-:W-:-:S03]  /*8750*/  LOP3.LUT R2, R0, 0x1ea, RZ, 0xfc, !PT ;  /* 0x000001ea00027812 */ /* 0x001fc600078efcff */
[----:B------:R-:W-:Y:S01]  /*8760*/  IMAD R122, R9, R123, R122 ;  /* 0x0000007b097a7224 */ /* 0x000fe200078e027a */
[----:B------:R-:W-:-:S05]  /*8770*/  IABS R123, R2 ;  /* 0x00000002007b7213 */ /* 0x000fca0000000000 */
[----:B------:R-:W-:Y:S01]  /*8780*/  IMAD.HI.U32 R124, R10, R123, RZ ;  /* 0x0000007b0a7c7227 */ /* 0x000fe200078e00ff */
[----:B------:R0:W-:Y:S03]  /*8790*/  STL [R1+0xcac], R2 ;  /* 0x000cac0201007387 */ /* 0x0001e60000100800 */
[----:B------:R-:W-:-:S04]  /*87a0*/  IMAD.MOV R124, RZ, RZ, -R124 ;  /* 0x000000ffff7c7224 */ /* 0x000fc800078e0a7c */
[----:B0-----:R-:W-:-:S05]  /*87b0*/  IMAD R2, R9, R124, R123 ;  /* 0x0000007c09027224 */ /* 0x001fca00078e027b */
[----:B------:R0:W-:Y:S02]  /*87c0*/  STL [R1+0x18], R2 ;  /* 0x0000180201007387 */ /* 0x0001e40000100800 */
[----:B0-----:R-:W-:-:S05]  /*87d0*/  LOP3.LUT R2, R0, 0x1f0, RZ, 0xfc, !PT ;  /* 0x000001f000027812 */ /* 0x001fca00078efcff */
[----:B------:R0:W-:Y:S04]  /*87e0*/  STL [R1+0xca8], R2 ;  /* 0x000ca80201007387 */ /* 0x0001e80000100800 */
[----:B------:R-:W2:Y:S04]  /*87f0*/  LDL R118, [R1+0xec] ;  /* 0x0000ec0001767983 */ /* 0x000ea80000100800 */
[----:B------:R-:W3:Y:S04]  /*8800*/  LDL R119, [R1+0xe8] ;  /* 0x0000e80001777983 */ /* 0x000ee80000100800 */
[----:B------:R-:W4:Y:S01]  /*8810*/  LDL R120, [R1+0xe4] ;  /* 0x0000e40001787983 */ /* 0x000f220000100800 */
[----:B------:R-:W-:-:S03]  /*8820*/  IABS R123, R2 ;  /* 0x00000002007b7213 */ /* 0x000fc60000000000 */
[----:B------:R-:W4:Y:S04]  /*8830*/  LDL R3, [R1+0xe0] ;  /* 0x0000e00001037983 */ /* 0x000f280000100800 */
[----:B------:R-:W4:Y:S04]  /*8840*/  LDL R8, [R1+0xdc] ;  /* 0x0000dc0001087983 */ /* 0x000f280000100800 */
[----:B0-----:R-:W4:Y:S01]  /*8850*/  LDL R2, [R1+0xd8] ;  /* 0x0000d80001027983 */ /* 0x001f220000100800 */
[C---:B------:R-:W-:Y:S02]  /*8860*/  ISETP.GT.U32.AND P3, PT, R9.reuse, R6, PT ;  /* 0x000000060900720c */ /* 0x040fe40003f64070 */
[----:B------:R-:W-:-:S11]  /*8870*/  ISETP.GT.U32.AND P0, PT, R9, R4, PT ;  /* 0x000000040900720c */ /* 0x000fd60003f04070 */
[--C-:B------:R-:W-:Y:S01]  /*8880*/  @!P3 IMAD.IADD R6, R6, 0x1, -R9.reuse ;  /* 0x000000010606b824 */ /* 0x100fe200078e0a09 */
[C---:B------:R-:W-:Y:S01]  /*8890*/  ISETP.GT.U32.AND P3, PT, R9.reuse, R16, PT ;  /* 0x000000100900720c */ /* 0x040fe20003f64070 */
[----:B------:R-:W-:Y:S01]  /*88a0*/  @!P0 IMAD.IADD R4, R4, 0x1, -R9 ;  /* 0x0000000104048824 */ /* 0x000fe200078e0a09 */
[----:B------:R-:W-:-:S11]  /*88b0*/  ISETP.GT.U32.AND P0, PT, R9, R14, PT ;  /* 0x0000000e0900720c */ /* 0x000fd60003f04070 */
[--C-:B------:R-:W-:Y:S01]  /*88c0*/  @!P3 IMAD.IADD R16, R16, 0x1, -R9.reuse ;  /* 0x000000011010b824 */ /* 0x100fe200078e0a09 */
[C---:B------:R-:W-:Y:S01]  /*88d0*/  ISETP.GT.U32.AND P3, PT, R9.reuse, R20, PT ;  /* 0x000000140900720c */ /* 0x040fe20003f64070 */
[----:B------:R-:W-:Y:S01]  /*88e0*/  @!P0 IMAD.IADD R14, R14, 0x1, -R9 ;  /* 0x000000010e0e8824 */ /* 0x000fe200078e0a09 */
[C---:B------:R-:W-:Y:S02]  /*88f0*/  ISETP.GT.U32.AND P0, PT, R9.reuse, R19, PT ;  /* 0x000000130900720c */ /* 0x040fe40003f04070 */
[----:B------:R-:W-:-:S09]  /*8900*/  ISETP.GT.U32.AND P2, PT, R9, R27, PT ;  /* 0x0000001b0900720c */ /* 0x000fd20003f44070 */
[--C-:B------:R-:W-:Y:S01]  /*8910*/  @!P3 IMAD.IADD R20, R20, 0x1, -R9.reuse ;  /* 0x000000011414b824 */ /* 0x100fe200078e0a09 */
[----:B------:R-:W-:Y:S01]  /*8920*/  ISETP.GT.U32.AND P3, PT, R9, R25, PT ;  /* 0x000000190900720c */ /* 0x000fe20003f64070 */
[--C-:B------:R-:W-:Y:S01]  /*8930*/  @!P0 IMAD.IADD R19, R19, 0x1, -R9.reuse ;  /* 0x0000000113138824 */ /* 0x100fe200078e0a09 */
[----:B------:R-:W-:Y:S01]  /*8940*/  ISETP.GT.U32.AND P0, PT, R9, R23, PT ;  /* 0x000000170900720c */ /* 0x000fe20003f04070 */
[----:B------:R-:W-:Y:S01]  /*8950*/  @!P2 IMAD.IADD R27, R27, 0x1, -R9 ;  /* 0x000000011b1ba824 */ /* 0x000fe200078e0a09 */
        /* <DEDUP_REMOVED lines=83> */
[----:B------:R-:W-:-:S10]  /*8e90*/  @!P2 IMAD.IADD R111, R111, 0x1, -R9 ;  /* 0x000000016f6fa824 */ /* 0x000fd400078e0a09 */
[--C-:B------:R-:W-:Y:S02]  /*8ea0*/  @!P3 IMAD.IADD R109, R109, 0x1, -R9.reuse ;  /* 0x000000016d6db824 */ /* 0x100fe400078e0a09 */
[----:B------:R-:W-:Y:S01]  /*8eb0*/  @!P0 IMAD.IADD R107, R107, 0x1, -R9 ;  /* 0x000000016b6b8824 */ /* 0x000fe200078e0a09 */
[----:B------:R-:W-:Y:S02]  /*8ec0*/  ISETP.GT.U32.AND P0, PT, R9, R113, PT ;  /* 0x000000710900720c */ /* 0x000fe40003f04070 */
[----:B------:R-:W-:-:S05]  /*8ed0*/  LOP3.LUT R125, R0, 0x1f8, RZ, 0xfc, !PT ;  /* 0x000001f8007d7812 */ /* 0x000fca00078efcff */
[----:B------:R-:W-:Y:S01]  /*8ee0*/  STL [R1+0xca4], R125 ;  /* 0x000ca47d01007387 */ /* 0x000fe20000100800 */
[C---:B--2---:R-:W-:Y:S02]  /*8ef0*/  ISETP.GT.U32.AND P3, PT, R9.reuse, R118, PT ;  /* 0x000000760900720c */ /* 0x044fe40003f64070 */
[----:B---3--:R-:W-:-:S03]  /*8f00*/  ISETP.GT.U32.AND P2, PT, R9, R119, PT ;  /* 0x000000770900720c */ /* 0x008fc60003f44070 */
[----:B------:R-:W-:-:S08]  /*8f10*/  @!P0 IMAD.IADD R113, R113, 0x1, -R9 ;  /* 0x0000000171718824 */ /* 0x000fd000078e0a09 */
[--C-:B------:R-:W-:Y:S02]  /*8f20*/  @!P3 IMAD.IADD R118, R118, 0x1, -R9.reuse ;  /* 0x000000017676b824 */ /* 0x100fe400078e0a09 */
[----:B------:R-:W-:-:S03]  /*8f30*/  @!P2 IMAD.IADD R119, R119, 0x1, -R9 ;  /* 0x000000017777a824 */ /* 0x000fc600078e0a09 */
[----:B------:R0:W-:Y:S01]  /*8f40*/  @!P3 STL [R1+0xec], R118 ;  /* 0x0000ec760100b387 */ /* 0x0001e20000100800 */
[----:B----4-:R-:W-:-:S03]  /*8f50*/  ISETP.GT.U32.AND P0, PT, R9, R120, PT ;  /* 0x000000780900720c */ /* 0x010fc60003f04070 */
[----:B0-----:R-:W2:Y:S04]  /*8f60*/  LDL.LU R118, [R1+0xf54] ;  /* 0x000f540001767983 */ /* 0x001ea80000300800 */
[----:B------:R0:W-:Y:S04]  /*8f70*/  @!P2 STL [R1+0xe8], R119 ;  /* 0x0000e8770100a387 */ /* 0x0001e80000100800 */
[----:B0-----:R-:W3:Y:S02]  /*8f80*/  LDL.LU R119, [R1+0xf50] ;  /* 0x000f500001777983 */ /* 0x001ee40000300800 */
[----:B------:R-:W-:Y:S01]  /*8f90*/  @!P0 IMAD.IADD R120, R120, 0x1, -R9 ;  /* 0x0000000178788824 */ /* 0x000fe200078e0a09 */
[----:B------:R-:W-:-:S02]  /*8fa0*/  ISETP.GT.U32.AND P3, PT, R9, R3, PT ;  /* 0x000000030900720c */ /* 0x000fc40003f64070 */
[C---:B------:R-:W-:Y:S02]  /*8fb0*/  ISETP.GT.U32.AND P2, PT, R9.reuse, R8, PT ;  /* 0x000000080900720c */ /* 0x040fe40003f44070 */
[----:B------:R0:W-:Y:S01]  /*8fc0*/  @!P0 STL [R1+0xe4], R120 ;  /* 0x0000e47801008387 */ /* 0x0001e20000100800 */
[----:B------:R-:W-:-:S03]  /*8fd0*/  ISETP.GT.U32.AND P0, PT, R9, R2, PT ;  /* 0x000000020900720c */ /* 0x000fc60003f04070 */
[----:B0-----:R-:W4:Y:S05]  /*8fe0*/  LDL.LU R120, [R1+0xf4c] ;  /* 0x000f4c0001787983 */ /* 0x001f2a0000300800 */
[--C-:B------:R-:W-:Y:S02]  /*8ff0*/  @!P3 IMAD.IADD R3, R3, 0x1, -R9.reuse ;  /* 0x000000010303b824 */ /* 0x100fe400078e0a09 */
[----:B------:R-:W-:-:S03]  /*9000*/  @!P2 IMAD.IADD R8, R8, 0x1, -R9 ;  /* 0x000000010808a824 */ /* 0x000fc600078e0a09 */
[----:B------:R-:W-:Y:S01]  /*9010*/  @!P0 IMAD.IADD R2, R2, 0x1, -R9 ;  /* 0x0000000102028824 */ /* 0x000fe200078e0a09 */
[----:B------:R0:W-:Y:S01]  /*9020*/  @!P3 STL [R1+0xe0], R3 ;  /* 0x0000e0030100b387 */ /* 0x0001e20000100800 */
[----:B------:R-:W-:Y:S01]  /*9030*/  IMAD.HI.U32 R124, R10, R123, RZ ;  /* 0x0000007b0a7c7227 */ /* 0x000fe200078e00ff */
[----:B------:R-:W-:-:S03]  /*9040*/  ISETP.GT.U32.AND P5, PT, R9, R13, PT ;  /* 0x0000000d0900720c */ /* 0x000fc60003fa4070 */
[----:B------:R-:W-:Y:S01]  /*9050*/  IMAD.MOV R124, RZ, RZ, -R124 ;  /* 0x000000ffff7c7224 */ /* 0x000fe200078e0a7c */
[----:B0-----:R-:W2:Y:S04]  /*9060*/  LDL.LU R3, [R1+0xf48] ;  /* 0x000f480001037983 */ /* 0x001ea80000300800 */
[----:B------:R0:W-:Y:S01]  /*9070*/  @!P2 STL [R1+0xdc], R8 ;  /* 0x0000dc080100a387 */ /* 0x0001e20000100800 */
[C---:B------:R-:W-:Y:S01]  /*9080*/  IMAD R123, R9.reuse, R124, R123 ;  /* 0x0000007c097b7224 */ /* 0x040fe200078e027b */
[----:B------:R-:W-:Y:S02]  /*9090*/  IABS R124, R125 ;  /* 0x0000007d007c7213 */ /* 0x000fe40000000000 */
[----:B0-----:R-:W2:Y:S04]  /*90a0*/  LDL.LU R8, [R1+0xf44] ;  /* 0x000f440001087983 */ /* 0x001ea80000300800 */
[----:B------:R0:W-:Y:S01]  /*90b0*/  @!P0 STL [R1+0xd8], R2 ;  /* 0x0000d80201008387 */ /* 0x0001e20000100800 */
[----:B------:R-:W-:-:S03]  /*90c0*/  ISETP.GT.U32.AND P3, PT, R9, R7, PT ;  /* 0x000000070900720c */ /* 0x000fc60003f64070 */
[----:B0-----:R-:W2:Y:S01]  /*90d0*/  LDL.LU R2, [R1+0xf40] ;  /* 0x000f400001027983 */ /* 0x001ea20000300800 */
[----:B------:R-:W-:Y:S01]  /*90e0*/  @!P5 IMAD.IADD R13, R13, 0x1, -R9 ;  /* 0x000000010d0dd824 */ /* 0x000fe200078e0a09 */
[----:B------:R-:W-:Y:S01]  /*90f0*/  ISETP.GT.U32.AND P5, PT, R9, R18, PT ;  /* 0x000000120900720c */ /* 0x000fe20003fa4070 */
[----:B------:R-:W-:-:S04]  /*9100*/  IMAD.HI.U32 R125, R10, R124, RZ ;  /* 0x0000007c0a7d7227 */ /* 0x000fc800078e00ff */
[----:B------:R-:W-:-:S03]  /*9110*/  IMAD.MOV R125, RZ, RZ, -R125 ;  /* 0x000000ffff7d7224 */ /* 0x000fc600078e0a7d */
[--C-:B------:R-:W-:Y:S02]  /*9120*/  @!P3 IMAD.IADD R7, R7, 0x1, -R9.reuse ;  /* 0x000000010707b824 */ /* 0x100fe400078e0a09 */
[C---:B------:R-:W-:Y:S01]  /*9130*/  IMAD R124, R9.reuse, R125, R124 ;  /* 0x0000007d097c7224 */ /* 0x040fe200078e027c */
[----:B------:R-:W-:Y:S02]  /*9140*/  LOP3.LUT R125, R0, 0x1f2, RZ, 0xfc, !PT ;  /* 0x000001f2007d7812 */ /* 0x000fe400078efcff */
[----:B------:R-:W-:Y:S01]  /*9150*/  @!P5 IMAD.IADD R18, R18, 0x1, -R9 ;  /* 0x000000011212d824 */ /* 0x000fe200078e0a09 */
[C---:B------:R-:W-:Y:S02]  /*9160*/  ISETP.GT.U32.AND P5, PT, R9.reuse, R22, PT ;  /* 0x000000160900720c */ /* 0x040fe40003fa4070 */
[----:B------:R-:W-:Y:S04]  /*9170*/  STL [R1+0xca0], R125 ;  /* 0x000ca07d01007387 */ /* 0x000fe80000100800 */
[----:B------:R0:W-:Y:S01]  /*9180*/  STL [R1+0x14], R7 ;  /* 0x0000140701007387 */ /* 0x0001e20000100800 */
[----:B------:R-:W-:-:S03]  /*9190*/  ISETP.GT.U32.AND P4, PT, R9, R11, PT ;  /* 0x0000000b0900720c */ /* 0x000fc60003f84070 */
[----:B0-----:R-:W2:Y:S03]  /*91a0*/  LDL.LU R7, [R1+0xf3c] ;  /* 0x000f3c0001077983 */ /* 0x001ea60000300800 */
[----:B------:R-:W-:Y:S01]  /*91b0*/  @!P5 IMAD.IADD R22, R22, 0x1, -R9 ;  /* 0x000000011616d824 */ /* 0x000fe200078e0a09 */
[----:B------:R-:W-:-:S06]  /*91c0*/  ISETP.GT.U32.AND P5, PT, R9, R28, PT ;  /* 0x0000001c0900720c */ /* 0x000fcc0003fa4070 */
[----:B------:R-:W-:Y:S01]  /*91d0*/  @!P4 IMAD.IADD R11, R11, 0x1, -R9 ;  /* 0x000000010b0bc824 */ /* 0x000fe200078e0a09 */
[C---:B------:R-:W-:Y:S02]  /*91e0*/  ISETP.GT.U32.AND P4, PT, R9.reuse, R17, PT ;  /* 0x000000110900720c */ /* 0x040fe40003f84070 */
[----:B------:R-:W-:-:S04]  /*91f0*/  ISETP.GT.U32.AND P1, PT, R9, R24, PT ;  /* 0x000000180900720c */ /* 0x000fc80003f24070 */
[----:B------:R-:W-:Y:S01]  /*9200*/  @!P5 IMAD.IADD R28, R28, 0x1, -R9 ;  /* 0x000000011c1cd824 */ /* 0x000fe200078e0a09 */
[----:B------:R-:W-:-:S06]  /*9210*/  ISETP.GT.U32.AND P5, PT, R9, R34, PT ;  /* 0x000000220900720c */ /* 0x000fcc0003fa4070 */
[--C-:B------:R-:W-:Y:S01]  /*9220*/  @!P4 IMAD.IADD R17, R17, 0x1, -R9.reuse ;  /* 0x000000011111c824 */ /* 0x100fe200078e0a09 */
[C---:B------:R-:W-:Y:S01]  /*9230*/  ISETP.GT.U32.AND P4, PT, R9.reuse, R21, PT ;  /* 0x000000150900720c */ /* 0x040fe20003f84070 */
[----:B------:R-:W-:Y:S01]  /*9240*/  @!P1 IMAD.IADD R24, R24, 0x1, -R9 ;  /* 0x0000000118189824 */ /* 0x000fe200078e0a09 */
        /* <DEDUP_REMOVED lines=83> */
[--C-:B------:R-:W-:Y:S01]  /*9780*/  @!P1 IMAD.IADD R108, R108, 0x1, -R9.reuse ;  /* 0x000000016c6c9824 */ /* 0x100fe200078e0a09 */
[C---:B------:R-:W-:Y:S02]  /*9790*/  ISETP.GT.U32.AND P1, PT, R9.reuse, R114, PT ;  /* 0x000000720900720c */ /* 0x040fe40003f24070 */
[C---:B------:R-:W-:Y:S02]  /*97a0*/  ISETP.GT.U32.AND P0, PT, R9.reuse, R124, PT ;  /* 0x0000007c0900720c */ /* 0x040fe40003f04070 */
[----:B------:R-:W-:Y:S01]  /*97b0*/  @!P5 IMAD.IADD R116, R116, 0x1, -R9 ;  /* 0x000000017474d824 */ /* 0x000fe200078e0a09 */
[----:B---3--:R-:W-:-:S06]  /*97c0*/  ISETP.GT.U32.AND P5, PT, R9, R119, PT ;  /* 0x000000770900720c */ /* 0x008fcc0003fa4070 */
[--C-:B------:R-:W-:Y:S01]  /*97d0*/  @!P4 IMAD.IADD R104, R104, 0x1, -R9.reuse ;  /* 0x000000016868c824 */ /* 0x100fe200078e0a09 */
[C---:B------:R-:W-:Y:S01]  /*97e0*/  ISETP.GT.U32.AND P4, PT, R9.reuse, R110, PT ;  /* 0x0000006e0900720c */ /* 0x040fe20003f84070 */
[--C-:B------:R-:W-:Y:S01]  /*97f0*/  @!P1 IMAD.IADD R114, R114, 0x1, -R9.reuse ;  /* 0x0000000172729824 */ /* 0x100fe200078e0a09 */
[C---:B------:R-:W-:Y:S01]  /*9800*/  ISETP.GT.U32.AND P1, PT, R9.reuse, R117, PT ;  /* 0x000000750900720c */ /* 0x040fe20003f24070 */
[--C-:B------:R-:W-:Y:S01]  /*9810*/  @!P0 IMAD.IADD R124, R124, 0x1, -R9.reuse ;  /* 0x000000017c7c8824 */ /* 0x100fe200078e0a09 */
[----:B------:R-:W-:Y:S02]  /*9820*/  ISETP.GT.U32.AND P0, PT, R9, R5, PT ;  /* 0x000000050900720c */ /* 0x000fe40003f04070 */
[----:B------:R-:W-:Y:S01]  /*9830*/  @!P5 IMAD.IADD R119, R119, 0x1, -R9 ;  /* 0x000000017777d824 */ /* 0x000fe200078e0a09 */
[----:B------:R-:W-:-:S06]  /*9840*/  ISETP.GT.U32.AND P5, PT, R9, R123, PT ;  /* 0x0000007b0900720c */ /* 0x000fcc0003fa4070 */
[--C-:B------:R-:W-:Y:S01]  /*9850*/  @!P4 IMAD.IADD R110, R110, 0x1, -R9.reuse ;  /* 0x000000016e6ec824 */ /* 0x100fe200078e0a09 */
[----:B------:R-:W-:Y:S01]  /*9860*/  ISETP.GT.U32.AND P4, PT, R9, R115, PT ;  /* 0x000000730900720c */ /* 0x000fe20003f84070 */
[--C-:B------:R-:W-:Y:S01]  /*9870*/  @!P1 IMAD.IADD R117, R117, 0x1, -R9.reuse ;  /* 0x0000000175759824 */ /* 0x100fe200078e0a09 */
[----:B----4-:R-:W-:Y:S01]  /*9880*/  ISETP.GT.U32.AND P1, PT, R9, R120, PT ;  /* 0x000000780900720c */ /* 0x010fe20003f24070 */
[--C-:B------:R-:W-:Y:S01]  /*9890*/  @!P0 IMAD.IADD R5, R5, 0x1, -R9.reuse ;  /* 0x0000000105058824 */ /* 0x100fe200078e0a09 */
[----:B------:R-:W-:Y:S02]  /*98a0*/  ISETP.GT.U32.AND P0, PT, R9, R15, PT ;  /* 0x0000000f0900720c */ /* 0x000fe40003f04070 */
[----:B------:R-:W-:Y:S01]  /*98b0*/  @!P5 IMAD.IADD R123, R123, 0x1, -R9 ;  /* 0x000000017b7bd824 */ /* 0x000fe200078e0a09 */
[----:B------:R-:W-:-:S06]  /*98c0*/  ISETP.GT.U32.AND P5, PT, R9, R4, PT ;  /* 0x000000040900720c */ /* 0x000fcc0003fa4070 */
[--C-:B------:R-:W-:Y:S01]  /*98d0*/  @!P4 IMAD.IADD R115, R115, 0x1, -R9.reuse ;  /* 0x000000017373c824 */ /* 0x100fe200078e0a09 */
[----:B--2---:R-:W-:Y:S01]  /*98e0*/  ISETP.GT.U32.AND P4, PT, R9, R118, PT ;  /* 0x000000760900720c */ /* 0x004fe20003f84070 */
[--C-:B------:R-:W-:Y:S02]  /*98f0*/  @!P1 IMAD.IADD R120, R120, 0x1, -R9.reuse ;  /* 0x0000000178789824 */ /* 0x100fe400078e0a09 */
[--C-:B------:R-:W-:Y:S01]  /*9900*/  @!P0 IMAD.IADD R15, R15, 0x1, -R9.reuse ;  /* 0x000000010f0f8824 */ /* 0x100fe200078e0a09 */
[C---:B------:R-:W-:Y:S02]  /*9910*/  ISETP.GT.U32.AND P0, PT, R9.reuse, R21, PT ;  /* 0x000000150900720c */ /* 0x040fe40003f04070 */
[C---:B------:R-:W-:Y:S01]  /*9920*/  ISETP.GT.U32.AND P1, PT, R9.reuse, R2, PT ;  /* 0x000000020900720c */ /* 0x040fe20003f24070 */
[----:B------:R-:W-:Y:S01]  /*9930*/  @!P5 IMAD.IADD R4, R4, 0x1, -R9 ;  /* 0x000000010404d824 */ /* 0x000fe200078e0a09 */
[----:B------:R-:W-:-:S05]  /*9940*/  ISETP.GT.U32.AND P5, PT, R9, R14, PT ;  /* 0x0000000e0900720c */ /* 0x000fca0003fa4070 */
[--C-:B------:R-:W-:Y:S01]  /*9950*/  @!P4 IMAD.IADD R118, R118, 0x1, -R9.reuse ;  /* 0x000000017676c824 */ /* 0x100fe200078e0a09 */
[C---:B------:R-:W-:Y:S02]  /*9960*/  ISETP.GT.U32.AND P4, PT, R9.reuse, R121, PT ;  /* 0x000000790900720c */ /* 0x040fe40003f84070 */
[----:B------:R-:W-:Y:S02]  /*9970*/  IABS R125, R125 ;  /* 0x0000007d007d7213 */ /* 0x000fe40000000000 */
[C---:B------:R-:W-:Y:S01]  /*9980*/  ISETP.GT.U32.AND P2, PT, R9.reuse, R122, PT ;  /* 0x0000007a0900720c */ /* 0x040fe20003f44070 */
[--C-:B------:R-:W-:Y:S02]  /*9990*/  @!P1 IMAD.IADD R2, R2, 0x1, -R9.reuse ;  /* 0x0000000102029824 */ /* 0x100fe400078e0a09 */
[--C-:B------:R-:W-:Y:S01]  /*99a0*/  @!P5 IMAD.IADD R14, R14, 0x1, -R9.reuse ;  /* 0x000000010e0ed824 */ /* 0x100fe200078e0a09 */
[----:B------:R-:W-:Y:S01]  /*99b0*/  ISETP.GT.U32.AND P5, PT, R9, R20, PT ;  /* 0x000000140900720c */ /* 0x000fe20003fa4070 */
[----:B------:R-:W-:Y:S01]  /*99c0*/  @!P0 IMAD.IADD R21, R21, 0x1, -R9 ;  /* 0x0000000115158824 */ /* 0x000fe200078e0a09 */
[----:B------:R0:W-:Y:S01]  /*99d0*/  STL [R1+0xc], R2 ;  /* 0x00000c0201007387 */ /* 0x0001e20000100800 */
[----:B------:R-:W-:-:S02]  /*99e0*/  ISETP.GT.U32.AND P0, PT, R9, R27, PT ;  /* 0x0000001b0900720c */ /* 0x000fc40003f04070 */
[----:B------:R-:W-:Y:S02]  /*99f0*/  @!P4 IMAD.IADD R121, R121, 0x1, -R9 ;  /* 0x000000017979c824 */ /* 0x000fe400078e0a09 */
[----:B0-----:R-:W-:-:S04]  /*9a00*/  IMAD.HI.U32 R2, R10, R125, RZ ;  /* 0x0000007d0a027227 */ /* 0x001fc800078e00ff */
[----:B------:R-:W-:Y:S01]  /*9a10*/  IMAD.MOV R2, RZ, RZ, -R2 ;  /* 0x000000ffff027224 */ /* 0x000fe200078e0a02 */
[C---:B------:R-:W-:Y:S01]  /*9a20*/  ISETP.GT.U32.AND P3, PT, R9.reuse, R7, PT ;  /* 0x000000070900720c */ /* 0x040fe20003f64070 */
[----:B------:R-:W-:Y:S01]  /*9a30*/  @!P2 IMAD.IADD R122, R122, 0x1, -R9 ;  /* 0x000000017a7aa824 */ /* 0x000fe200078e0a09 */
[C---:B------:R-:W-:Y:S01]  /*9a40*/  ISETP.GT.U32.AND P4, PT, R9.reuse, R8, PT ;  /* 0x000000080900720c */ /* 0x040fe20003f84070 */
[C---:B------:R-:W-:Y:S01]  /*9a50*/  IMAD R2, R9.reuse, R2, R125 ;  /* 0x0000000209027224 */ /* 0x040fe200078e027d */
[C---:B------:R-:W-:Y:S01]  /*9a60*/  ISETP.GT.U32.AND P2, PT, R9.reuse, R3, PT ;  /* 0x000000030900720c */ /* 0x040fe20003f44070 */
[----:B------:R-:W0:Y:S01]  /*9a70*/  LDC R125, c[0x0][0x3a0] ;  /* 0x0000e800ff7d7b82 */ /* 0x000e220000000800 */
[--C-:B------:R-:W-:Y:S01]  /*9a80*/  @!P5 IMAD.IADD R20, R20, 0x1, -R9.reuse ;  /* 0x000000011414d824 */ /* 0x100fe200078e0a09 */
[----:B------:R-:W-:Y:S01]  /*9a90*/  ISETP.GT.U32.AND P5, PT, R9, R26, PT ;  /* 0x0000001a0900720c */ /* 0x000fe20003fa4070 */
[----:B------:R-:W-:Y:S01]  /*9aa0*/  @!P0 IMAD.IADD R27, R27, 0x1, -R9 ;  /* 0x000000011b1b8824 */ /* 0x000fe200078e0a09 */
[----:B------:R-:W-:-:S02]  /*9ab0*/  ISETP.GT.U32.AND P0, PT, R9, R33, PT ;  /* 0x000000210900720c */ /* 0x000fc40003f04070 */
[----:B------:R-:W-:Y:S02]  /*9ac0*/  ISETP.GT.U32.AND P1, PT, R9, R6, PT ;  /* 0x000000060900720c */ /* 0x000fe40003f24070 */
[--C-:B------:R-:W-:Y:S02]  /*9ad0*/  @!P3 IMAD.IADD R7, R7, 0x1, -R9.reuse ;  /* 0x000000010707b824 */ /* 0x100fe400078e0a09 */
[--C-:B------:R-:W-:Y:S02]  /*9ae0*/  @!P4 IMAD.IADD R8, R8, 0x1, -R9.reuse ;  /* 0x000000010808c824 */ /* 0x100fe400078e0a09 */
[--C-:B------:R-:W-:Y:S01]  /*9af0*/  @!P2 IMAD.IADD R3, R3, 0x1, -R9.reuse ;  /* 0x000000010303a824 */ /* 0x100fe200078e0a09 */
[----:B------:R1:W-:Y:S02]  /*9b00*/  STL [R1+0x8], R7 ;  /* 0x0000080701007387 */ /* 0x0003e40000100800 */
[--C-:B------:R-:W-:Y:S01]  /*9b10*/  @!P5 IMAD.IADD R26, R26, 0x1, -R9.reuse ;  /* 0x000000011a1ad824 */ /* 0x100fe200078e0a09 */
[----:B------:R-:W-:Y:S01]  /*9b20*/  ISETP.GT.U32.AND P5, PT, R9, R32, PT ;  /* 0x000000200900720c */ /* 0x000fe20003fa4070 */
[--C-:B------:R-:W-:Y:S01]  /*9b30*/  @!P0 IMAD.IADD R33, R33, 0x1, -R9.reuse ;  /* 0x0000000121218824 */ /* 0x100fe200078e0a09 */
[C---:B------:R-:W-:Y:S01]  /*9b40*/  ISETP.GT.U32.AND P0, PT, R9.reuse, R39, PT ;  /* 0x000000270900720c */ /* 0x040fe20003f04070 */
[----:B-1----:R1:W5:Y:S04]  /*9b50*/  LDL.LU R7, [R1+0xf38] ;  /* 0x000f380001077983 */ /* 0x0023680000300800 */
[----:B------:R0:W-:Y:S04]  /*9b60*/  STL [R1+0x4], R8 ;  /* 0x0000040801007387 */ /* 0x0001e80000100800 */
[----:B------:R-:W-:Y:S04]  /*9b70*/  STL [R1], R3 ;  /* 0x0000000301007387 */ /* 0x000fe80000100800 */
[----:B------:R2:W-:Y:S01]  /*9b80*/  STL [R1+0x1c], R2 ;  /* 0x00001c0201007387 */ /* 0x0005e20000100800 */
[--C-:B------:R-:W-:Y:S01]  /*9b90*/  @!P1 IMAD.IADD R6, R6, 0x1, -R9.reuse ;  /* 0x0000000106069824 */ /* 0x100fe200078e0a09 */
[----:B------:R-:W-:Y:S01]  /*9ba0*/  ISETP.GT.U32.AND P1, PT, R9, R16, PT ;  /* 0x000000100900720c */ /* 0x000fe20003f24070 */
[----:B0-----:R-:W-:Y:S01]  /*9bb0*/  VIADD R8, R125, 0x7f ;  /* 0x0000007f7d087836 */ /* 0x001fe20000000000 */
[----:B------:R-:W-:Y:S01]  /*9bc0*/  LOP3.LUT R125, R0, 0x1fa, RZ, 0xfc, !PT ;  /* 0x000001fa007d7812 */ /* 0x000fe200078efcff */
[----:B--2---:R-:W0:Y:S01]  /*9bd0*/  S2R R2, SR_TID.X ;  /* 0x0000000000027919 */ /* 0x004e220000002100 */
[----:B------:R-:W-:-:S03]  /*9be0*/  @!P5 IMAD.IADD R32, R32, 0x1, -R9 ;  /* 0x000000012020d824 */ /* 0x000fc600078e0a09 */
[----:B------:R2:W-:Y:S01]  /*9bf0*/  STL [R1+0xc9c], R125 ;  /* 0x000c9c7d01007387 */ /* 0x0005e20000100800 */
[----:B------:R-:W-:Y:S01]  /*9c00*/  ISETP.GT.U32.AND P5, PT, R9, R38, PT ;  /* 0x000000260900720c */ /* 0x000fe20003fa4070 */
[--C-:B------:R-:W-:Y:S01]  /*9c10*/  @!P0 IMAD.IADD R39, R39, 0x1, -R9.reuse ;  /* 0x0000000127278824 */ /* 0x100fe200078e0a09 */
[----:B------:R-:W-:Y:S02]  /*9c20*/  ISETP.GT.AND P0, PT, R8, 0x7f, PT ;  /* 0x0000007f0800780c */ /* 0x000fe40003f04270 */
[----:B------:R1:W5:Y:S01]  /*9c30*/  LDL.LU R8, [R1+0xf34] ;  /* 0x000f340001087983 */ /* 0x0003620000300800 */
[----:B--2---:R-:W-:Y:S01]  /*9c40*/  IABS R125, R125 ;  /* 0x0000007d007d7213 */ /* 0x004fe20000000000 */
[----:B------:R-:W-:Y:S01]  /*9c50*/  @!P1 IMAD.IADD R16, R16, 0x1, -R9 ;  /* 0x0000000110109824 */ /* 0x000fe200078e0a09 */
[----:B------:R-:W-:-:S03]  /*9c60*/  ISETP.GT.U32.AND P1, PT, R9, R22, PT ;  /* 0x000000160900720c */ /* 0x000fc60003f24070 */
[----:B------:R2:W-:Y:S03]  /*9c70*/  STL [R1+0x20], R125 ;  /* 0x0000207d01007387 */ /* 0x0005e60000100800 */
[----:B------:R-:W-:Y:S01]  /*9c80*/  @!P5 IMAD.IADD R38, R38, 0x1, -R9 ;  /* 0x000000012626d824 */ /* 0x000fe200078e0a09 */
[----:B--2---:R-:W2:Y:S01]  /*9c90*/  LDC R125, c[0x0][0x3a0] ;  /* 0x0000e800ff7d7b82 */ /* 0x004ea20000000800 */
[----:B------:R-:W-:-:S05]  /*9ca0*/  ISETP.GT.U32.AND P5, PT, R9, R44, PT ;  /* 0x0000002c0900720c */ /* 0x000fca0003fa4070 */
[----:B------:R-:W-:Y:S01]  /*9cb0*/  @!P1 IMAD.IADD R22, R22, 0x1, -R9 ;  /* 0x0000000116169824 */ /* 0x000fe200078e0a09 */
[----:B0-----:R-:W-:Y:S02]  /*9cc0*/  SHF.R.U32.HI R3, RZ, 0x7, R2 ;  /* 0x00000007ff037819 */ /* 0x001fe40000011602 */
[----:B------:R-:W-:Y:S02]  /*9cd0*/  ISETP.GT.U32.AND P1, PT, R9, R28, PT ;  /* 0x0000001c0900720c */ /* 0x000fe40003f24070 */
[----:B------:R-:W-:-:S03]  /*9ce0*/  SGXT.U32 R3, R3, 0x1 ;  /* 0x000000010303781a */ /* 0x000fc60000000000 */
[----:B------:R-:W-:-:S08]  /*9cf0*/  @!P5 IMAD.IADD R44, R44, 0x1, -R9 ;  /* 0x000000012c2cd824 */ /* 0x000fd000078e0a09 */
[----:B------:R-:W-:Y:S01]  /*9d00*/  @!P1 IMAD.IADD R28, R28, 0x1, -R9 ;  /* 0x000000011c1c9824 */ /* 0x000fe200078e0a09 */
[----:B--2---:R-:W-:Y:S02]  /*9d10*/  ISETP.LT.AND P5, PT, R3, R125, P0 ;  /* 0x0000007d0300720c */ /* 0x004fe400007a1270 */
[----:B------:R-:W2:Y:S01]  /*9d20*/  LDL.LU R125, [R1+0x20] ;  /* 0x00002000017d7983 */ /* 0x000ea20000300800 */
[----:B------:R-:W-:-:S13]  /*9d30*/  ISETP.GT.U32.AND P1, PT, R9, R34, PT ;  /* 0x000000220900720c */ /* 0x000fda0003f24070 */
[----:B------:R-:W-:Y:S01]  /*9d40*/  @!P1 IMAD.IADD R34, R34, 0x1, -R9 ;  /* 0x0000000122229824 */ /* 0x000fe200078e0a09 */
[----:B------:R-:W-:-:S13]  /*9d50*/  ISETP.GT.U32.AND P1, PT, R9, R40, PT ;  /* 0x000000280900720c */ /* 0x000fda0003f24070 */
[----:B------:R-:W-:Y:S01]  /*9d60*/  @!P1 IMAD.IADD R40, R40, 0x1, -R9 ;  /* 0x0000000128289824 */ /* 0x000fe200078e0a09 */
[----:B------:R-:W-:-:S13]  /*9d70*/  ISETP.GT.U32.AND P1, PT, R9, R45, PT ;  /* 0x0000002d0900720c */ /* 0x000fda0003f24070 */
[----:B------:R-:W-:Y:S01]  /*9d80*/  @!P1 IMAD.IADD R45, R45, 0x1, -R9 ;  /* 0x000000012d2d9824 */ /* 0x000fe200078e0a09 */
[----:B------:R-:W-:Y:S02]  /*9d90*/  LOP3.LUT P1, RZ, R2, 0xff, RZ, 0xc0, !PT ;  /* 0x000000ff02ff7812 */ /* 0x000fe4000782c0ff */
[----:B------:R-:W3:Y:S01]  /*9da0*/  LDL.LU R2, [R1+0xf30] ;  /* 0x000f300001027983 */ /* 0x000ee20000300800 */
[C---:B------:R-:W-:Y:S02]  /*9db0*/  ISETP.GT.U32.AND P3, PT, R9.reuse, R11, PT ;  /* 0x0000000b0900720c */ /* 0x040fe40003f64070 */
[C---:B------:R-:W-:Y:S02]  /*9dc0*/  ISETP.GT.U32.AND P4, PT, R9.reuse, R12, PT ;  /* 0x0000000c0900720c */ /* 0x040fe40003f84070 */
[----:B------:R-:W-:-:S09]  /*9dd0*/  ISETP.GT.U32.AND P2, PT, R9, R13, PT ;  /* 0x0000000d0900720c */ /* 0x000fd20003f44070 */
[--C-:B------:R-:W-:Y:S01]  /*9de0*/  @!P3 IMAD.IADD R11, R11, 0x1, -R9.reuse ;  /* 0x000000010b0bb824 */ /* 0x100fe200078e0a09 */
[C---:B------:R-:W-:Y:S01]  /*9df0*/  ISETP.GT.U32.AND P3, PT, R9.reuse, R17, PT ;  /* 0x000000110900720c */ /* 0x040fe20003f64070 */
[--C-:B------:R-:W-:Y:S01]  /*9e00*/  @!P4 IMAD.IADD R12, R12, 0x1, -R9.reuse ;  /* 0x000000010c0cc824 */ /* 0x100fe200078e0a09 */
[----:B------:R-:W-:Y:S01]  /*9e10*/  ISETP.GT.U32.AND P4, PT, R9, R18, PT ;  /* 0x000000120900720c */ /* 0x000fe20003f84070 */
[----:B------:R-:W-:Y:S01]  /*9e20*/  @!P2 IMAD.IADD R13, R13, 0x1, -R9 ;  /* 0x000000010d0da824 */ /* 0x000fe200078e0a09 */
        /* <DEDUP_REMOVED lines=24> */
[----:B------:R-:W-:Y:S01]  /*9fb0*/  ISETP.GT.U32.AND P2, PT, R9, R43, PT ;  /* 0x0000002b0900720c */ /* 0x000fe20003f44070 */
[----:B------:R-:W-:-:S08]  /*9fc0*/  USHF.L.U32 UR5, UR7, 0x6, URZ ;  /* 0x0000000607057899 */ /* 0x000fd000080006ff */
[--C-:B------:R-:W-:Y:S01]  /*9fd0*/  @!P3 IMAD.IADD R41, R41, 0x1, -R9.reuse ;  /* 0x000000012929b824 */ /* 0x100fe200078e0a09 */
[C---:B------:R-:W-:Y:S01]  /*9fe0*/  ISETP.GT.U32.AND P3, PT, R9.reuse, R46, PT ;  /* 0x0000002e0900720c */ /* 0x040fe20003f64070 */
[--C-:B------:R-:W-:Y:S01]  /*9ff0*/  @!P4 IMAD.IADD R42, R42, 0x1, -R9.reuse ;  /* 0x000000012a2ac824 */ /* 0x100fe200078e0a09 */
[----:B------:R-:W-:Y:S01]  /*a000*/  ISETP.GT.U32.AND P4, PT, R9, R47, PT ;  /* 0x0000002f0900720c */ /* 0x000fe20003f84070 */
[----:B------:R-:W-:Y:S01]  /*a010*/  @!P2 IMAD.IADD R43, R43, 0x1, -R9 ;  /* 0x000000012b2ba824 */ /* 0x000fe200078e0a09 */
[----:B------:R-:W-:Y:S01]  /*a020*/  ISETP.GT.U32.AND P2, PT, R9, R48, PT ;  /* 0x000000300900720c */ /* 0x000fe20003f44070 */
[----:B------:R-:W-:Y:S02]  /*a030*/  USHF.L.U32 UR4, UR7, 0x15, URZ ;  /* 0x0000001507047899 */ /* 0x000fe400080006ff */
[----:B------:R-:W-:Y:S02]  /*a040*/  ULOP3.LUT UR5, UR5, 0x100, URZ, 0xc0, !UPT ;  /* 0x0000010005057892 */ /* 0x000fe4000f8ec0ff */
[----:B------:R-:W-:-:S04]  /*a050*/  ULOP3.LUT UR4, UR4, 0x600000, URZ, 0xc0, !UPT ;  /* 0x0060000004047892 */ /* 0x000fc8000f8ec0ff */
[--C-:B------:R-:W-:Y:S01]  /*a060*/  @!P3 IMAD.IADD R46, R46, 0x1, -R9.reuse ;  /* 0x000000012e2eb824 */ /* 0x100fe200078e0a09 */
[----:B------:R-:W-:Y:S01]  /*a070*/  ISETP.GT.U32.AND P3, PT, R9, R49, PT ;  /* 0x000000310900720c */ /* 0x000fe20003f64070 */
[--C-:B------:R-:W-:Y:S01]  /*a080*/  @!P4 IMAD.IADD R47, R47, 0x1, -R9.reuse ;  /* 0x000000012f2fc824 */ /* 0x100fe200078e0a09 */
[C---:B------:R-:W-:Y:S01]  /*a090*/  ISETP.GT.U32.AND P4, PT, R9.reuse, R50, PT ;  /* 0x000000320900720c */ /* 0x040fe20003f84070 */
[----:B------:R-:W-:Y:S01]  /*a0a0*/  @!P2 IMAD.IADD R48, R48, 0x1, -R9 ;  /* 0x000000013030a824 */ /* 0x000fe200078e0a09 */
[----:B------:R-:W-:Y:S01]  /*a0b0*/  ISETP.GT.U32.AND P2, PT, R9, R51, PT ;  /* 0x000000330900720c */ /* 0x000fe20003f44070 */
[----:B------:R-:W-:Y:S01]  /*a0c0*/  UIADD3 UR10, UPT, UPT, UR5, UR4, UR8 ;  /* 0x00000004050a7290 */ /* 0x000fe2000fffe008 */
[----:B------:R-:W0:Y:S01]  /*a0d0*/  LDCU.64 UR22, c[0x0][0x358] ;  /* 0x00006b00ff1677ac */ /* 0x000e220008000a00 */
[----:B------:R-:W-:Y:S01]  /*a0e0*/  UIADD3 UR11, UPT, UPT, UR9, 0x28000, URZ ;  /* 0x00028000090b7890 */ /* 0x000fe2000fffe0ff */
[----:B------:R-:W-:Y:S01]  /*a0f0*/  UMOV UR5, 0x1 ;  /* 0x0000000100057882 */ /* 0x000fe20000000000 */
[----:B--2---:R-:W-:-:S04]  /*a100*/  IMAD.HI.U32 R3, R10, R125, RZ ;  /* 0x0000007d0a037227 */ /* 0x004fc800078e00ff */
[----:B------:R-:W-:-:S04]  /*a110*/  IMAD.MOV R3, RZ, RZ, -R3 ;  /* 0x000000ffff037224 */ /* 0x000fc800078e0a03 */
[----:B------:R-:W-:Y:S02]  /*a120*/  IMAD R3, R9, R3, R125 ;  /* 0x0000000309037224 */ /* 0x000fe400078e027d */
[----:B------:R-:W2:Y:S03]  /*a130*/  LDC R125, c[0x0][0x3a0] ;  /* 0x0000e800ff7d7b82 */ /* 0x000ea60000000800 */
[----:B------:R4:W-:Y:S02]  /*a140*/  STL [R1+0x20], R3 ;  /* 0x0000200301007387 */ /* 0x0009e40000100800 */
[----:B----4-:R-:W4:Y:S01]  /*a150*/  S2R R3, SR_TID.X ;  /* 0x0000000000037919 */ /* 0x010f220000002100 */
[----:B---3--:R-:W-:Y:S02]  /*a160*/  PRMT R2, RZ, 0x7610, R2 ;  /* 0x00007610ff027816 */ /* 0x008fe40000000002 */
[----:B----4-:R-:W-:-:S03]  /*a170*/  SHF.R.U32.HI R3, RZ, 0x7, R3 ;  /* 0x00000007ff037819 */ /* 0x010fc60000011603 */
[----:B------:R3:W-:Y:S01]  /*a180*/  STL.S16 [R1+0x390], R2 ;  /* 0x0003900201007387 */ /* 0x0007e20000100600 */
[----:B------:R-:W-:-:S04]  /*a190*/  SGXT.U32 R3, R3, 0x1 ;  /* 0x000000010303781a */ /* 0x000fc80000000000 */
[C---:B---3--:R-:W-:Y:S02]  /*a1a0*/  LOP3.LUT R2, R3.reuse, 0x8, RZ, 0xfc, !PT ;  /* 0x0000000803027812 */ /* 0x048fe400078efcff */
[----:B------:R-:W-:-:S06]  /*a1b0*/  LOP3.LUT R2, R3, 0x10, RZ, 0xfc, !PT ;  /* 0x0000001003027812 */ /* 0x000fcc00078efcff */
[----:B------:R-:W3:Y:S02]  /*a1c0*/  S2R R2, SR_TID.X ;  /* 0x0000000000027919 */ /* 0x000ee40000002100 */
[----:B---3--:R-:W-:Y:S01]  /*a1d0*/  LOP3.LUT R2, R2, 0x7f, RZ, 0xc0, !PT ;  /* 0x0000007f02027812 */ /* 0x008fe200078ec0ff */
[----:B012---:R-:W-:Y:S06]  /*a1e0*/  BRA.U UP0, `(.L_x_5) ;  /* 0x0000000100307547 */ /* 0x007fec000b800000 */
[----:B------:R-:W-:Y:S01]  /*a1f0*/  ELECT P6, URZ, PT ;  /* 0x0000000000ff782f */ /* 0x000fe200038c0000 */
[----:B------:R-:W-:Y:S01]  /*a200*/  IMAD.MOV.U32 R3, RZ, RZ, 0x1 ;  /* 0x00000001ff037424 */ /* 0x000fe200078e00ff */
[----:B------:R-:W-:Y:S01]  /*a210*/  UMOV UR4, 0x40 ;  /* 0x0000004000047882 */ /* 0x000fe20000000000 */
[----:B------:R-:W-:Y:S01]  /*a220*/  UVIRTCOUNT.DEALLOC.SMPOOL 0x80 ;  /* 0x000000800000784c */ /* 0x000fe20000000000 */
[----:B------:R-:W-:-:S09]  /*a230*/  ULEA UR4, UR6, UR4, 0x18 ;  /* 0x0000000406047291 */ /* 0x000fd2000f8ec0ff */
[----:B------:R-:W-:Y:S02]  /*a240*/  @P6 PRMT R2, R3, 0x7610, R2 ;  /* 0x0000761003026816 */ /* 0x000fe40000000002 */
[----:B------:R-:W0:Y:S03]  /*a250*/  S2R R3, SR_TID.X ;  /* 0x0000000000037919 */ /* 0x000e260000002100 */
[----:B------:R1:W-:Y:S02]  /*a260*/  @P6 STS.U8 [UR4], R2 ;  /* 0x00000002ff006988 */ /* 0x0003e40008000004 */
[----:B-1----:R-:W1:Y:S01]  /*a270*/  S2R R2, SR_TID.X ;  /* 0x0000000000027919 */ /* 0x002e620000002100 */
[----:B0-----:R-:W-:-:S04]  /*a280*/  SHF.R.U32.HI R3, RZ, 0x7, R3 ;  /* 0x00000007ff037819 */ /* 0x001fc80000011603 */
[----:B------:R-:W-:Y:S02]  /*a290*/  SGXT.U32 R3, R3, 0x1 ;  /* 0x000000010303781a */ /* 0x000fe40000000000 */
[----:B-1----:R-:W-:-:S07]  /*a2a0*/  LOP3.LUT R2, R2, 0x7f, RZ, 0xc0, !PT ;  /* 0x0000007f02027812 */ /* 0x002fce00078ec0ff */
.L_x_5:
[----:B------:R-:W-:Y:S01]  /*a2b0*/  STL.64 [R1+0x12b0], R104 ;  /* 0x0012b06801007387 */ /* 0x000fe20000100a00 */
[----:B------:R-:W-:Y:S03]  /*a2c0*/  STTM.x64 tmem[UR10], RZ ;  /* 0x000000ff000079ed */ /* 0x000fe6000834000a */
[----:B------:R0:W-:Y:S01]  /*a2d0*/  STL.64 [R1+0x12a8], R106 ;  /* 0x0012a86a01007387 */ /* 0x0001e20000100a00 */
[----:B------:R-:W-:Y:S01]  /*a2e0*/  VOTEU.ALL UP1, P1 ;  /* 0x0000000000ff7886 */ /* 0x000fe20000820000 */
[----:B------:R-:W-:Y:S01]  /*a2f0*/  VOTEU.ALL UP2, P1 ;  /* 0x0000000000ff7886 */ /* 0x000fe20000840000 */
[--C-:B------:R-:W-:Y:S02]  /*a300*/  @!P3 IMAD.IADD R49, R49, 0x1, -R9.reuse ;  /* 0x000000013131b824 */ /* 0x100fe400078e0a09 */
[--C-:B------:R-:W-:Y:S02]  /*a310*/  @!P4 IMAD.IADD R50, R50, 0x1, -R9.reuse ;  /* 0x000000013232c824 */ /* 0x100fe400078e0a09 */
[----:B------:R-:W-:Y:S01]  /*a320*/  @!P2 IMAD.IADD R51, R51, 0x1, -R9 ;  /* 0x000000013333a824 */ /* 0x000fe200078e0a09 */
[----:B------:R-:W-:Y:S01]  /*a330*/  ISETP.GT.U32.AND P6, PT, R9, R52, PT ;  /* 0x000000340900720c */ /* 0x000fe20003fc4070 */
[----:B------:R-:W1:Y:S01]  /*a340*/  LDCU UR4, c[0x0][0x39c] ;  /* 0x00007380ff0477ac */ /* 0x000e620008000800 */
[----:B0-----:R-:W2:Y:S01]  /*a350*/  LDL R106, [R1+0x390] ;  /* 0x00039000016a7983 */ /* 0x001ea20000100800 */
[----:B------:R-:W-:Y:S01]  /*a360*/  PRMT R2, RZ, 0x7610, R2 ;  /* 0x00007610ff027816 */ /* 0x000fe20000000002 */
[----:B------:R-:W0:Y:S02]  /*a370*/  LDCU UR6, c[0x0][0x3b0] ;  /* 0x00007600ff0677ac */ /* 0x000e240008000800 */
[----:B------:R-:W-:Y:S01]  /*a380*/  STL.64 [R1+0x12a0], R108 ;  /* 0x0012a06c01007387 */ /* 0x000fe20000100a00 */
[----:B------:R-:W3:Y:S03]  /*a390*/  LDCU UR16, c[0x0][0x3b0] ;  /* 0x00007600ff1077ac */ /* 0x000ee60008000800 */
[----:B------:R-:W-:Y:S01]  /*a3a0*/  STL.64 [R1+0x1298], R110 ;  /* 0x0012986e01007387 */ /* 0x000fe20000100a00 */
[----:B------:R-:W4:Y:S03]  /*a3b0*/  LDCU UR18, c[0x0][0x3b0] ;  /* 0x00007600ff1277ac */ /* 0x000f260008000800 */
[----:B------:R-:W-:Y:S01]  /*a3c0*/  STL.64 [R1+0x1290], R112 ;  /* 0x0012907001007387 */ /* 0x000fe20000100a00 */
[----:B------:R-:W0:Y:S03]  /*a3d0*/  LDCU UR20, c[0x0][0x3b0] ;  /* 0x00007600ff1477ac */ /* 0x000e260008000800 */
[----:B------:R-:W-:Y:S01]  /*a3e0*/  STL.64 [R1+0x1288], R114 ;  /* 0x0012887201007387 */ /* 0x000fe20000100a00 */
[----:B------:R-:W0:Y:S03]  /*a3f0*/  LDCU UR24, c[0x0][0x3b0] ;  /* 0x00007600ff1877ac */ /* 0x000e260008000800 */
[----:B------:R-:W-:Y:S01]  /*a400*/  STL.64 [R1+0x1280], R116 ;  /* 0x0012807401007387 */ /* 0x000fe20000100a00 */
[----:B------:R-:W0:Y:S03]  /*a410*/  LDCU UR26, c[0x0][0x3b0] ;  /* 0x00007600ff1a77ac */ /* 0x000e260008000800 */
[----:B------:R1:W-:Y:S01]  /*a420*/  STL.64 [R1+0x1278], R118 ;  /* 0x0012787601007387 */ /* 0x0003e20000100a00 */
[----:B------:R-:W0:Y:S01]  /*a430*/  LDCU UR28, c[0x0][0x3b0] ;  /* 0x00007600ff1c77ac */ /* 0x000e220008000800 */
[----:B------:R-:W0:Y:S01]  /*a440*/  LDCU UR30, c[0x0][0x3b0] ;  /* 0x00007600ff1e77ac */ /* 0x000e220008000800 */
[----:B------:R-:W0:Y:S01]  /*a450*/  LDCU UR32, c[0x0][0x3b0] ;  /* 0x00007600ff2077ac */ /* 0x000e220008000800 */
[----:B-1----:R-:W2:Y:S01]  /*a460*/  LDL R119, [R1+0xa20] ;  /* 0x000a200001777983 */ /* 0x002ea20000100800 */
[----:B------:R-:W1:Y:S03]  /*a470*/  LDCU UR34, c[0x0][0x3b0] ;  /* 0x00007600ff2277ac */ /* 0x000e660008000800 */
[----:B------:R-:W-:Y:S01]  /*a480*/  STL.64 [R1+0x1270], R120 ;  /* 0x0012707801007387 */ /* 0x000fe20000100a00 */
[----:B------:R-:W0:Y:S03]  /*a490*/  LDCU UR36, c[0x0][0x3b0] ;  /* 0x00007600ff2477ac */ /* 0x000e260008000800 */
[----:B------:R1:W-:Y:S01]  /*a4a0*/  STL.64 [R1+0x1268], R122 ;  /* 0x0012687a01007387 */ /* 0x0003e20000100a00 */
[----:B------:R-:W0:Y:S01]  /*a4b0*/  LDCU UR37, c[0x0][0x3b0] ;  /* 0x00007600ff2577ac */ /* 0x000e220008000800 */
[----:B------:R-:W0:Y:S01]  /*a4c0*/  LDCU UR38, c[0x0][0x3b0] ;  /* 0x00007600ff2677ac */ /* 0x000e220008000800 */
[----:B------:R-:W0:Y:S01]  /*a4d0*/  LDCU UR39, c[0x0][0x3b0] ;  /* 0x00007600ff2777ac */ /* 0x000e220008000800 */
[----:B-1----:R-:W3:Y:S01]  /*a4e0*/  LDL R123, [R1+0xa1c] ;  /* 0x000a1c00017b7983 */ /* 0x002ee20000100800 */
[----:B------:R-:W-:Y:S01]  /*a4f0*/  LOP3.LUT R105, R3, 0x8, RZ, 0xfc, !PT ;  /* 0x0000000803697812 */ /* 0x000fe200078efcff */
[----:B------:R-:W1:Y:S01]  /*a500*/  LDCU UR40, c[0x0][0x3b0] ;  /* 0x00007600ff2877ac */ /* 0x000e620008000800 */
[----:B------:R-:W-:Y:S01]  /*a510*/  STTM.x64 tmem[UR10+0x40], RZ ;  /* 0x000040ff000079ed */ /* 0x000fe2000834000a */
[----:B------:R-:W-:Y:S01]  /*a520*/  STTM.x64 tmem[UR10+0x80], RZ ;  /* 0x000080ff000079ed */ /* 0x000fe2000834000a */
[----:B------:R-:W-:Y:S01]  /*a530*/  STTM.x64 tmem[UR10+0xc0], RZ ;  /* 0x0000c0ff000079ed */ /* 0x000fe2000834000a */
[----:B------:R-:W0:Y:S01]  /*a540*/  FENCE.VIEW.ASYNC.T ;  /* 0x00000000000073c6 */ /* 0x000e220000000200 */
[----:B------:R-:W-:-:S04]  /*a550*/  @!UP1 UIADD3 UR14, UPT, UPT, -UR5, 0x100000, URZ ;  /* 0x00100000050e9890 */ /* 0x000fc8000fffe1ff */
[----:B------:R-:W-:Y:S02]  /*a560*/  @!UP1 USHF.L.U32 UR15, UR14, 0xb, URZ ;  /* 0x0000000b0e0f9899 */ /* 0x000fe400080006ff */
[----:B------:R-:W-:Y:S01]  /*a570*/  @!UP1 USHF.L.U32 UR14, UR14, 0x1, URZ ;  /* 0x000000010e0e9899 */ /* 0x000fe200080006ff */
[----:B0-----:R-:W-:Y:S01]  /*a580*/  BAR.SYNC.DEFER_BLOCKING 0x0 ;  /* 0x0000000000007b1d */ /* 0x001fe20000010000 */
[----:B------:R-:W-:-:S05]  /*a590*/  ISETP.LT.AND P3, PT, R105, R125, P0 ;  /* 0x0000007d6900720c */ /* 0x000fca0000761270 */
[----:B------:R-:W0:Y:S01]  /*a5a0*/  LDCU UR41, c[0x0][0x3b0] ;  /* 0x00007600ff2977ac */ /* 0x000e220008000800 */
[----:B------:R-:W-:Y:S01]  /*a5b0*/  STL.64 [R1+0x1260], R4 ;  /* 0x0012600401007387 */ /* 0x000fe20000100a00 */
[----:B------:R-:W0:Y:S03]  /*a5c0*/  LDCU UR42, c[0x0][0x3b0] ;  /* 0x00007600ff2a77ac */ /* 0x000e260008000800 */
[----:B------:R-:W-:Y:S01]  /*a5d0*/  STL.64 [R1+0x1258], R12 ;  /* 0x0012580c01007387 */ /* 0x000fe20000100a00 */
[----:B------:R-:W0:Y:S03]  /*a5e0*/  LDCU UR43, c[0x0][0x3b0] ;  /* 0x00007600ff2b77ac */ /* 0x000e260008000800 */
[----:B------:R-:W-:Y:S01]  /*a5f0*/  STL.64 [R1+0x1250], R14 ;  /* 0x0012500e01007387 */ /* 0x000fe20000100a00 */
[----:B------:R-:W0:Y:S03]  /*a600*/  LDCU UR44, c[0x0][0x3b0] ;  /* 0x00007600ff2c77ac */ /* 0x000e260008000800 */
[----:B------:R-:W-:Y:S01]  /*a610*/  STL.64 [R1+0x1248], R16 ;  /* 0x0012481001007387 */ /* 0x000fe20000100a00 */
[----:B------:R-:W0:Y:S03]  /*a620*/  LDCU UR45, c[0x0][0x3b0] ;  /* 0x00007600ff2d77ac */ /* 0x000e260008000800 */
[----:B------:R-:W0:Y:S02]  /*a630*/  FENCE.VIEW.ASYNC.S ;  /* 0x00000000000073c6 */ /* 0x000e240000000000 */
[----:B0-----:R0:W0:Y:S02]  /*a640*/  @!UP2 SYNCS.EXCH.64 URZ, [UR11], UR14 ;  /* 0x0000000e0bffa5b2 */ /* 0x0010240008000100 */
        /* <DEDUP_REMOVED lines=28> */
[----:B------:R-:W-:Y:S01]  /*a810*/  STL [R1+0x11d0], R48 ;  /* 0x0011d03001007387 */ /* 0x000fe20000100800 */
[----:B------:R-:W0:Y:S03]  /*a820*/  LDCU UR21, c[0x0][0x3b0] ;  /* 0x00007600ff1577ac */ /* 0x000e260008000800 */
[----:B------:R-:W-:Y:S01]  /*a830*/  STL.64 [R1+0x11c8], R46 ;  /* 0x0011c82e01007387 */ /* 0x000fe20000100a00 */
[----:B------:R-:W0:Y:S03]  /*a840*/  LDCU UR29, c[0x0][0x3b0] ;  /* 0x00007600ff1d77ac */ /* 0x000e260008000800 */
[----:B-----5:R-:W-:Y:S01]  /*a850*/  STL [R1+0x11b4], R8 ;  /* 0x0011b40801007387 */ /* 0x020fe20000100800 */
[----:B------:R-:W0:Y:S03]  /*a860*/  LDCU UR35, c[0x0][0x3b0] ;  /* 0x00007600ff2377ac */ /* 0x000e260008000800 */
[----:B------:R-:W-:Y:S01]  /*a870*/  STL [R1+0x11b0], R7 ;  /* 0x0011b00701007387 */ /* 0x000fe20000100800 */
[----:B--2---:R-:W-:Y:S01]  /*a880*/  @P5 IMAD.MOV.U32 R122, RZ, RZ, R119 ;  /* 0x000000ffff7a5224 */ /* 0x004fe200078e0077 */
[----:B0-----:R-:W-:Y:S01]  /*a890*/  BAR.SYNC.DEFER_BLOCKING 0x0 ;  /* 0x0000000000007b1d */ /* 0x001fe20000010000 */
[----:B------:R-:W-:-:S02]  /*a8a0*/  LOP3.LUT R107, R3, 0x10, RZ, 0xfc, !PT ;  /* 0x00000010036b7812 */ /* 0x000fc400078efcff */
[----:B------:R-:W-:Y:S02]  /*a8b0*/  PRMT R108, RZ, 0x7610, R108 ;  /* 0x00007610ff6c7816 */ /* 0x000fe4000000006c */
[----:B------:R-:W-:Y:S02]  /*a8c0*/  PRMT R109, RZ, 0x7610, R109 ;  /* 0x00007610ff6d7816 */ /* 0x000fe4000000006d */
[C---:B------:R-:W-:Y:S01]  /*a8d0*/  ISETP.GT.U32.AND P4, PT, R9.reuse, R53, PT ;  /* 0x000000350900720c */ /* 0x040fe20003f84070 */
[----:B------:R-:W-:Y:S01]  /*a8e0*/  STL [R1+0xfc8], R10 ;  /* 0x000fc80a01007387 */ /* 0x000fe20000100800 */
[----:B------:R-:W-:Y:S02]  /*a8f0*/  PRMT R110, RZ, 0x7610, R110 ;  /* 0x00007610ff6e7816 */ /* 0x000fe4000000006e */
[----:B------:R-:W-:Y:S01]  /*a900*/  ISETP.GT.U32.AND P2, PT, R9, R54, PT ;  /* 0x000000360900720c */ /* 0x000fe20003f44070 */
[----:B------:R-:W2:Y:S01]  /*a910*/  LDL R104, [R1+0x848] ;  /* 0x0008480001687983 */ /* 0x000ea20000100800 */
[----:B------:R-:W-:Y:S01]  /*a920*/  PRMT R111, RZ, 0x7610, R111 ;  /* 0x00007610ff6f7816 */ /* 0x000fe2000000006f */
[----:B------:R-:W-:Y:S01]  /*a930*/  @!P6 IMAD.IADD R52, R52, 0x1, -R9 ;  /* 0x000000013434e824 */ /* 0x000fe200078e0a09 */
[----:B------:R-:W-:Y:S01]  /*a940*/  PRMT R112, RZ, 0x7610, R112 ;  /* 0x00007610ff707816 */ /* 0x000fe20000000070 */
[----:B------:R-:W2:Y:S01]  /*a950*/  LDL R105, [R1+0x84c] ;  /* 0x00084c0001697983 */ /* 0x000ea20000100800 */
[----:B------:R-:W-:Y:S01]  /*a960*/  PRMT R113, RZ, 0x7610, R113 ;  /* 0x00007610ff717816 */ /* 0x000fe20000000071 */
[----:B------:R-:W0:Y:S02]  /*a970*/  LDCU UR14, c[0x0][0x3b0] ;  /* 0x00007600ff0e77ac */ /* 0x000e240008000800 */
[----:B------:R-:W4:Y:S01]  /*a980*/  LDL R120, [R1+0x868] ;  /* 0x0008680001787983 */ /* 0x000f220000100800 */
[----:B------:R-:W-:Y:S01]  /*a990*/  PRMT R114, RZ, 0x7610, R114 ;  /* 0x00007610ff727816 */ /* 0x000fe20000000072 */
[----:B------:R-:W0:Y:S02]  /*a9a0*/  LDCU UR15, c[0x0][0x3b0] ;  /* 0x00007600ff0f77ac */ /* 0x000e240008000800 */
[----:B---3--:R3:W4:Y:S04]  /*a9b0*/  @P5 LDG.E.U8 R106, desc[UR22][R122.64] ;  /* 0x000000167a6a5981 */ /* 0x008728000c1e1100 */
[----:B------:R-:W4:Y:S01]  /*a9c0*/  LDL R121, [R1+0x86c] ;  /* 0x00086c0001797983 */ /* 0x000f220000100800 */
[----:B---3--:R-:W-:-:S02]  /*a9d0*/  LOP3.LUT R122, R3, 0x18, RZ, 0xfc, !PT ;  /* 0x00000018037a7812 */ /* 0x008fc400078efcff */
[----:B--2---:R-:W-:Y:S01]  /*a9e0*/  @P3 LOP3.LUT R105, R105, R104, RZ, 0x3c, !PT ;  /* 0x0000006869693212 */ /* 0x004fe200078e3cff */
[----:B----4-:R2:W-:Y:S01]  /*a9f0*/  @P5 STL [R1+0x390], R106 ;  /* 0x0003906a01005387 */ /* 0x0105e20000100800 */
[----:B------:R-:W-:-:S03]  /*aa00*/  ISETP.LT.AND P5, PT, R107, R125, P0 ;  /* 0x0000007d6b00720c */ /* 0x000fc600007a1270 */
[----:B------:R-:W3:Y:S01]  /*aa10*/  LDL R107, [R1+0x88c] ;  /* 0x00088c00016b7983 */ /* 0x000ee20000100800 */
[----:B------:R-:W-:-:S03]  /*aa20*/  @P3 LOP3.LUT R104, R105, R104, RZ, 0x3c, !PT ;  /* 0x0000006869683212 */ /* 0x000fc600078e3cff */
[----:B------:R-:W4:Y:S04]  /*aa30*/  LDL R119, [R1+0x8ac] ;  /* 0x0008ac0001777983 */ /* 0x000f280000100800 */
[----:B--2---:R-:W3:Y:S01]  /*aa40*/  LDL R106, [R1+0x888] ;  /* 0x00088800016a7983 */ /* 0x004ee20000100800 */
[----:B------:R-:W-:Y:S02]  /*aa50*/  @P3 LOP3.LUT R105, R105, R104, RZ, 0x3c, !PT ;  /* 0x0000006869693212 */ /* 0x000fe400078e3cff */
[-C--:B------:R-:W-:Y:S01]  /*aa60*/  @P5 LOP3.LUT R121, R121, R120.reuse, RZ, 0x3c, !PT ;  /* 0x0000007879795212 */ /* 0x080fe200078e3cff */
[----:B------:R-:W2:Y:S03]  /*aa70*/  LDL R123, [R1+0x8a8] ;  /* 0x0008a800017b7983 */ /* 0x000ea60000100800 */
[C---:B------:R-:W-:Y:S01]  /*aa80*/  @P5 LOP3.LUT R120, R121.reuse, R120, RZ, 0x3c, !PT ;  /* 0x0000007879785212 */ /* 0x040fe200078e3cff */
[----:B------:R-:W2:Y:S03]  /*aa90*/  @P3 LDG.E.U8 R108, desc[UR22][R104.64] ;  /* 0x00000016686c3981 */ /* 0x000ea6000c1e1100 */
[----:B------:R-:W-:-:S05]  /*aaa0*/  @P5 LOP3.LUT R121, R121, R120, RZ, 0x3c, !PT ;  /* 0x0000007879795212 */ /* 0x000fca00078e3cff */
[----:B------:R-:W4:Y:S01]  /*aab0*/  @P5 LDG.E.U8 R109, desc[UR22][R120.64] ;  /* 0x00000016786d5981 */ /* 0x000f22000c1e1100 */
[----:B------:R-:W-:-:S03]  /*aac0*/  ISETP.LT.AND P3, PT, R122, R125, P0 ;  /* 0x0000007d7a00720c */ /* 0x000fc60000761270 */
[----:B------:R-:W4:Y:S01]  /*aad0*/  LDL.LU.64 R104, [R1+0x12b0] ;  /* 0x0012b00001687983 */ /* 0x000f220000300a00 */
[----:B------:R-:W-:-:S09]  /*aae0*/  LOP3.LUT R122, R3, 0x28, RZ, 0xfc, !PT ;  /* 0x00000028037a7812 */ /* 0x000fd200078efcff */
[----:B---3--:R-:W-:-:S04]  /*aaf0*/  @P3 LOP3.LUT R107, R107, R106, RZ, 0x3c, !PT ;  /* 0x0000006a6b6b3212 */ /* 0x008fc800078e3cff */
[----:B------:R-:W-:-:S04]  /*ab00*/  @P3 LOP3.LUT R106, R107, R106, RZ, 0x3c, !PT ;  /* 0x0000006a6b6a3212 */ /* 0x000fc800078e3cff */
[----:B------:R-:W-:Y:S01]  /*ab10*/  @P3 LOP3.LUT R107, R107, R106, RZ, 0x3c, !PT ;  /* 0x0000006a6b6b3212 */ /* 0x000fe200078e3cff */
[----:B--2---:R2:W-:Y:S04]  /*ab20*/  STL [R1+0x384], R108 ;  /* 0x0003846c01007387 */ /* 0x0045e80000100800 */
[----:B------:R-:W3:Y:S01]  /*ab30*/  @P3 LDG.E.U8 R110, desc[UR22][R106.64] ;  /* 0x000000166a6e3981 */ /* 0x000ee2000c1e1100 */
[----:B--2---:R-:W-:-:S04]  /*ab40*/  LOP3.LUT R108, R3, 0x20, RZ, 0xfc, !PT ;  /* 0x00000020036c7812 */ /* 0x004fc800078efcff */
[-C--:B------:R-:W-:Y:S02]  /*ab50*/  ISETP.LT.AND P5, PT, R108, R125.reuse, P0 ;  /* 0x0000007d6c00720c */ /* 0x080fe400007a1270 */
[----:B------:R-:W2:Y:S04]  /*ab60*/  LDL R108, [R1+0x8c8] ;  /* 0x0008c800016c7983 */ /* 0x000ea80000100800 */
[----:B----4-:R4:W-:Y:S01]  /*ab70*/  STL [R1+0x37c], R109 ;  /* 0x00037c6d01007387 */ /* 0x0109e20000100800 */
[----:B------:R-:W-:-:S03]  /*ab80*/  ISETP.LT.AND P3, PT, R122, R125, P0 ;  /* 0x0000007d7a00720c */ /* 0x000fc60000761270 */
[----:B------:R-:W2:Y:S04]  /*ab90*/  LDL R120, [R1+0x8e8] ;  /* 0x0008e80001787983 */ /* 0x000ea80000100800 */
[----:B------:R-:W2:Y:S04]  /*aba0*/  LDL R121, [R1+0x8ec] ;  /* 0x0008ec0001797983 */ /* 0x000ea80000100800 */
[----:B----4-:R-:W2:Y:S01]  /*abb0*/  LDL R109, [R1+0x8cc] ;  /* 0x0008cc00016d7983 */ /* 0x010ea20000100800 */
[----:B------:R-:W-:-:S03]  /*abc0*/  @P5 IMAD.MOV.U32 R122, RZ, RZ, R119 ;  /* 0x000000ffff7a5224 */ /* 0x000fc600078e0077 */
[----:B------:R-:W4:Y:S04]  /*abd0*/  LDL.LU.64 R106, [R1+0x12a8] ;  /* 0x0012a800016a7983 */ /* 0x000f280000300a00 */
[----:B------:R-:W4:Y:S04]  /*abe0*/  @P5 LDG.E.U8 R111, desc[UR22][R122.64] ;  /* 0x000000167a6f5981 */ /* 0x000f28000c1e1100 */
[----:B---3--:R3:W-:Y:S02]  /*abf0*/  STL [R1+0x364], R110 ;  /* 0x0003646e01007387 */ /* 0x0087e40000100800 */
[----:B---3--:R-:W-:-:S04]  /*ac00*/  LOP3.LUT R110, R3, 0x30, RZ, 0xfc, !PT ;  /* 0x00000030036e7812 */ /* 0x008fc800078efcff */
[----:B------:R-:W-:Y:S02]  /*ac10*/  ISETP.LT.AND P5, PT, R110, R125, P0 ;  /* 0x0000007d6e00720c */ /* 0x000fe400007a1270 */
[----:B------:R-:W3:Y:S01]  /*ac20*/  LDL R110, [R1+0x908] ;  /* 0x00090800016e7983 */ /* 0x000ee20000100800 */
[----:B--2---:R-:W-:-:S04]  /*ac30*/  @P3 LOP3.LUT R109, R109, R108, RZ, 0x3c, !PT ;  /* 0x0000006c6d6d3212 */ /* 0x004fc800078e3cff */
[----:B------:R-:W-:-:S06]  /*ac40*/  @P3 LOP3.LUT R108, R109, R108, RZ, 0x3c, !PT ;  /* 0x0000006c6d6c3212 */ /* 0x000fcc00078e3cff */
[----:B------:R-:W-:Y:S02]  /*ac50*/  @P5 LOP3.LUT R121, R121, R120, RZ, 0x3c, !PT ;  /* 0x0000007879795212 */ /* 0x000fe400078e3cff */
[----:B------:R-:W-:Y:S02]  /*ac60*/  @P3 LOP3.LUT R109, R109, R108, RZ, 0x3c, !PT ;  /* 0x0000006c6d6d3212 */ /* 0x000fe400078e3cff */
[C---:B------:R-:W-:Y:S01]  /*ac70*/  @P5 LOP3.LUT R120, R121.reuse, R120, RZ, 0x3c, !PT ;  /* 0x0000007879785212 */ /* 0x040fe200078e3cff */
[----:B----4-:R2:W-:Y:S04]  /*ac80*/  STL [R1+0x360], R111 ;  /* 0x0003606f01007387 */ /* 0x0105e80000100800 */
[----:B------:R-:W4:Y:S01]  /*ac90*/  @P3 LDG.E.U8 R112, desc[UR22][R108.64] ;  /* 0x000000166c703981 */ /* 0x000f22000c1e1100 */
[----:B------:R-:W-:-:S03]  /*aca0*/  @P5 LOP3.LUT R121, R121, R120, RZ, 0x3c, !PT ;  /* 0x0000007879795212 */ /* 0x000fc600078e3cff */
[----:B------:R-:W3:Y:S04]  /*acb0*/  LDL R119, [R1+0x92c] ;  /* 0x00092c0001777983 */ /* 0x000ee80000100800 */
[----:B--2---:R-:W3:Y:S04]  /*acc0*/  LDL R111, [R1+0x90c] ;  /* 0x00090c00016f7983 */ /* 0x004ee80000100800 */
[----:B------:R-:W2:Y:S04]  /*acd0*/  @P5 LDG.E.U8 R113, desc[UR22][R120.64] ;  /* 0x0000001678715981 */ /* 0x000ea8000c1e1100 */
[----:B------:R-:W2:Y:S01]  /*ace0*/  LDL R123, [R1+0x928] ;  /* 0x00092800017b7983 */ /* 0x000ea20000100800 */
[----:B------:R-:W-:-:S03]  /*acf0*/  LOP3.LUT R122, R3, 0x38, RZ, 0xfc, !PT ;  /* 0x00000038037a7812 */ /* 0x000fc600078efcff */
[----:B------:R-:W2:Y:S01]  /*ad00*/  LDL.LU.64 R108, [R1+0x12a0] ;  /* 0x0012a000016c7983 */ /* 0x000ea20000300a00 */
[----:B------:R-:W-:Y:S02]  /*ad10*/  ISETP.LT.AND P3, PT, R122, R125, P0 ;  /* 0x0000007d7a00720c */ /* 0x000fe40000761270 */
[----:B------:R-:W-:Y:S02]  /*ad20*/  LOP3.LUT R122, R3, 0x48, RZ, 0xfc, !PT ;  /* 0x00000048037a7812 */ /* 0x000fe400078efcff */
[----:B------:R-:W-:Y:S01]  /*ad30*/  PRMT R115, RZ, 0x7610, R115 ;  /* 0x00007610ff737816 */ /* 0x000fe20000000073 */
[----:B----4-:R4:W-:Y:S08]  /*ad40*/  STL [R1+0x354], R112 ;  /* 0x0003547001007387 */ /* 0x0109f00000100800 */
[----:B---3--:R-:W-:-:S02]  /*ad50*/  @P3 LOP3.LUT R111, R111, R110, RZ, 0x3c, !PT ;  /* 0x0000006e6f6f3212 */ /* 0x008fc400078e3cff */
[----:B----4-:R-:W-:Y:S02]  /*ad60*/  LOP3.LUT R112, R3, 0x40, RZ, 0xfc, !PT ;  /* 0x0000004003707812 */ /* 0x010fe400078efcff */
[C---:B------:R-:W-:Y:S02]  /*ad70*/  @P3 LOP3.LUT R110, R111.reuse, R110, RZ, 0x3c, !PT ;  /* 0x0000006e6f6e3212 */ /* 0x040fe400078e3cff */
[----:B------:R-:W-:Y:S02]  /*ad80*/  ISETP.LT.AND P5, PT, R112, R125, P0 ;  /* 0x0000007d7000720c */ /* 0x000fe400007a1270 */
[----:B------:R-:W3:Y:S01]  /*ad90*/  LDL R112, [R1+0x948] ;  /* 0x0009480001707983 */ /* 0x000ee20000100800 */
[----:B------:R-:W-:-:S03]  /*ada0*/  @P3 LOP3.LUT R111, R111, R110, RZ, 0x3c, !PT ;  /* 0x0000006e6f6f3212 */ /* 0x000fc600078e3cff */
[----:B--2---:R2:W-:Y:S04]  /*adb0*/  STL [R1+0x350], R113 ;  /* 0x0003507101007387 */ /* 0x0045e80000100800 */
[----:B------:R-:W4:Y:S04]  /*adc0*/  @P3 LDG.E.U8 R114, desc[UR22][R110.64] ;  /* 0x000000166e723981 */ /* 0x000f28000c1e1100 */
[----:B------:R-:W3:Y:S04]  /*add0*/  LDL R120, [R1+0x968] ;  /* 0x0009680001787983 */ /* 0x000ee80000100800 */
[----:B--2---:R-:W3:Y:S01]  /*ade0*/  LDL R113, [R1+0x94c] ;  /* 0x00094c0001717983 */ /* 0x004ee20000100800 */
[----:B------:R-:W-:Y:S01]  /*adf0*/  ISETP.LT.AND P3, PT, R122, R125, P0 ;  /* 0x0000007d7a00720c */ /* 0x000fe20000761270 */
[----:B------:R-:W-:-:S02]  /*ae00*/  @P5 IMAD.MOV.U32 R122, RZ, RZ, R119 ;  /* 0x000000ffff7a5224 */ /* 0x000fc400078e0077 */
[----:B------:R-:W2:Y:S04]  /*ae10*/  LDL R121, [R1+0x96c] ;  /* 0x00096c0001797983 */ /* 0x000ea80000100800 */
[----:B------:R-:W2:Y:S01]  /*ae20*/  @P5 LDG.E.U8 R115, desc[UR22][R122.64] ;  /* 0x000000167a735981 */ /* 0x000ea2000c1e1100 */
[----:B------:R-:W-:-:S03]  /*ae30*/  PRMT R116, RZ, 0x7610, R116 ;  /* 0x00007610ff747816 */ /* 0x000fc60000000074 */
[----:B------:R-:W2:Y:S01]  /*ae40*/  LDL.LU.64 R110, [R1+0x1298] ;  /* 0x00129800016e7983 */ /* 0x000ea20000300a00 */
[----:B------:R-:W-:-:S03]  /*ae50*/  PRMT R117, RZ, 0x7610, R117 ;  /* 0x00007610ff757816 */ /* 0x000fc60000000075 */
[----:B----4-:R4:W-:Y:S01]  /*ae60*/  STL [R1+0x33c], R114 ;  /* 0x00033c7201007387 */ /* 0x0109e20000100800 */
[----:B---3--:R-:W-:-:S04]  /*ae70*/  @P3 LOP3.LUT R113, R113, R112, RZ, 0x3c, !PT ;  /* 0x0000007071713212 */ /* 0x008fc800078e3cff */
[----:B------:R-:W-:Y:S02]  /*ae80*/  @P3 LOP3.LUT R112, R113, R112, RZ, 0x3c, !PT ;  /* 0x0000007071703212 */ /* 0x000fe400078e3cff */
[----:B----4-:R-:W-:Y:S02]  /*ae90*/  LOP3.LUT R114, R3, 0x50, RZ, 0xfc, !PT ;  /* 0x0000005003727812 */ /* 0x010fe400078efcff */
[----:B------:R-:W-:Y:S02]  /*aea0*/  @P3 LOP3.LUT R113, R113, R112, RZ, 0x3c, !PT ;  /* 0x0000007071713212 */ /* 0x000fe400078e3cff */
[----:B------:R-:W-:Y:S02]  /*aeb0*/  ISETP.LT.AND P5, PT, R114, R125, P0 ;  /* 0x0000007d7200720c */ /* 0x000fe400007a1270 */
[----:B------:R-:W3:Y:S04]  /*aec0*/  LDL R114, [R1+0x988] ;  /* 0x0009880001727983 */ /* 0x000ee80000100800 */
[----:B------:R-:W4:Y:S04]  /*aed0*/  @P3 LDG.E.U8 R116, desc[UR22][R112.64] ;  /* 0x0000001670743981 */ /* 0x000f28000c1e1100 */
[----:B--2---:R2:W-:Y:S03]  /*aee0*/  STL [R1+0x334], R115 ;  /* 0x0003347301007387 */ /* 0x0045e60000100800 */
[-C--:B------:R-:W-:Y:S01]  /*aef0*/  @P5 LOP3.LUT R121, R121, R120.reuse, RZ, 0x3c, !PT ;  /* 0x0000007879795212 */ /* 0x080fe200078e3cff */
[----:B------:R-:W3:Y:S04]  /*af00*/  LDL R119, [R1+0x9ac] ;  /* 0x0009ac0001777983 */ /* 0x000ee80000100800 */
[----:B------:R-:W3:Y:S04]  /*af10*/  LDL R123, [R1+0x9a8] ;  /* 0x0009a800017b7983 */ /* 0x000ee80000100800 */
[----:B--2---:R-:W3:Y:S01]  /*af20*/  LDL R115, [R1+0x98c] ;  /* 0x00098c0001737983 */ /* 0x004ee20000100800 */
[----:B------:R-:W-:-:S02]  /*af30*/  @P5 LOP3.LUT R120, R121, R120, RZ, 0x3c, !PT ;  /* 0x0000007879785212 */ /* 0x000fc400078e3cff */
[----:B------:R-:W-:Y:S01]  /*af40*/  LOP3.LUT R122, R3, 0x58, RZ, 0xfc, !PT ;  /* 0x00000058037a7812 */ /* 0x000fe200078efcff */
[----:B------:R-:W2:Y:S01]  /*af50*/  LDL.LU.64 R112, [R1+0x1290] ;  /* 0x0012900001707983 */ /* 0x000ea20000300a00 */
[----:B------:R-:W-:-:S05]  /*af60*/  @P5 LOP3.LUT R121, R121, R120, RZ, 0x3c, !PT ;  /* 0x0000007879795212 */ /* 0x000fca00078e3cff */
[----:B------:R-:W2:Y:S01]  /*af70*/  @P5 LDG.E.U8 R117, desc[UR22][R120.64] ;  /* 0x0000001678755981 */ /* 0x000ea2000c1e1100 */
[----:B------:R-:W-:Y:S02]  /*af80*/  ISETP.LT.AND P3, PT, R122, R125, P0 ;  /* 0x0000007d7a00720c */ /* 0x000fe40000761270 */
[----:B------:R-:W-:Y:S02]  /*af90*/  PRMT R47, RZ, 0x7610, R47 ;  /* 0x00007610ff2f7816 */ /* 0x000fe4000000002f */
[C---:B------:R-:W-:Y:S02]  /*afa0*/  LOP3.LUT R122, R3.reuse, 0x68, RZ, 0xfc, !PT ;  /* 0x00000068037a7812 */ /* 0x040fe400078efcff */
[----:B------:R-:W-:Y:S01]  /*afb0*/  PRMT R118, RZ, 0x7610, R118 ;  /* 0x00007610ff767816 */ /* 0x000fe20000000076 */
[----:B----4-:R4:W-:Y:S02]  /*afc0*/  STL [R1+0x330], R116 ;  /* 0x0003307401007387 */ /* 0x0109e40000100800 */
[----:B----4-:R-:W-:-:S04]  /*afd0*/  LOP3.LUT R116, R3, 0x60, RZ, 0xfc, !PT ;  /* 0x0000006003747812 */ /* 0x010fc800078efcff */
[----:B------:R-:W-:Y:S02]  /*afe0*/  ISETP.LT.AND P5, PT, R116, R125, P0 ;  /* 0x0000007d7400720c */ /* 0x000fe400007a1270 */
[-C--:B---3--:R-:W-:Y:S01]  /*aff0*/  @P3 LOP3.LUT R115, R115, R114.reuse, RZ, 0x3c, !PT ;  /* 0x0000007273733212 */ /* 0x088fe200078e3cff */
[----:B------:R-:W3:Y:S03]  /*b000*/  LDL R116, [R1+0x9c8] ;  /* 0x0009c80001747983 */ /* 0x000ee60000100800 */
[----:B------:R-:W-:-:S04]  /*b010*/  @P3 LOP3.LUT R114, R115, R114, RZ, 0x3c, !PT ;  /* 0x0000007273723212 */ /* 0x000fc800078e3cff */
[----:B------:R-:W-:-:S05]  /*b020*/  @P3 LOP3.LUT R115, R115, R114, RZ, 0x3c, !PT ;  /* 0x0000007273733212 */ /* 0x000fca00078e3cff */
[----:B------:R-:W4:Y:S01]  /*b030*/  @P3 LDG.E.U8 R47, desc[UR22][R114.64] ;  /* 0x00000016722f3981 */ /* 0x000f22000c1e1100 */
[----:B------:R-:W-:Y:S01]  /*b040*/  ISETP.LT.AND P3, PT, R122, R125, P0 ;  /* 0x0000007d7a00720c */ /* 0x000fe20000761270 */
[----:B------:R-:W-:-:S05]  /*b050*/  @P5 IMAD.MOV.U32 R122, RZ, RZ, R119 ;  /* 0x000000ffff7a5224 */ /* 0x000fca00078e0077 */
[----:B------:R-:W3:Y:S04]  /*b060*/  @P5 LDG.E.U8 R118, desc[UR22][R122.64] ;  /* 0x000000167a765981 */ /* 0x000ee8000c1e1100 */
[----:B--2---:R2:W-:Y:S04]  /*b070*/  STL [R1+0x31c], R117 ;  /* 0x00031c7501007387 */ /* 0x0045e80000100800 */
[----:B------:R-:W3:Y:S04]  /*b080*/  LDL R120, [R1+0x9e8] ;  /* 0x0009e80001787983 */ /* 0x000ee80000100800 */
[----:B------:R-:W3:Y:S04]  /*b090*/  LDL R121, [R1+0x9ec] ;  /* 0x0009ec0001797983 */ /* 0x000ee80000100800 */
[----:B--2---:R-:W2:Y:S04]  /*b0a0*/  LDL R117, [R1+0x9cc] ;  /* 0x0009cc0001757983 */ /* 0x004ea80000100800 */
[----:B------:R-:W2:Y:S01]  /*b0b0*/  LDL.LU.64 R114, [R1+0x1288] ;  /* 0x0012880001727983 */ /* 0x000ea20000300a00 */
[----:B------:R-:W-:-:S02]  /*b0c0*/  PRMT R32, RZ, 0x7610, R32 ;  /* 0x00007610ff207816 */ /* 0x000fc40000000020 */
[----:B------:R-:W-:Y:S01]  /*b0d0*/  PRMT R33, RZ, 0x7610, R33 ;  /* 0x00007610ff217816 */ /* 0x000fe20000000021 */
[----:B----4-:R4:W-:Y:S04]  /*b0e0*/  STL [R1+0x2fc], R47 ;  /* 0x0002fc2f01007387 */ /* 0x0109e80000100800 */
[----:B---3--:R3:W-:Y:S01]  /*b0f0*/  STL [R1+0x30c], R118 ;  /* 0x00030c7601007387 */ /* 0x0087e20000100800 */
[----:B----4-:R-:W-:-:S03]  /*b100*/  LOP3.LUT R47, R3, 0x70, RZ, 0xfc, !PT ;  /* 0x00000070032f7812 */ /* 0x010fc600078efcff */
[----:B------:R-:W4:Y:S04]  /*b110*/  LDL R119, [R1+0xa0c] ;  /* 0x000a0c0001777983 */ /* 0x000f280000100800 */
[----:B------:R-:W4:Y:S04]  /*b120*/  LDL R122, [R1+0x83c] ;  /* 0x00083c00017a7983 */ /* 0x000f280000100800 */
[----:B---3--:R-:W4:Y:S01]  /*b130*/  LDL R118, [R1+0xa08] ;  /* 0x000a080001767983 */ /* 0x008f220000100800 */
[----:B------:R-:W-:Y:S02]  /*b140*/  ISETP.LT.AND P5, PT, R47, R125, P0 ;  /* 0x0000007d2f00720c */ /* 0x000fe400007a1270 */
[-C--:B--2---:R-:W-:Y:S01]  /*b150*/  @P3 LOP3.LUT R117, R117, R116.reuse, RZ, 0x3c, !PT ;  /* 0x0000007475753212 */ /* 0x084fe200078e3cff */
[----:B------:R-:W2:Y:S03]  /*b160*/  LDL R123, [R1+0xa24] ;  /* 0x000a2400017b7983 */ /* 0x000ea60000100800 */
[----:B------:R-:W-:-:S04]  /*b170*/  @P3 LOP3.LUT R116, R117, R116, RZ, 0x3c, !PT ;  /* 0x0000007475743212 */ /* 0x000fc800078e3cff */
[----:B------:R-:W-:-:S03]  /*b180*/  @P3 LOP3.LUT R117, R117, R116, RZ, 0x3c, !PT ;  /* 0x0000007475753212 */ /* 0x000fc600078e3cff */
[-C--:B------:R-:W-:Y:S02]  /*b190*/  @P5 LOP3.LUT R121, R121, R120.reuse, RZ, 0x3c, !PT ;  /* 0x0000007879795212 */ /* 0x080fe400078e3cff */
[----:B------:R-:W3:Y:S02]  /*b1a0*/  @P3 LDG.E.U8 R32, desc[UR22][R116.64] ;  /* 0x0000001674203981 */ /* 0x000ee4000c1e1100 */
[----:B------:R-:W-:-:S04]  /*b1b0*/  @P5 LOP3.LUT R120, R121, R120, RZ, 0x3c, !PT ;  /* 0x0000007879785212 */ /* 0x000fc800078e3cff */
[----:B------:R-:W-:-:S05]  /*b1c0*/  @P5 LOP3.LUT R121, R121, R120, RZ, 0x3c, !PT ;  /* 0x0000007879795212 */ /* 0x000fca00078e3cff */
[----:B------:R-:W2:Y:S01]  /*b1d0*/  @P5 LDG.E.U8 R33, desc[UR22][R120.64] ;  /* 0x0000001678215981 */ /* 0x000ea2000c1e1100 */
[----:B------:R-:W-:Y:S02]  /*b1e0*/  LOP3.LUT R47, R3, 0x78, RZ, 0xfc, !PT ;  /* 0x00000078032f7812 */ /* 0x000fe400078efcff */
[----:B------:R-:W-:Y:S01]  /*b1f0*/  PRMT R44, RZ, 0x7610, R44 ;  /* 0x00007610ff2c7816 */ /* 0x000fe2000000002c */
[----:B------:R-:W2:Y:S01]  /*b200*/  LDL.LU.64 R116, [R1+0x1280] ;  /* 0x0012800001747983 */ /* 0x000ea20000300a00 */
[----:B------:R-:W-:Y:S01]  /*b210*/  ISETP.LT.AND P3, PT, R47, R125, P0 ;  /* 0x0000007d2f00720c */ /* 0x000fe20000761270 */
[----:B------:R-:W-:Y:S01]  /*b220*/  @!P4 IMAD.IADD R53, R53, 0x1, -R9 ;  /* 0x000000013535c824 */ /* 0x000fe200078e0a09 */
[----:B------:R-:W-:-:S13]  /*b230*/  ISETP.GT.U32.AND P4, PT, R9, R56, PT ;  /* 0x000000380900720c */ /* 0x000fda0003f84070 */
[----:B------:R-:W-:Y:S01]  /*b240*/  @!P4 IMAD.IADD R56, R56, 0x1, -R9 ;  /* 0x000000013838c824 */ /* 0x000fe200078e0a09 */
[----:B------:R-:W-:-:S13]  /*b250*/  ISETP.GT.U32.AND P4, PT, R9, R59, PT ;  /* 0x0000003b0900720c */ /* 0x000fda0003f84070 */
[----:B------:R-:W-:Y:S01]  /*b260*/  @!P4 IMAD.IADD R59, R59, 0x1, -R9 ;  /* 0x000000013b3bc824 */ /* 0x000fe200078e0a09 */
[----:B------:R-:W-:Y:S02]  /*b270*/  ISETP.GT.U32.AND P4, PT, R9, R62, PT ;  /* 0x0000003e0900720c */ /* 0x000fe40003f84070 */
[----:B----4-:R-:W-:-:S04]  /*b280*/  @P3 LOP3.LUT R119, R119, R118, RZ, 0x3c, !PT ;  /* 0x0000007677773212 */ /* 0x010fc800078e3cff */
[----:B------:R-:W-:-:S04]  /*b290*/  @P3 LOP3.LUT R118, R119, R118, RZ, 0x3c, !PT ;  /* 0x0000007677763212 */ /* 0x000fc800078e3cff */
[----:B------:R-:W-:-:S05]  /*b2a0*/  @P3 LOP3.LUT R119, R119, R118, RZ, 0x3c, !PT ;  /* 0x0000007677773212 */ /* 0x000fca00078e3cff */
[----:B------:R-:W4:Y:S04]  /*b2b0*/  @P3 LDG.E.U8 R44, desc[UR22][R118.64] ;  /* 0x00000016762c3981 */ /* 0x000f28000c1e1100 */
[----:B---3--:R3:W-:Y:S04]  /*b2c0*/  STL [R1+0x2f8], R32 ;  /* 0x0002f82001007387 */ /* 0x0087e80000100800 */
[----:B------:R-:W4:Y:S04]  /*b2d0*/  LDL R120, [R1+0x850] ;  /* 0x0008500001787983 */ /* 0x000f280000100800 */
[----:B------:R-:W4:Y:S01]  /*b2e0*/  LDL R121, [R1+0x854] ;  /* 0x0008540001797983 */ /* 0x000f220000100800 */
[----:B---3--:R-:W-:-:S04]  /*b2f0*/  LOP3.LUT R32, R3, 0x2, RZ, 0xfc, !PT ;  /* 0x0000000203207812 */ /* 0x008fc800078efcff */
[----:B------:R-:W-:Y:S02]  /*b300*/  ISETP.LT.AND P5, PT, R32, R125, P0 ;  /* 0x0000007d2000720c */ /* 0x000fe400007a1270 */
[----:B------:R-:W3:Y:S04]  /*b310*/  LDL R32, [R1+0x870] ;  /* 0x0008700001207983 */ /* 0x000ee80000100800 */
[----:B--2---:R2:W-:Y:S04]  /*b320*/  STL [R1+0x2f4], R33 ;  /* 0x0002f42101007387 */ /* 0x0045e80000100800 */
[----:B--2---:R-:W3:Y:S01]  /*b330*/  LDL R33, [R1+0x874] ;  /* 0x0008740001217983 */ /* 0x004ee20000100800 */
[----:B------:R-:W-:Y:S01]  /*b340*/  @!P4 IMAD.IADD R62, R62, 0x1, -R9 ;  /* 0x000000013e3ec824 */ /* 0x000fe200078e0a09 */
[----:B------:R-:W-:-:S02]  /*b350*/  ISETP.GT.U32.AND P4, PT, R9, R65, PT ;  /* 0x000000410900720c */ /* 0x000fc40003f84070 */
[----:B------:R-:W-:Y:S01]  /*b360*/  @P5 LOP3.LUT R123, R123, R122, RZ, 0x3c, !PT ;  /* 0x0000007a7b7b5212 */ /* 0x000fe200078e3cff */
[----:B------:R-:W2:Y:S10]  /*b370*/  LDL.LU.64 R118, [R1+0x1278] ;  /* 0x0012780001767983 */ /* 0x000eb40000300a00 */
[----:B------:R-:W-:Y:S01]  /*b380*/  @!P4 IMAD.IADD R65, R65, 0x1, -R9 ;  /* 0x000000014141c824 */ /* 0x000fe200078e0a09 */
[----:B------:R-:W-:-:S13]  /*b390*/  ISETP.GT.U32.AND P4, PT, R9, R68, PT ;  /* 0x000000440900720c */ /* 0x000fda0003f84070 */
[----:B------:R-:W-:Y:S01]  /*b3a0*/  @!P4 IMAD.IADD R68, R68, 0x1, -R9 ;  /* 0x000000014444c824 */ /* 0x000fe200078e0a09 */
[----:B------:R-:W-:-:S13]  /*b3b0*/  ISETP.GT.U32.AND P4, PT, R9, R71, PT ;  /* 0x000000470900720c */ /* 0x000fda0003f84070 */
[----:B------:R-:W-:Y:S01]  /*b3c0*/  @!P4 IMAD.IADD R71, R71, 0x1, -R9 ;  /* 0x000000014747c824 */ /* 0x000fe200078e0a09 */
[----:B------:R-:W-:Y:S02]  /*b3d0*/  ISETP.GT.U32.AND P4, PT, R9, R74, PT ;  /* 0x0000004a0900720c */ /* 0x000fe40003f84070 */
[----:B------:R-:W-:Y:S02]  /*b3e0*/  @P5 LOP3.LUT R122, R123, R122, RZ, 0x3c, !PT ;  /* 0x0000007a7b7a5212 */ /* 0x000fe400078e3cff */
[----:B------:R-:W-:Y:S02]  /*b3f0*/  LOP3.LUT R47, R3, 0xa, RZ, 0xfc, !PT ;  /* 0x0000000a032f7812 */ /* 0x000fe400078efcff */
[----:B------:R-:W-:Y:S02]  /*b400*/  PRMT R46, RZ, 0x7610, R46 ;  /* 0x00007610ff2e7816 */ /* 0x000fe4000000002e */
[----:B------:R-:W-:-:S05]  /*b410*/  @P5 LOP3.LUT R123, R123, R122, RZ, 0x3c, !PT ;  /* 0x0000007a7b7b5212 */ /* 0x000fca00078e3cff */
[----:B------:R-:W-:Y:S01]  /*b420*/  @!P4 IMAD.IADD R74, R74, 0x1, -R9 ;  /* 0x000000014a4ac824 */ /* 0x000fe200078e0a09 */
[----:B------:R-:W-:Y:S01]  /*b430*/  ISETP.GT.U32.AND P4, PT, R9, R76, PT ;  /* 0x0000004c0900720c */ /* 0x000fe20003f84070 */
[----:B------:R-:W2:Y:S01]  /*b440*/  @P5 LDG.E.U8 R46, desc[UR22][R122.64] ;  /* 0x000000167a2e5981 */ /* 0x000ea2000c1e1100 */
[----:B------:R-:W-:-:S11]  /*b450*/  ISETP.LT.AND P3, PT, R47, R125, P0 ;  /* 0x0000007d2f00720c */ /* 0x000fd60000761270 */
[----:B------:R-:W-:Y:S01]  /*b460*/  @!P4 IMAD.IADD R76, R76, 0x1, -R9 ;  /* 0x000000014c4cc824 */ /* 0x000fe200078e0a09 */
[----:B------:R-:W-:Y:S02]  /*b470*/  PRMT R4, RZ, 0x7610, R4 ;  /* 0x00007610ff047816 */ /* 0x000fe40000000004 */
[----:B------:R-:W-:Y:S01]  /*b480*/  PRMT R5, RZ, 0x7610, R5 ;  /* 0x00007610ff057816 */ /* 0x000fe20000000005 */
[----:B----4-:R4:W-:Y:S04]  /*b490*/  STL [R1+0x2e4], R44 ;  /* 0x0002e42c01007387 */ /* 0x0109e80000100800 */
[----:B------:R-:W2:Y:S04]  /*b4a0*/  LDL R122, [R1+0x890] ;  /* 0x00089000017a7983 */ /* 0x000ea80000100800 */
[----:B------:R-:W2:Y:S01]  /*b4b0*/  LDL R123, [R1+0x894] ;  /* 0x00089400017b7983 */ /* 0x000ea20000100800 */
[----:B----4-:R-:W-:-:S02]  /*b4c0*/  LOP3.LUT R44, R3, 0x12, RZ, 0xfc, !PT ;  /* 0x00000012032c7812 */ /* 0x010fc400078efcff */
[-C--:B------:R-:W-:Y:S01]  /*b4d0*/  @P3 LOP3.LUT R121, R121, R120.reuse, RZ, 0x3c, !PT ;  /* 0x0000007879793212 */ /* 0x080fe200078e3cff */
[----:B------:R-:W4:Y:S01]  /*b4e0*/  LDL R47, [R1+0x8b0] ;  /* 0x0008b000012f7983 */ /* 0x000f220000100800 */
[----:B------:R-:W-:Y:S02]  /*b4f0*/  ISETP.LT.AND P4, PT, R44, R125, P0 ;  /* 0x0000007d2c00720c */ /* 0x000fe40000781270 */
[C---:B------:R-:W-:Y:S01]  /*b500*/  @P3 LOP3.LUT R120, R121.reuse, R120, RZ, 0x3c, !PT ;  /* 0x0000007879783212 */ /* 0x040fe200078e3cff */
[----:B------:R-:W4:Y:S03]  /*b510*/  LDL R44, [R1+0x8b4] ;  /* 0x0008b400012c7983 */ /* 0x000f260000100800 */
[----:B------:R-:W-:-:S05]  /*b520*/  @P3 LOP3.LUT R121, R121, R120, RZ, 0x3c, !PT ;  /* 0x0000007879793212 */ /* 0x000fca00078e3cff */
[----:B------:R-:W4:Y:S02]  /*b530*/  @P3 LDG.E.U8 R4, desc[UR22][R120.64] ;  /* 0x0000001678043981 */ /* 0x000f24000c1e1100 */
[----:B---3--:R-:W-:-:S04]  /*b540*/  @P4 LOP3.LUT R33, R33, R32, RZ, 0x3c, !PT ;  /* 0x0000002021214212 */ /* 0x008fc800078e3cff */
[----:B------:R-:W-:-:S04]  /*b550*/  @P4 LOP3.LUT R32, R33, R32, RZ, 0x3c, !PT ;  /* 0x0000002021204212 */ /* 0x000fc800078e3cff */
[----:B------:R-:W-:-:S05]  /*b560*/  @P4 LOP3.LUT R33, R33, R32, RZ, 0x3c, !PT ;  /* 0x0000002021214212 */ /* 0x000fca00078e3cff */
[----:B------:R-:W3:Y:S01]  /*b570*/  @P4 LDG.E.U8 R5, desc[UR22][R32.64] ;  /* 0x0000001620054981 */ /* 0x000ee2000c1e1100 */
[----:B------:R-:W-:Y:S01]  /*b580*/  @!P2 IMAD.IADD R54, R54, 0x1, -R9 ;  /* 0x000000013636a824 */ /* 0x000fe200078e0a09 */
[----:B------:R-:W-:-:S13]  /*b590*/  ISETP.GT.U32.AND P2, PT, R9, R57, PT ;  /* 0x000000390900720c */ /* 0x000fda0003f44070 */
        /* <DEDUP_REMOVED lines=11> */
[----:B------:R-:W-:Y:S01]  /*b650*/  ISETP.GT.U32.AND P2, PT, R9, R75, PT ;  /* 0x0000004b0900720c */ /* 0x000fe20003f44070 */
[----:B--2---:R2:W-:Y:S01]  /*b660*/  STL [R1+0x2f0], R46 ;  /* 0x0002f02e01007387 */ /* 0x0045e20000100800 */
[----:B------:R-:W-:-:S03]  /*b670*/  PRMT R12, RZ, 0x7610, R12 ;  /* 0x00007610ff0c7816 */ /* 0x000fc6000000000c */
[----:B------:R-:W3:Y:S01]  /*b680*/  LDL.LU.64 R120, [R1+0x1270] ;  /* 0x0012700001787983 */ /* 0x000ee20000300a00 */
[----:B--2---:R-:W-:-:S07]  /*b690*/  LOP3.LUT R46, R3, 0x1a, RZ, 0xfc, !PT ;  /* 0x0000001a032e7812 */ /* 0x004fce00078efcff */
[----:B------:R-:W-:Y:S01]  /*b6a0*/  @!P2 IMAD.IADD R75, R75, 0x1, -R9 ;  /* 0x000000014b4ba824 */ /* 0x000fe200078e0a09 */
[----:B------:R-:W-:Y:S02]  /*b6b0*/  ISETP.GT.U32.AND P2, PT, R9, R77, PT ;  /* 0x0000004d0900720c */ /* 0x000fe40003f44070 */
[----:B------:R-:W-:-:S11]  /*b6c0*/  ISETP.LT.AND P3, PT, R46, R125, P0 ;  /* 0x0000007d2e00720c */ /* 0x000fd60000761270 */
[----:B------:R-:W-:Y:S01]  /*b6d0*/  @!P2 IMAD.IADD R77, R77, 0x1, -R9 ;  /* 0x000000014d4da824 */ /* 0x000fe200078e0a09 */
[----:B------:R-:W-:Y:S02]  /*b6e0*/  ISETP.GT.U32.AND P2, PT, R9, R79, PT ;  /* 0x0000004f0900720c */ /* 0x000fe40003f44070 */
[----:B------:R-:W-:-:S11]  /*b6f0*/  LOP3.LUT R46, R3, 0x2a, RZ, 0xfc, !PT ;  /* 0x0000002a032e7812 */ /* 0x000fd600078efcff */
[----:B------:R-:W-:Y:S01]  /*b700*/  @!P2 IMAD.IADD R79, R79, 0x1, -R9 ;  /* 0x000000014f4fa824 */ /* 0x000fe200078e0a09 */
[----:B------:R-:W-:Y:S02]  /*b710*/  PRMT R13, RZ, 0x7610, R13 ;  /* 0x00007610ff0d7816 */ /* 0x000fe4000000000d */
[----:B------:R-:W-:-:S04]  /*b720*/  @P3 LOP3.LUT R123, R123, R122, RZ, 0x3c, !PT ;  /* 0x0000007a7b7b3212 */ /* 0x000fc800078e3cff */
[----:B------:R-:W-:-:S04]  /*b730*/  @P3 LOP3.LUT R122, R123, R122, RZ, 0x3c, !PT ;  /* 0x0000007a7b7a3212 */ /* 0x000fc800078e3cff */
[----:B------:R-:W-:-:S05]  /*b740*/  @P3 LOP3.LUT R123, R123, R122, RZ, 0x3c, !PT ;  /* 0x0000007a7b7b3212 */ /* 0x000fca00078e3cff */
[----:B------:R-:W2:Y:S04]  /*b750*/  @P3 LDG.E.U8 R12, desc[UR22][R122.64] ;  /* 0x000000167a0c3981 */ /* 0x000ea8000c1e1100 */
[----:B----4-:R4:W-:Y:S02]  /*b760*/  STL [R1+0x2dc], R4 ;  /* 0x0002dc0401007387 */ /* 0x0109e40000100800 */
[----:B----4-:R-:W-:-:S04]  /*b770*/  LOP3.LUT R4, R3, 0x22, RZ, 0xfc, !PT ;  /* 0x0000002203047812 */ /* 0x010fc800078efcff */
[-C--:B------:R-:W-:Y:S02]  /*b780*/  ISETP.LT.AND P2, PT, R4, R125.reuse, P0 ;  /* 0x0000007d0400720c */ /* 0x080fe40000741270 */
[----:B------:R-:W4:Y:S04]  /*b790*/  LDL R4, [R1+0x8d0] ;  /* 0x0008d00001047983 */ /* 0x000f280000100800 */
[----:B---3--:R3:W-:Y:S01]  /*b7a0*/  STL [R1+0x2d8], R5 ;  /* 0x0002d80501007387 */ /* 0x0087e20000100800 */
[----:B------:R-:W-:-:S03]  /*b7b0*/  ISETP.LT.AND P3, PT, R46, R125, P0 ;  /* 0x0000007d2e00720c */ /* 0x000fc60000761270 */
[----:B------:R-:W4:Y:S04]  /*b7c0*/  LDL R32, [R1+0x8f0] ;  /* 0x0008f00001207983 */ /* 0x000f280000100800 */
[----:B------:R-:W4:Y:S04]  /*b7d0*/  LDL R33, [R1+0x8f4] ;  /* 0x0008f40001217983 */ /* 0x000f280000100800 */
[----:B---3--:R-:W4:Y:S01]  /*b7e0*/  LDL R5, [R1+0x8d4] ;  /* 0x0008d40001057983 */ /* 0x008f220000100800 */
[----:B------:R-:W-:-:S03]  /*b7f0*/  @P2 IMAD.MOV.U32 R46, RZ, RZ, R44 ;  /* 0x000000ffff2e2224 */ /* 0x000fc600078e002c */
[----:B------:R-:W3:Y:S04]  /*b800*/  LDL.LU.64 R122, [R1+0x1268] ;  /* 0x00126800017a7983 */ /* 0x000ee80000300a00 */
[----:B------:R-:W3:Y:S01]  /*b810*/  @P2 LDG.E.U8 R13, desc[UR22][R46.64] ;  /* 0x000000162e0d2981 */ /* 0x000ee2000c1e1100 */
[----:B------:R-:W-:Y:S02]  /*b820*/  PRMT R14, RZ, 0x7610, R14 ;  /* 0x00007610ff0e7816 */ /* 0x000fe4000000000e */
[----:B------:R-:W-:Y:S01]  /*b830*/  PRMT R15, RZ, 0x7610, R15 ;  /* 0x00007610ff0f7816 */ /* 0x000fe2000000000f */
[----:B--2---:R2:W-:Y:S02]  /*b840*/  STL [R1+0x2cc], R12 ;  /* 0x0002cc0c01007387 */ /* 0x0045e40000100800 */
[----:B--2---:R-:W-:-:S04]  /*b850*/  LOP3.LUT R12, R3, 0x32, RZ, 0xfc, !PT ;  /* 0x00000032030c7812 */ /* 0x004fc800078efcff */
[----:B------:R-:W-:Y:S02]  /*b860*/  ISETP.LT.AND P2, PT, R12, R125, P0 ;  /* 0x0000007d0c00720c */ /* 0x000fe40000741270 */
[----:B------:R-:W2:Y:S01]  /*b870*/  LDL R12, [R1+0x910] ;  /* 0x00091000010c7983 */ /* 0x000ea20000100800 */
[----:B----4-:R-:W-:-:S04]  /*b880*/  @P3 LOP3.LUT R5, R5, R4, RZ, 0x3c, !PT ;  /* 0x0000000405053212 */ /* 0x010fc800078e3cff */
[----:B------:R-:W-:-:S04]  /*b890*/  @P3 LOP3.LUT R4, R5, R4, RZ, 0x3c, !PT ;  /* 0x0000000405043212 */ /* 0x000fc800078e3cff */
[----:B------:R-:W-:Y:S01]  /*b8a0*/  @P3 LOP3.LUT R5, R5, R4, RZ, 0x3c, !PT ;  /* 0x0000000405053212 */ /* 0x000fe200078e3cff */
[----:B---3--:R3:W-:Y:S04]  /*b8b0*/  STL [R1+0x2c4], R13 ;  /* 0x0002c40d01007387 */ /* 0x0087e80000100800 */
[----:B------:R-:W4:Y:S01]  /*b8c0*/  @P3 LDG.E.U8 R14, desc[UR22][R4.64] ;  /* 0x00000016040e3981 */ /* 0x000f22000c1e1100 */
[----:B------:R-:W-:-:S03]  /*b8d0*/  @P2 LOP3.LUT R33, R33, R32, RZ, 0x3c, !PT ;  /* 0x0000002021212212 */ /* 0x000fc600078e3cff */
[----:B------:R-:W2:Y:S04]  /*b8e0*/  LDL R44, [R1+0x934] ;  /* 0x00093400012c7983 */ /* 0x000ea80000100800 */
[----:B---3--:R-:W2:Y:S01]  /*b8f0*/  LDL R13, [R1+0x914] ;  /* 0x00091400010d7983 */ /* 0x008ea20000100800 */
[----:B------:R-:W-:-:S03]  /*b900*/  @P2 LOP3.LUT R32, R33, R32, RZ, 0x3c, !PT ;  /* 0x0000002021202212 */ /* 0x000fc600078e3cff */
[----:B------:R-:W3:Y:S01]  /*b910*/  LDL R47, [R1+0x930] ;  /* 0x00093000012f7983 */ /* 0x000ee20000100800 */
[----:B------:R-:W-:Y:S02]  /*b920*/  @P2 LOP3.LUT R33, R33, R32, RZ, 0x3c, !PT ;  /* 0x0000002021212212 */ /* 0x000fe400078e3cff */
[----:B------:R-:W-:Y:S01]  /*b930*/  LOP3.LUT R46, R3, 0x3a, RZ, 0xfc, !PT ;  /* 0x0000003a032e7812 */ /* 0x000fe200078efcff */
[----:B------:R-:W3:Y:S04]  /*b940*/  LDL.LU.64 R4, [R1+0x1260] ;  /* 0x0012600001047983 */ /* 0x000ee80000300a00 */
[----:B------:R-:W3:Y:S01]  /*b950*/  @P2 LDG.E.U8 R15, desc[UR22][R32.64] ;  /* 0x00000016200f2981 */ /* 0x000ee2000c1e1100 */
[----:B------:R-:W-:Y:S02]  /*b960*/  ISETP.LT.AND P3, PT, R46, R125, P0 ;  /* 0x0000007d2e00720c */ /* 0x000fe40000761270 */
[----:B------:R-:W-:-:S02]  /*b970*/  PRMT R16, RZ, 0x7610, R16 ;  /* 0x00007610ff107816 */ /* 0x000fc40000000010 */
[----:B------:R-:W-:Y:S02]  /*b980*/  LOP3.LUT R46, R3, 0x4a, RZ, 0xfc, !PT ;  /* 0x0000004a032e7812 */ /* 0x000fe400078efcff */
[----:B------:R-:W-:Y:S01]  /*b990*/  PRMT R17, RZ, 0x7610, R17 ;  /* 0x00007610ff117816 */ /* 0x000fe20000000011 */
[----:B----4-:R4:W-:Y:S06]  /*b9a0*/  STL [R1+0x2b4], R14 ;  /* 0x0002b40e01007387 */ /* 0x0109ec0000100800 */
[----:B--2---:R-:W-:Y:S02]  /*b9b0*/  @P3 LOP3.LUT R13, R13, R12, RZ, 0x3c, !PT ;  /* 0x0000000c0d0d3212 */ /* 0x004fe400078e3cff */
[----:B----4-:R-:W-:-:S02]  /*b9c0*/  LOP3.LUT R14, R3, 0x42, RZ, 0xfc, !PT ;  /* 0x00000042030e7812 */ /* 0x010fc400078efcff */
[C---:B------:R-:W-:Y:S02]  /*b9d0*/  @P3 LOP3.LUT R12, R13.reuse, R12, RZ, 0x3c, !PT ;  /* 0x0000000c0d0c3212 */ /* 0x040fe400078e3cff */
[-C--:B------:R-:W-:Y:S02]  /*b9e0*/  ISETP.LT.AND P2, PT, R14, R125.reuse, P0 ;  /* 0x0000007d0e00720c */ /* 0x080fe40000741270 */
[----:B------:R-:W-:Y:S01]  /*b9f0*/  @P3 LOP3.LUT R13, R13, R12, RZ, 0x3c, !PT ;  /* 0x0000000c0d0d3212 */ /* 0x000fe200078e3cff */
[----:B------:R-:W2:Y:S04]  /*ba00*/  LDL R14, [R1+0x950] ;  /* 0x00095000010e7983 */ /* 0x000ea80000100800 */
[----:B------:R-:W4:Y:S01]  /*ba10*/  @P3 LDG.E.U8 R16, desc[UR22][R12.64] ;  /* 0x000000160c103981 */ /* 0x000f22000c1e1100 */
[----:B------:R-:W-:-:S03]  /*ba20*/  ISETP.LT.AND P3, PT, R46, R125, P0 ;  /* 0x0000007d2e00720c */ /* 0x000fc60000761270 */
[----:B---3--:R3:W-:Y:S02]  /*ba30*/  STL [R1+0x2b0], R15 ;  /* 0x0002b00f01007387 */ /* 0x0087e40000100800 */
[----:B------:R-:W-:Y:S02]  /*ba40*/  @P2 IMAD.MOV.U32 R46, RZ, RZ, R44 ;  /* 0x000000ffff2e2224 */ /* 0x000fe400078e002c */
[----:B------:R-:W2:Y:S04]  /*ba50*/  LDL R32, [R1+0x970] ;  /* 0x0009700001207983 */ /* 0x000ea80000100800 */
[----:B------:R-:W2:Y:S04]  /*ba60*/  @P2 LDG.E.U8 R17, desc[UR22][R46.64] ;  /* 0x000000162e112981 */ /* 0x000ea8000c1e1100 */
[----:B---3--:R-:W2:Y:S04]  /*ba70*/  LDL R15, [R1+0x954] ;  /* 0x00095400010f7983 */ /* 0x008ea80000100800 */
[----:B------:R-:W3:Y:S04]  /*ba80*/  LDL R33, [R1+0x974] ;  /* 0x0009740001217983 */ /* 0x000ee80000100800 */
[----:B------:R-:W3:Y:S01]  /*ba90*/  LDL.LU.64 R12, [R1+0x1258] ;  /* 0x00125800010c7983 */ /* 0x000ee20000300a00 */
[----:B------:R-:W-:-:S02]  /*baa0*/  PRMT R18, RZ, 0x7610, R18 ;  /* 0x00007610ff127816 */ /* 0x000fc40000000012 */
[----:B------:R-:W-:Y:S01]  /*bab0*/  PRMT R19, RZ, 0x7610, R19 ;  /* 0x00007610ff137816 */ /* 0x000fe20000000013 */
[----:B----4-:R4:W-:Y:S02]  /*bac0*/  STL [R1+0x2ac], R16 ;  /* 0x0002ac1001007387 */ /* 0x0109e40000100800 */
[----:B----4-:R-:W-:-:S04]  /*bad0*/  LOP3.LUT R16, R3, 0x52, RZ, 0xfc, !PT ;  /* 0x0000005203107812 */ /* 0x010fc800078efcff */
[----:B------:R-:W-:Y:S02]  /*bae0*/  ISETP.LT.AND P2, PT, R16, R125, P0 ;  /* 0x0000007d1000720c */ /* 0x000fe40000741270 */
[-C--:B--2---:R-:W-:Y:S01]  /*baf0*/  @P3 LOP3.LUT R15, R15, R14.reuse, RZ, 0x3c, !PT ;  /* 0x0000000e0f0f3212 */ /* 0x084fe200078e3cff */
[----:B------:R-:W2:Y:S03]  /*bb00*/  LDL R16, [R1+0x990] ;  /* 0x0009900001107983 */ /* 0x000ea60000100800 */
[C---:B------:R-:W-:Y:S01]  /*bb10*/  @P3 LOP3.LUT R14, R15.reuse, R14, RZ, 0x3c, !PT ;  /* 0x0000000e0f0e3212 */ /* 0x040fe200078e3cff */
[----:B------:R4:W-:Y:S03]  /*bb20*/  STL [R1+0x2a8], R17 ;  /* 0x0002a81101007387 */ /* 0x0009e60000100800 */
[----:B------:R-:W-:Y:S01]  /*bb30*/  @P3 LOP3.LUT R15, R15, R14, RZ, 0x3c, !PT ;  /* 0x0000000e0f0f3212 */ /* 0x000fe200078e3cff */
[----:B------:R-:W2:Y:S02]  /*bb40*/  LDL R44, [R1+0x9b4] ;  /* 0x0009b400012c7983 */ /* 0x000ea40000100800 */
[----:B---3--:R-:W-:-:S02]  /*bb50*/  @P2 LOP3.LUT R33, R33, R32, RZ, 0x3c, !PT ;  /* 0x0000002021212212 */ /* 0x008fc400078e3cff */
[----:B------:R-:W3:Y:S04]  /*bb60*/  @P3 LDG.E.U8 R18, desc[UR22][R14.64] ;  /* 0x000000160e123981 */ /* 0x000ee8000c1e1100 */
[----:B----4-:R-:W2:Y:S01]  /*bb70*/  LDL R17, [R1+0x994] ;  /* 0x0009940001117983 */ /* 0x010ea20000100800 */
[----:B------:R-:W-:-:S03]  /*bb80*/  @P2 LOP3.LUT R32, R33, R32, RZ, 0x3c, !PT ;  /* 0x0000002021202212 */ /* 0x000fc600078e3cff */
[----:B------:R-:W4:Y:S01]  /*bb90*/  LDL R47, [R1+0x9b0] ;  /* 0x0009b000012f7983 */ /* 0x000f220000100800 */
[----:B------:R-:W-:Y:S02]  /*bba0*/  @P2 LOP3.LUT R33, R33, R32, RZ, 0x3c, !PT ;  /* 0x0000002021212212 */ /* 0x000fe400078e3cff */
[----:B------:R-:W-:Y:S01]  /*bbb0*/  LOP3.LUT R46, R3, 0x5a, RZ, 0xfc, !PT ;  /* 0x0000005a032e7812 */ /* 0x000fe200078efcff */
[----:B------:R-:W4:Y:S04]  /*bbc0*/  LDL.LU.64 R14, [R1+0x1250] ;  /* 0x00125000010e7983 */ /* 0x000f280000300a00 */
[----:B------:R-:W4:Y:S01]  /*bbd0*/  @P2 LDG.E.U8 R19, desc[UR22][R32.64] ;  /* 0x0000001620132981 */ /* 0x000f22000c1e1100 */
[----:B------:R-:W-:Y:S02]  /*bbe0*/  ISETP.LT.AND P3, PT, R46, R125, P0 ;  /* 0x0000007d2e00720c */ /* 0x000fe40000761270 */
[----:B------:R-:W-:-:S02]  /*bbf0*/  PRMT R20, RZ, 0x7610, R20 ;  /* 0x00007610ff147816 */ /* 0x000fc40000000014 */
[----:B------:R-:W-:Y:S02]  /*bc00*/  LOP3.LUT R46, R3, 0x6a, RZ, 0xfc, !PT ;  /* 0x0000006a032e7812 */ /* 0x000fe400078efcff */
[----:B------:R-:W-:-:S07]  /*bc10*/  PRMT R21, RZ, 0x7610, R21 ;  /* 0x00007610ff157816 */ /* 0x000fce0000000015 */
[-C--:B--2---:R-:W-:Y:S01]  /*bc20*/  @P3 LOP3.LUT R17, R17, R16.reuse, RZ, 0x3c, !PT ;  /* 0x0000001011113212 */ /* 0x084fe200078e3cff */
[----:B---3--:R2:W-:Y:S03]  /*bc30*/  STL [R1+0x29c], R18 ;  /* 0x00029c1201007387 */ /* 0x0085e60000100800 */
[----:B------:R-:W-:-:S04]  /*bc40*/  @P3 LOP3.LUT R16, R17, R16, RZ, 0x3c, !PT ;  /* 0x0000001011103212 */ /* 0x000fc800078e3cff */
[----:B------:R-:W-:Y:S02]  /*bc50*/  @P3 LOP3.LUT R17, R17, R16, RZ, 0x3c, !PT ;  /* 0x0000001011113212 */ /* 0x000fe400078e3cff */
[----:B--2---:R-:W-:-:S03]  /*bc60*/  LOP3.LUT R18, R3, 0x62, RZ, 0xfc, !PT ;  /* 0x0000006203127812 */ /* 0x004fc600078efcff */
[----:B------:R-:W2:Y:S01]  /*bc70*/  @P3 LDG.E.U8 R20, desc[UR22][R16.64] ;  /* 0x0000001610143981 */ /* 0x000ea2000c1e1100 */
[----:B------:R-:W-:-:S03]  /*bc80*/  ISETP.LT.AND P2, PT, R18, R125, P0 ;  /* 0x0000007d1200720c */ /* 0x000fc60000741270 */
[----:B------:R-:W3:Y:S01]  /*bc90*/  LDL R18, [R1+0x9d0] ;  /* 0x0009d00001127983 */ /* 0x000ee20000100800 */
[----:B------:R-:W-:-:S03]  /*bca0*/  ISETP.LT.AND P3, PT, R46, R125, P0 ;  /* 0x0000007d2e00720c */ /* 0x000fc60000761270 */
[----:B----4-:R4:W-:Y:S04]  /*bcb0*/  STL [R1+0x294], R19 ;  /* 0x0002941301007387 */ /* 0x0109e80000100800 */
[----:B------:R-:W3:Y:S02]  /*bcc0*/  LDL R32, [R1+0x9f0] ;  /* 0x0009f00001207983 */ /* 0x000ee40000100800 */
[----:B------:R-:W-:Y:S02]  /*bcd0*/  @P2 IMAD.MOV.U32 R46, RZ, RZ, R44 ;  /* 0x000000ffff2e2224 */ /* 0x000fe400078e002c */
[----:B------:R-:W3:Y:S04]  /*bce0*/  LDL R33, [R1+0x9f4] ;  /* 0x0009f40001217983 */ /* 0x000ee80000100800 */
[----:B----4-:R-:W3:Y:S04]  /*bcf0*/  LDL R19, [R1+0x9d4] ;  /* 0x0009d40001137983 */ /* 0x010ee80000100800 */
[----:B------:R-:W4:Y:S04]  /*bd00*/  @P2 LDG.E.U8 R21, desc[UR22][R46.64] ;  /* 0x000000162e152981 */ /* 0x000f28000c1e1100 */
[----:B------:R-:W4:Y:S01]  /*bd10*/  LDL.LU.64 R16, [R1+0x1248] ;  /* 0x0012480001107983 */ /* 0x000f220000300a00 */
[----:B------:R-:W-:-:S02]  /*bd20*/  PRMT R22, RZ, 0x7610, R22 ;  /* 0x00007610ff167816 */ /* 0x000fc40000000016 */
[----:B------:R-:W-:Y:S02]  /*bd30*/  PRMT R23, RZ, 0x7610, R23 ;  /* 0x00007610ff177816 */ /* 0x000fe40000000017 */
[----:B------:R-:W-:-:S13]  /*bd40*/  ISETP.GT.U32.AND P5, PT, R9, R80, PT ;  /* 0x000000500900720c */ /* 0x000fda0003fa4070 */
[----:B------:R-:W-:Y:S01]  /*bd50*/  @!P5 IMAD.IADD R80, R80, 0x1, -R9 ;  /* 0x000000015050d824 */ /* 0x000fe200078e0a09 */
[----:B------:R-:W-:Y:S01]  /*bd60*/  ISETP.GT.U32.AND P5, PT, R9, R84, PT ;  /* 0x000000540900720c */ /* 0x000fe20003fa4070 */
[----:B--2---:R2:W-:Y:S02]  /*bd70*/  STL [R1+0x284], R20 ;  /* 0x0002841401007387 */ /* 0x0045e40000100800 */
[----:B--2---:R-:W-:-:S04]  /*bd80*/  LOP3.LUT R20, R3, 0x72, RZ, 0xfc, !PT ;  /* 0x0000007203147812 */ /* 0x004fc800078efcff */
[----:B------:R-:W-:Y:S02]  /*bd90*/  ISETP.LT.AND P2, PT, R20, R125, P0 ;  /* 0x0000007d1400720c */ /* 0x000fe40000741270 */
[----:B------:R-:W2:Y:S01]  /*bda0*/  LDL R20, [R1+0xa10] ;  /* 0x000a100001147983 */ /* 0x000ea20000100800 */
[----:B---3--:R-:W-:-:S04]  /*bdb0*/  @P3 LOP3.LUT R19, R19, R18, RZ, 0x3c, !PT ;  /* 0x0000001213133212 */ /* 0x008fc800078e3cff */
[----:B------:R-:W-:Y:S01]  /*bdc0*/  @P3 LOP3.LUT R18, R19, R18, RZ, 0x3c, !PT ;  /* 0x0000001213123212 */ /* 0x000fe200078e3cff */
[----:B----4-:R3:W-:Y:S05]  /*bdd0*/  STL [R1+0x290], R21 ;  /* 0x0002901501007387 */ /* 0x0107ea0000100800 */
[----:B------:R-:W-:Y:S02]  /*bde0*/  @P2 LOP3.LUT R33, R33, R32, RZ, 0x3c, !PT ;  /* 0x0000002021212212 */ /* 0x000fe400078e3cff */
[----:B------:R-:W-:Y:S01]  /*bdf0*/  @P3 LOP3.LUT R19, R19, R18, RZ, 0x3c, !PT ;  /* 0x0000001213133212 */ /* 0x000fe200078e3cff */
[----:B------:R-:W4:Y:S01]  /*be00*/  LDL R44, [R1+0xa28] ;  /* 0x000a2800012c7983 */ /* 0x000f220000100800 */
[----:B------:R-:W-:-:S03]  /*be10*/  @P2 LOP3.LUT R32, R33, R32, RZ, 0x3c, !PT ;  /* 0x0000002021202212 */ /* 0x000fc600078e3cff */
[----:B------:R-:W2:Y:S04]  /*be20*/  @P3 LDG.E.U8 R22, desc[UR22][R18.64] ;  /* 0x0000001612163981 */ /* 0x000ea8000c1e1100 */
[----:B---3--:R-:W2:Y:S01]  /*be30*/  LDL R21, [R1+0xa14] ;  /* 0x000a140001157983 */ /* 0x008ea20000100800 */
[----:B------:R-:W-:-:S03]  /*be40*/  @P2 LOP3.LUT R33, R33, R32, RZ, 0x3c, !PT ;  /* 0x0000002021212212 */ /* 0x000fc600078e3cff */
[----:B------:R-:W3:Y:S04]  /*be50*/  LDL R47, [R1+0x840] ;  /* 0x00084000012f7983 */ /* 0x000ee80000100800 */
[----:B------:R-:W3:Y:S01]  /*be60*/  @P2 LDG.E.U8 R23, desc[UR22][R32.64] ;  /* 0x0000001620172981 */ /* 0x000ee2000c1e1100 */
[----:B------:R-:W-:Y:S01]  /*be70*/  @!P5 IMAD.IADD R84, R84, 0x1, -R9 ;  /* 0x000000015454d824 */ /* 0x000fe200078e0a09 */
[----:B------:R-:W-:-:S13]  /*be80*/  ISETP.GT.U32.AND P5, PT, R9, R86, PT ;  /* 0x000000560900720c */ /* 0x000fda0003fa4070 */
[----:B------:R-:W-:Y:S01]  /*be90*/  @!P5 IMAD.IADD R86, R86, 0x1, -R9 ;  /* 0x000000015656d824 */ /* 0x000fe200078e0a09 */
[----:B------:R-:W-:-:S13]  /*bea0*/  ISETP.GT.U32.AND P5, PT, R9, R89, PT ;  /* 0x000000590900720c */ /* 0x000fda0003fa4070 */
[----:B------:R-:W-:Y:S01]  /*beb0*/  @!P5 IMAD.IADD R89, R89, 0x1, -R9 ;  /* 0x000000015959d824 */ /* 0x000fe200078e0a09 */
[----:B------:R-:W-:Y:S02]  /*bec0*/  ISETP.GT.U32.AND P5, PT, R9, R93, PT ;  /* 0x0000005d0900720c */ /* 0x000fe40003fa4070 */
[----:B------:R-:W-:-:S04]  /*bed0*/  LOP3.LUT R46, R3, 0x7a, RZ, 0xfc, !PT ;  /* 0x0000007a032e7812 */ /* 0x000fc800078efcff */
[----:B------:R-:W-:-:S07]  /*bee0*/  ISETP.LT.AND P3, PT, R46, R125, P0 ;  /* 0x0000007d2e00720c */ /* 0x000fce0000761270 */
[----:B------:R-:W-:Y:S01]  /*bef0*/  @!P5 IMAD.IADD R93, R93, 0x1, -R9 ;  /* 0x000000015d5dd824 */ /* 0x000fe200078e0a09 */
[----:B------:R-:W-:Y:S02]  /*bf00*/  ISETP.GT.U32.AND P5, PT, R9, R95, PT ;  /* 0x0000005f0900720c */ /* 0x000fe40003fa4070 */
[----:B------:R-:W-:-:S11]  /*bf10*/  PRMT R27, RZ, 0x7610, R27 ;  /* 0x00007610ff1b7816 */ /* 0x000fd6000000001b */
[----:B------:R-:W-:-:S05]  /*bf20*/  @!P5 IMAD.IADD R95, R95, 0x1, -R9 ;  /* 0x000000015f5fd824 */ /* 0x000fca00078e0a09 */
[----:B------:R-:W-:Y:S04]  /*bf30*/  STL [R1+0x11c4], R95 ;  /* 0x0011c45f01007387 */ /* 0x000fe80000100800 */
[----:B------:R-:W4:Y:S01]  /*bf40*/  LDL.LU.64 R18, [R1+0x1240] ;  /* 0x0012400001127983 */ /* 0x000f220000300a00 */
[----:B------:R-:W-:Y:S02]  /*bf50*/  LOP3.LUT R46, R3, 0xc, RZ, 0xfc, !PT ;  /* 0x0000000c032e7812 */ /* 0x000fe400078efcff */
[----:B------:R-:W-:Y:S02]  /*bf60*/  PRMT R40, RZ, 0x7610, R40 ;  /* 0x00007610ff287816 */ /* 0x000fe40000000028 */
        /* <DEDUP_REMOVED lines=8> */
[----:B------:R-:W-:Y:S02]  /*bff0*/  ISETP.GT.U32.AND P6, PT, R9, R67, PT ;  /* 0x000000430900720c */ /* 0x000fe40003fc4070 */
[-C--:B--2---:R-:W-:Y:S01]  /*c000*/  @P3 LOP3.LUT R21, R21, R20.reuse, RZ, 0x3c, !PT ;  /* 0x0000001415153212 */ /* 0x084fe200078e3cff */
[----:B------:R2:W-:Y:S03]  /*c010*/  STL [R1+0x27c], R22 ;  /* 0x00027c1601007387 */ /* 0x0005e60000100800 */
[----:B------:R-:W-:-:S04]  /*c020*/  @P3 LOP3.LUT R20, R21, R20, RZ, 0x3c, !PT ;  /* 0x0000001415143212 */ /* 0x000fc800078e3cff */
[----:B------:R-:W-:Y:S02]  /*c030*/  @P3 LOP3.LUT R21, R21, R20, RZ, 0x3c, !PT ;  /* 0x0000001415153212 */ /* 0x000fe400078e3cff */
[----:B--2---:R-:W-:-:S03]  /*c040*/  LOP3.LUT R22, R3, 0x4, RZ, 0xfc, !PT ;  /* 0x0000000403167812 */ /* 0x004fc600078efcff */
[----:B------:R-:W2:Y:S01]  /*c050*/  @P3 LDG.E.U8 R27, desc[UR22][R20.64] ;  /* 0x00000016141b3981 */ /* 0x000ea2000c1e1100 */
[----:B------:R-:W-:-:S03]  /*c060*/  ISETP.LT.AND P2, PT, R22, R125, P0 ;  /* 0x0000007d1600720c */ /* 0x000fc60000741270 */
[----:B------:R-:W2:Y:S04]  /*c070*/  LDL R22, [R1+0x858] ;  /* 0x0008580001167983 */ /* 0x000ea80000100800 */
[----:B---3--:R3:W-:Y:S04]  /*c080*/  STL [R1+0x26c], R23 ;  /* 0x00026c1701007387 */ /* 0x0087e80000100800 */
[----:B------:R-:W2:Y:S04]  /*c090*/  LDL R32, [R1+0x878] ;  /* 0x0008780001207983 */ /* 0x000ea80000100800 */
[----:B------:R-:W2:Y:S04]  /*c0a0*/  LDL R33, [R1+0x87c] ;  /* 0x00087c0001217983 */ /* 0x000ea80000100800 */
[----:B---3--:R-:W3:Y:S01]  /*c0b0*/  LDL R23, [R1+0x85c] ;  /* 0x00085c0001177983 */ /* 0x008ee20000100800 */
[----:B------:R-:W-:Y:S01]  /*c0c0*/  ISETP.LT.AND P3, PT, R46, R125, P0 ;  /* 0x0000007d2e00720c */ /* 0x000fe20000761270 */
[----:B----4-:R-:W-:-:S05]  /*c0d0*/  @P2 IMAD.MOV.U32 R46, RZ, RZ, R44 ;  /* 0x000000ffff2e2224 */ /* 0x010fca00078e002c */
[----:B------:R-:W4:Y:S01]  /*c0e0*/  @P2 LDG.E.U8 R40, desc[UR22][R46.64] ;  /* 0x000000162e282981 */ /* 0x000f22000c1e1100 */
        /* <DEDUP_REMOVED lines=20> */
[----:B------:R-:W-:-:S05]  /*c230*/  @!P6 IMAD.IADD R99, R99, 0x1, -R9 ;  /* 0x000000016363e824 */ /* 0x000fca00078e0a09 */
[----:B------:R-:W-:Y:S04]  /*c240*/  STL [R1+0x11c0], R99 ;  /* 0x0011c06301007387 */ /* 0x000fe80000100800 */
[----:B------:R-:W4:Y:S01]  /*c250*/  LDL.LU.64 R20, [R1+0x1238] ;  /* 0x0012380001147983 */ /* 0x000f220000300a00 */
[----:B------:R-:W-:Y:S02]  /*c260*/  PRMT R24, RZ, 0x7610, R24 ;  /* 0x00007610ff187816 */ /* 0x000fe40000000018 */
[----:B------:R-:W-:Y:S01]  /*c270*/  PRMT R25, RZ, 0x7610, R25 ;  /* 0x00007610ff197816 */ /* 0x000fe20000000019 */
[----:B--2---:R2:W-:Y:S04]  /*c280*/  STL [R1+0x264], R27 ;  /* 0x0002641b01007387 */ /* 0x0045e80000100800 */
[----:B------:R-:W4:Y:S04]  /*c290*/  LDL R46, [R1+0x898] ;  /* 0x00089800012e7983 */ /* 0x000f280000100800 */
[----:B------:R-:W4:Y:S01]  /*c2a0*/  LDL R47, [R1+0x89c] ;  /* 0x00089c00012f7983 */ /* 0x000f220000100800 */
[----:B--2---:R-:W-:-:S04]  /*c2b0*/  LOP3.LUT R27, R3, 0x14, RZ, 0xfc, !PT ;  /* 0x00000014031b7812 */ /* 0x004fc800078efcff */
[----:B------:R-:W-:Y:S02]  /*c2c0*/  ISETP.LT.AND P2, PT, R27, R125, P0 ;  /* 0x0000007d1b00720c */ /* 0x000fe40000741270 */
[----:B---3--:R-:W-:-:S04]  /*c2d0*/  @P3 LOP3.LUT R23, R23, R22, RZ, 0x3c, !PT ;  /* 0x0000001617173212 */ /* 0x008fc800078e3cff */
[----:B------:R-:W-:-:S04]  /*c2e0*/  @P3 LOP3.LUT R22, R23, R22, RZ, 0x3c, !PT ;  /* 0x0000001617163212 */ /* 0x000fc800078e3cff */
[----:B------:R-:W-:-:S05]  /*c2f0*/  @P3 LOP3.LUT R23, R23, R22, RZ, 0x3c, !PT ;  /* 0x0000001617173212 */ /* 0x000fca00078e3cff */
[----:B------:R-:W2:Y:S01]  /*c300*/  @P3 LDG.E.U8 R24, desc[UR22][R22.64] ;  /* 0x0000001616183981 */ /* 0x000ea2000c1e1100 */
[----:B------:R-:W-:-:S04]  /*c310*/  @P2 LOP3.LUT R33, R33, R32, RZ, 0x3c, !PT ;  /* 0x0000002021212212 */ /* 0x000fc800078e3cff */
[----:B------:R-:W-:-:S04]  /*c320*/  @P2 LOP3.LUT R32, R33, R32, RZ, 0x3c, !PT ;  /* 0x0000002021202212 */ /* 0x000fc800078e3cff */
[----:B------:R-:W-:Y:S01]  /*c330*/  @P2 LOP3.LUT R33, R33, R32, RZ, 0x3c, !PT ;  /* 0x0000002021212212 */ /* 0x000fe200078e3cff */
[----:B----4-:R3:W-:Y:S04]  /*c340*/  STL [R1+0x268], R40 ;  /* 0x0002682801007387 */ /* 0x0107e80000100800 */
[----:B------:R-:W4:Y:S04]  /*c350*/  @P2 LDG.E.U8 R25, desc[UR22][R32.64] ;  /* 0x0000001620192981 */ /* 0x000f28000c1e1100 */
[----:B------:R-:W4:Y:S04]  /*c360*/  LDL R27, [R1+0x8bc] ;  /* 0x0008bc00011b7983 */ /* 0x000f280000100800 */
[----:B---3--:R-:W3:Y:S01]  /*c370*/  LDL R40, [R1+0x8b8] ;  /* 0x0008b80001287983 */ /* 0x008ee20000100800 */
[----:B------:R-:W-:-:S03]  /*c380*/  LOP3.LUT R44, R3, 0x1c, RZ, 0xfc, !PT ;  /* 0x0000001c032c7812 */ /* 0x000fc600078efcff */
[----:B------:R-:W3:Y:S01]  /*c390*/  LDL.LU.64 R22, [R1+0x1230] ;  /* 0x0012300001167983 */ /* 0x000ee20000300a00 */
[----:B------:R-:W-:Y:S02]  /*c3a0*/  ISETP.LT.AND P3, PT, R44, R125, P0 ;  /* 0x0000007d2c00720c */ /* 0x000fe40000761270 */
[----:B------:R-:W-:Y:S02]  /*c3b0*/  PRMT R10, RZ, 0x7610, R10 ;  /* 0x00007610ff0a7816 */ /* 0x000fe4000000000a */
[----:B------:R-:W-:-:S09]  /*c3c0*/  PRMT R26, RZ, 0x7610, R26 ;  /* 0x00007610ff1a7816 */ /* 0x000fd2000000001a */
[----:B------:R-:W-:-:S04]  /*c3d0*/  @P3 LOP3.LUT R47, R47, R46, RZ, 0x3c, !PT ;  /* 0x0000002e2f2f3212 */ /* 0x000fc800078e3cff */
[----:B------:R-:W-:-:S04]  /*c3e0*/  @P3 LOP3.LUT R46, R47, R46, RZ, 0x3c, !PT ;  /* 0x0000002e2f2e3212 */ /* 0x000fc800078e3cff */
[----:B------:R-:W-:-:S05]  /*c3f0*/  @P3 LOP3.LUT R47, R47, R46, RZ, 0x3c, !PT ;  /* 0x0000002e2f2f3212 */ /* 0x000fca00078e3cff */
[----:B------:R0:W3:Y:S04]  /*c400*/  @P3 LDG.E.U8 R10, desc[UR22][R46.64] ;  /* 0x000000162e0a3981 */ /* 0x0000e8000c1e1100 */
[----:B--2---:R2:W-:Y:S02]  /*c410*/  STL [R1+0x260], R24 ;  /* 0x0002601801007387 */ /* 0x0045e40000100800 */
[----:B--2---:R-:W-:-:S04]  /*c420*/  LOP3.LUT R24, R3, 0x24, RZ, 0xfc, !PT ;  /* 0x0000002403187812 */ /* 0x004fc800078efcff */
[----:B------:R-:W-:Y:S02]  /*c430*/  ISETP.LT.AND P2, PT, R24, R125, P0 ;  /* 0x0000007d1800720c */ /* 0x000fe40000741270 */
[----:B------:R-:W2:Y:S04]  /*c440*/  LDL R24, [R1+0x8d8] ;  /* 0x0008d80001187983 */ /* 0x000ea80000100800 */
[----:B----4-:R4:W-:Y:S04]  /*c450*/  STL [R1+0x254], R25 ;  /* 0x0002541901007387 */ /* 0x0109e80000100800 */
[----:B------:R-:W2:Y:S03]  /*c460*/  LDL R32, [R1+0x8f8] ;  /* 0x0008f80001207983 */ /* 0x000ea60000100800 */
[----:B0-----:R-:W-:Y:S01]  /*c470*/  @P2 IMAD.MOV.U32 R46, RZ, RZ, R27 ;  /* 0x000000ffff2e2224 */ /* 0x001fe200078e001b */
[----:B------:R-:W2:Y:S01]  /*c480*/  LDL R33, [R1+0x8fc] ;  /* 0x0008fc0001217983 */ /* 0x000ea20000100800 */
[----:B---3--:R-:W-:-:S03]  /*c490*/  @P2 IMAD.MOV.U32 R47, RZ, RZ, R40 ;  /* 0x000000ffff2f2224 */ /* 0x008fc600078e0028 */
[----:B----4-:R-:W2:Y:S04]  /*c4a0*/  LDL R25, [R1+0x8dc] ;  /* 0x0008dc0001197983 */ /* 0x010ea80000100800 */
[----:B------:R-:W3:Y:S01]  /*c4b0*/  @P2 LDG.E.U8 R26, desc[UR22][R46.64] ;  /* 0x000000162e1a2981 */ /* 0x000ee2000c1e1100 */
[----:B------:R-:W-:-:S04]  /*c4c0*/  LOP3.LUT R44, R3, 0x2c, RZ, 0xfc, !PT ;  /* 0x0000002c032c7812 */ /* 0x000fc800078efcff */
[----:B------:R-:W-:Y:S02]  /*c4d0*/  ISETP.LT.AND P3, PT, R44, R125, P0 ;  /* 0x0000007d2c00720c */ /* 0x000fe40000761270 */
[----:B------:R-:W-:Y:S02]  /*c4e0*/  PRMT R28, RZ, 0x7610, R28 ;  /* 0x00007610ff1c7816 */ /* 0x000fe4000000001c */
[----:B------:R-:W-:Y:S01]  /*c4f0*/  PRMT R29, RZ, 0x7610, R29 ;  /* 0x00007610ff1d7816 */ /* 0x000fe2000000001d */
[----:B------:R0:W-:Y:S02]  /*c500*/  STL [R1+0x24c], R10 ;  /* 0x00024c0a01007387 */ /* 0x0001e40000100800 */
[----:B0-----:R-:W-:-:S04]  /*c510*/  LOP3.LUT R10, R3, 0x34, RZ, 0xfc, !PT ;  /* 0x00000034030a7812 */ /* 0x001fc800078efcff */
[----:B------:R-:W-:Y:S02]  /*c520*/  ISETP.LT.AND P2, PT, R10, R125, P0 ;  /* 0x0000007d0a00720c */ /* 0x000fe40000741270 */
[----:B--2---:R-:W-:-:S04]  /*c530*/  @P3 LOP3.LUT R25, R25, R24, RZ, 0x3c, !PT ;  /* 0x0000001819193212 */ /* 0x004fc800078e3cff */
[----:B------:R-:W-:Y:S01]  /*c540*/  @P3 LOP3.LUT R24, R25, R24, RZ, 0x3c, !PT ;  /* 0x0000001819183212 */ /* 0x000fe200078e3cff */
[----:B---3--:R0:W-:Y:S06]  /*c550*/  STL [R1+0x23c], R26 ;  /* 0x00023c1a01007387 */ /* 0x0081ec0000100800 */
[----:B------:R-:W-:Y:S01]  /*c560*/  @P2 LOP3.LUT R33, R33, R32, RZ, 0x3c, !PT ;  /* 0x0000002021212212 */ /* 0x000fe200078e3cff */
[----:B------:R-:W2:Y:S01]  /*c570*/  LDL R27, [R1+0x91c] ;  /* 0x00091c00011b7983 */ /* 0x000ea20000100800 */
[----:B------:R-:W-:-:S03]  /*c580*/  @P3 LOP3.LUT R25, R25, R24, RZ, 0x3c, !PT ;  /* 0x0000001819193212 */ /* 0x000fc600078e3cff */
[----:B------:R-:W3:Y:S04]  /*c590*/  LDL R44, [R1+0x938] ;  /* 0x00093800012c7983 */ /* 0x000ee80000100800 */
[----:B0-----:R-:W2:Y:S01]  /*c5a0*/  LDL R26, [R1+0x918] ;  /* 0x00091800011a7983 */ /* 0x001ea20000100800 */
[----:B------:R-:W-:-:S03]  /*c5b0*/  @P2 LOP3.LUT R32, R33, R32, RZ, 0x3c, !PT ;  /* 0x0000002021202212 */ /* 0x000fc600078e3cff */
[----:B------:R-:W4:Y:S01]  /*c5c0*/  @P3 LDG.E.U8 R28, desc[UR22][R24.64] ;  /* 0x00000016181c3981 */ /* 0x000f22000c1e1100 */
[----:B------:R-:W-:-:S03]  /*c5d0*/  @P2 LOP3.LUT R33, R33, R32, RZ, 0x3c, !PT ;  /* 0x0000002021212212 */ /* 0x000fc600078e3cff */
[----:B------:R-:W3:Y:S04]  /*c5e0*/  LDL R40, [R1+0x93c] ;  /* 0x00093c0001287983 */ /* 0x000ee80000100800 */
[----:B------:R-:W3:Y:S01]  /*c5f0*/  @P2 LDG.E.U8 R29, desc[UR22][R32.64] ;  /* 0x00000016201d2981 */ /* 0x000ee2000c1e1100 */
[----:B------:R-:W-:-:S03]  /*c600*/  LOP3.LUT R46, R3, 0x3c, RZ, 0xfc, !PT ;  /* 0x0000003c032e7812 */ /* 0x000fc600078efcff */
[----:B------:R-:W3:Y:S01]  /*c610*/  LDL.LU R10, [R1+0xec] ;  /* 0x0000ec00010a7983 */ /* 0x000ee20000300800 */
[----:B------:R-:W-:Y:S02]  /*c620*/  ISETP.LT.AND P3, PT, R46, R125, P0 ;  /* 0x0000007d2e00720c */ /* 0x000fe40000761270 */
[----:B------:R-:W-:Y:S01]  /*c630*/  PRMT R36, RZ, 0x7610, R36 ;  /* 0x00007610ff247816 */ /* 0x000fe20000000024 */
[----:B------:R-:W3:Y:S01]  /*c640*/  LDL.LU.64 R24, [R1+0x1228] ;  /* 0x0012280001187983 */ /* 0x000ee20000300a00 */
[----:B------:R-:W-:Y:S02]  /*c650*/  LOP3.LUT R46, R3, 0x4c, RZ, 0xfc, !PT ;  /* 0x0000004c032e7812 */ /* 0x000fe400078efcff */
[----:B------:R-:W-:-:S07]  /*c660*/  PRMT R37, RZ, 0x7610, R37 ;  /* 0x00007610ff257816 */ /* 0x000fce0000000025 */
[----:B--2---:R-:W-:-:S04]  /*c670*/  @P3 LOP3.LUT R27, R27, R26, RZ, 0x3c, !PT ;  /* 0x0000001a1b1b3212 */ /* 0x004fc800078e3cff */
[C---:B------:R-:W-:Y:S01]  /*c680*/  @P3 LOP3.LUT R26, R27.reuse, R26, RZ, 0x3c, !PT ;  /* 0x0000001a1b1a3212 */ /* 0x040fe200078e3cff */
[----:B----4-:R0:W-:Y:S03]  /*c690*/  STL [R1+0x238], R28 ;  /* 0x0002381c01007387 */ /* 0x0101e60000100800 */
[----:B------:R-:W-:-:S05]  /*c6a0*/  @P3 LOP3.LUT R27, R27, R26, RZ, 0x3c, !PT ;  /* 0x0000001a1b1b3212 */ /* 0x000fca00078e3cff */
[----:B------:R-:W2:Y:S01]  /*c6b0*/  @P3 LDG.E.U8 R36, desc[UR22][R26.64] ;  /* 0x000000161a243981 */ /* 0x000ea2000c1e1100 */
[----:B0-----:R-:W-:-:S04]  /*c6c0*/  LOP3.LUT R28, R3, 0x44, RZ, 0xfc, !PT ;  /* 0x00000044031c7812 */ /* 0x001fc800078efcff */
[-C--:B------:R-:W-:Y:S02]  /*c6d0*/  ISETP.LT.AND P2, PT, R28, R125.reuse, P0 ;  /* 0x0000007d1c00720c */ /* 0x080fe40000741270 */
[----:B------:R-:W4:Y:S04]  /*c6e0*/  LDL R28, [R1+0x958] ;  /* 0x00095800011c7983 */ /* 0x000f280000100800 */
[----:B---3--:R0:W-:Y:S04]  /*c6f0*/  STL [R1+0x234], R29 ;  /* 0x0002341d01007387 */ /* 0x0081e80000100800 */
[----:B------:R-:W3:Y:S04]  /*c700*/  LDL R32, [R1+0x978] ;  /* 0x0009780001207983 */ /* 0x000ee80000100800 */
[----:B------:R-:W3:Y:S04]  /*c710*/  LDL R33, [R1+0x97c] ;  /* 0x00097c0001217983 */ /* 0x000ee80000100800 */
[----:B0-----:R-:W4:Y:S01]  /*c720*/  LDL R29, [R1+0x95c] ;  /* 0x00095c00011d7983 */ /* 0x001f220000100800 */
[----:B------:R-:W-:Y:S01]  /*c730*/  ISETP.LT.AND P3, PT, R46, R125, P0 ;  /* 0x0000007d2e00720c */ /* 0x000fe20000761270 */
[----:B------:R-:W-:-:S02]  /*c740*/  @P2 IMAD.MOV.U32 R46, RZ, RZ, R40 ;  /* 0x000000ffff2e2224 */ /* 0x000fc400078e0028 */
[----:B------:R-:W-:Y:S01]  /*c750*/  @P2 IMAD.MOV.U32 R47, RZ, RZ, R44 ;  /* 0x000000ffff2f2224 */ /* 0x000fe200078e002c */
[----:B------:R-:W3:Y:S04]  /*c760*/  LDL.LU.64 R26, [R1+0x1220] ;  /* 0x00122000011a7983 */ /* 0x000ee80000300a00 */
[----:B------:R-:W3:Y:S01]  /*c770*/  @P2 LDG.E.U8 R37, desc[UR22][R46.64] ;  /* 0x000000162e252981 */ /* 0x000ee2000c1e1100 */
[----:B------:R-:W-:Y:S02]  /*c780*/  PRMT R30, RZ, 0x7610, R30 ;  /* 0x00007610ff1e7816 */ /* 0x000fe4000000001e */
[----:B------:R-:W-:Y:S02]  /*c790*/  PRMT R31, RZ, 0x7610, R31 ;  /* 0x00007610ff1f7816 */ /* 0x000fe4000000001f */
[----:B------:R-:W-:-:S13]  /*c7a0*/  ISETP.GT.U32.AND P4, PT, R9, R82, PT ;  /* 0x000000520900720c */ /* 0x000fda0003f84070 */
[----:B------:R-:W-:Y:S01]  /*c7b0*/  @!P4 IMAD.IADD R82, R82, 0x1, -R9 ;  /* 0x000000015252c824 */ /* 0x000fe200078e0a09 */
[----:B------:R-:W-:-:S13]  /*c7c0*/  ISETP.GT.U32.AND P4, PT, R9, R85, PT ;  /* 0x000000550900720c */ /* 0x000fda0003f84070 */
[----:B------:R-:W-:Y:S01]  /*c7d0*/  @!P4 IMAD.IADD R85, R85, 0x1, -R9 ;  /* 0x000000015555c824 */ /* 0x000fe200078e0a09 */
[----:B------:R-:W-:-:S13]  /*c7e0*/  ISETP.GT.U32.AND P4, PT, R9, R88, PT ;  /* 0x000000580900720c */ /* 0x000fda0003f84070 */
[----:B------:R-:W-:Y:S01]  /*c7f0*/  @!P4 IMAD.IADD R88, R88, 0x1, -R9 ;  /* 0x000000015858c824 */ /* 0x000fe200078e0a09 */
[----:B------:R-:W-:Y:S01]  /*c800*/  ISETP.GT.U32.AND P4, PT, R9, R91, PT ;  /* 0x0000005b0900720c */ /* 0x000fe20003f84070 */
[----:B--2---:R0:W-:Y:S04]  /*c810*/  STL [R1+0x230], R36 ;  /* 0x0002302401007387 */ /* 0x0041e80000100800 */
[----:B------:R-:W2:Y:S04]  /*c820*/  LDL R44, [R1+0x99c] ;  /* 0x00099c00012c7983 */ /* 0x000ea80000100800 */
[----:B------:R-:W2:Y:S01]  /*c830*/  LDL R47, [R1+0x998] ;  /* 0x00099800012f7983 */ /* 0x000ea20000100800 */
[----:B0-----:R-:W-:-:S04]  /*c840*/  LOP3.LUT R36, R3, 0x54, RZ, 0xfc, !PT ;  /* 0x0000005403247812 */ /* 0x001fc800078efcff */
[----:B------:R-:W-:Y:S02]  /*c850*/  ISETP.LT.AND P2, PT, R36, R125, P0 ;  /* 0x0000007d2400720c */ /* 0x000fe40000741270 */
[----:B------:R-:W2:Y:S01]  /*c860*/  LDL R36, [R1+0x9b8] ;  /* 0x0009b80001247983 */ /* 0x000ea20000100800 */
[----:B----4-:R-:W-:-:S04]  /*c870*/  @P3 LOP3.LUT R29, R29, R28, RZ, 0x3c, !PT ;  /* 0x0000001c1d1d3212 */ /* 0x010fc800078e3cff */
[----:B------:R-:W-:-:S04]  /*c880*/  @P3 LOP3.LUT R28, R29, R28, RZ, 0x3c, !PT ;  /* 0x0000001c1d1c3212 */ /* 0x000fc800078e3cff */
[----:B------:R-:W-:Y:S02]  /*c890*/  @P3 LOP3.LUT R29, R29, R28, RZ, 0x3c, !PT ;  /* 0x0000001c1d1d3212 */ /* 0x000fe400078e3cff */
[----:B---3--:R-:W-:-:S03]  /*c8a0*/  @P2 LOP3.LUT R33, R33, R32, RZ, 0x3c, !PT ;  /* 0x0000002021212212 */ /* 0x008fc600078e3cff */
[----:B------:R-:W3:Y:S01]  /*c8b0*/  @P3 LDG.E.U8 R30, desc[UR22][R28.64] ;  /* 0x000000161c1e3981 */ /* 0x000ee2000c1e1100 */
[----:B------:R-:W-:-:S04]  /*c8c0*/  @P2 LOP3.LUT R32, R33, R32, RZ, 0x3c, !PT ;  /* 0x0000002021202212 */ /* 0x000fc800078e3cff */
[----:B------:R-:W-:Y:S01]  /*c8d0*/  @P2 LOP3.LUT R33, R33, R32, RZ, 0x3c, !PT ;  /* 0x0000002021212212 */ /* 0x000fe200078e3cff */
[----:B------:R0:W-:Y:S04]  /*c8e0*/  STL [R1+0x224], R37 ;  /* 0x0002242501007387 */ /* 0x0001e80000100800 */
[----:B------:R-:W4:Y:S04]  /*c8f0*/  @P2 LDG.E.U8 R31, desc[UR22][R32.64] ;  /* 0x00000016201f2981 */ /* 0x000f28000c1e1100 */
[----:B0-----:R-:W4:Y:S01]  /*c900*/  LDL R37, [R1+0x9bc] ;  /* 0x0009bc0001257983 */ /* 0x001f220000100800 */
[----:B------:R-:W-:Y:S01]  /*c910*/  @!P4 IMAD.IADD R91, R91, 0x1, -R9 ;  /* 0x000000015b5bc824 */ /* 0x000fe200078e0a09 */
[----:B------:R-:W-:-:S02]  /*c920*/  ISETP.GT.U32.AND P4, PT, R9, R94, PT ;  /* 0x0000005e0900720c */ /* 0x000fc40003f84070 */
[----:B------:R-:W-:Y:S01]  /*c930*/  LOP3.LUT R40, R3, 0x5c, RZ, 0xfc, !PT ;  /* 0x0000005c03287812 */ /* 0x000fe200078efcff */
[----:B------:R-:W4:Y:S10]  /*c940*/  LDL.LU.64 R28, [R1+0x1218] ;  /* 0x00121800011c7983 */ /* 0x000f340000300a00 */
        /* <DEDUP_REMOVED lines=10> */
[----:B------:R-:W-:-:S11]  /*c9f0*/  ISETP.LT.AND P3, PT, R40, R125, P0 ;  /* 0x0000007d2800720c */ /* 0x000fd60000761270 */
[----:B------:R-:W-:Y:S01]  /*ca00*/  @!P4 IMAD.IADD R109, R109, 0x1, -R9 ;  /* 0x000000016d6dc824 */ /* 0x000fe200078e0a09 */
[----:B------:R-:W-:Y:S02]  /*ca10*/  ISETP.GT.U32.AND P4, PT, R9, R112, PT ;  /* 0x000000700900720c */ /* 0x000fe40003f84070 */
[----:B------:R-:W-:-:S11]  /*ca20*/  PRMT R34, RZ, 0x7610, R34 ;  /* 0x00007610ff227816 */ /* 0x000fd60000000022 */
[----:B------:R-:W-:Y:S01]  /*ca30*/  @!P4 IMAD.IADD R112, R112, 0x1, -R9 ;  /* 0x000000017070c824 */ /* 0x000fe200078e0a09 */
[----:B------:R-:W-:-:S13]  /*ca40*/  ISETP.GT.U32.AND P4, PT, R9, R10, PT ;  /* 0x0000000a0900720c */ /* 0x000fda0003f84070 */
[----:B------:R-:W-:Y:S01]  /*ca50*/  @!P4 IMAD.IADD R10, R10, 0x1, -R9 ;  /* 0x000000010a0ac824 */ /* 0x000fe200078e0a09 */
[----:B------:R-:W-:Y:S01]  /*ca60*/  PRMT R35, RZ, 0x7610, R35 ;  /* 0x00007610ff237816 */ /* 0x000fe20000000023 */
[----:B--2---:R-:W-:-:S05]  /*ca70*/  @P3 IMAD.MOV.U32 R46, RZ, RZ, R44 ;  /* 0x000000ffff2e3224 */ /* 0x004fca00078e002c */
[----:B------:R-:W2:Y:S04]  /*ca80*/  @P3 LDG.E.U8 R34, desc[UR22][R46.64] ;  /* 0x000000162e223981 */ /* 0x000ea8000c1e1100 */
[----:B---3--:R0:W-:Y:S02]  /*ca90*/  STL [R1+0x214], R30 ;  /* 0x0002141e01007387 */ /* 0x0081e40000100800 */
[----:B0-----:R-:W-:-:S04]  /*caa0*/  LOP3.LUT R30, R3, 0x64, RZ, 0xfc, !PT ;  /* 0x00000064031e7812 */ /* 0x001fc800078efcff */
[----:B------:R-:W-:Y:S01]  /*cab0*/  ISETP.LT.AND P2, PT, R30, R125, P0 ;  /* 0x0000007d1e00720c */ /* 0x000fe20000741270 */
[----:B------:R-:W-:Y:S04]  /*cac0*/  STL [R1+0xfcc], R10 ;  /* 0x000fcc0a01007387 */ /* 0x000fe80000100800 */
[----:B------:R-:W3:Y:S04]  /*cad0*/  LDL R30, [R1+0x9d8] ;  /* 0x0009d800011e7983 */ /* 0x000ee80000100800 */
[----:B----4-:R0:W-:Y:S04]  /*cae0*/  STL [R1+0x210], R31 ;  /* 0x0002101f01007387 */ /* 0x0101e80000100800 */
[-C--:B------:R-:W-:Y:S01]  /*caf0*/  @P2 LOP3.LUT R37, R37, R36.reuse, RZ, 0x3c, !PT ;  /* 0x0000002425252212 */ /* 0x080fe200078e3cff */
[----:B------:R-:W4:Y:S04]  /*cb00*/  LDL R32, [R1+0x9f8] ;  /* 0x0009f80001207983 */ /* 0x000f280000100800 */
[----:B------:R-:W4:Y:S04]  /*cb10*/  LDL R33, [R1+0x9fc] ;  /* 0x0009fc0001217983 */ /* 0x000f280000100800 */
[----:B0-----:R-:W3:Y:S01]  /*cb20*/  LDL R31, [R1+0x9dc] ;  /* 0x0009dc00011f7983 */ /* 0x001ee20000100800 */
[----:B------:R-:W-:-:S04]  /*cb30*/  @P2 LOP3.LUT R36, R37, R36, RZ, 0x3c, !PT ;  /* 0x0000002425242212 */ /* 0x000fc800078e3cff */
[----:B------:R-:W-:-:S05]  /*cb40*/  @P2 LOP3.LUT R37, R37, R36, RZ, 0x3c, !PT ;  /* 0x0000002425252212 */ /* 0x000fca00078e3cff */
[----:B------:R-:W4:Y:S01]  /*cb50*/  @P2 LDG.E.U8 R35, desc[UR22][R36.64] ;  /* 0x0000001624232981 */ /* 0x000f22000c1e1100 */
[----:B------:R-:W-:-:S13]  /*cb60*/  ISETP.GT.U32.AND P5, PT, R9, R98, PT ;  /* 0x000000620900720c */ /* 0x000fda0003fa4070 */
[----:B------:R-:W-:Y:S01]  /*cb70*/  @!P5 IMAD.IADD R98, R98, 0x1, -R9 ;  /* 0x000000016262d824 */ /* 0x000fe200078e0a09 */
[C---:B------:R-:W-:Y:S02]  /*cb80*/  ISETP.GT.U32.AND P5, PT, R9.reuse, R102, PT ;  /* 0x000000660900720c */ /* 0x040fe40003fa4070 */
[----:B------:R-:W-:-:S11]  /*cb90*/  ISETP.GT.U32.AND P6, PT, R9, R101, PT ;  /* 0x000000650900720c */ /* 0x000fd60003fc4070 */
[--C-:B------:R-:W-:Y:S01]  /*cba0*/  @!P5 IMAD.IADD R102, R102, 0x1, -R9.reuse ;  /* 0x000000016666d824 */ /* 0x100fe200078e0a09 */
[----:B------:R-:W-:Y:S01]  /*cbb0*/  ISETP.GT.U32.AND P5, PT, R9, R104, PT ;  /* 0x000000680900720c */ /* 0x000fe20003fa4070 */
[----:B------:R-:W-:Y:S01]  /*cbc0*/  @!P6 IMAD.IADD R101, R101, 0x1, -R9 ;  /* 0x000000016565e824 */ /* 0x000fe200078e0a09 */
[----:B------:R-:W-:-:S11]  /*cbd0*/  ISETP.GT.U32.AND P6, PT, R9, R105, PT ;  /* 0x000000690900720c */ /* 0x000fd60003fc4070 */
[--C-:B------:R-:W-:Y:S01]  /*cbe0*/  @!P5 IMAD.IADD R104, R104, 0x1, -R9.reuse ;  /* 0x000000016868d824 */ /* 0x100fe200078e0a09 */
[----:B------:R-:W-:Y:S01]  /*cbf0*/  ISETP.GT.U32.AND P5, PT, R9, R107, PT ;  /* 0x0000006b0900720c */ /* 0x000fe20003fa4070 */
[----:B------:R-:W-:Y:S01]  /*cc00*/  @!P6 IMAD.IADD R105, R105, 0x1, -R9 ;  /* 0x000000016969e824 */ /* 0x000fe200078e0a09 */
        /* <DEDUP_REMOVED lines=8> */
[----:B------:R-:W-:-:S11]  /*cc90*/  ISETP.GT.U32.AND P6, PT, R9, R114, PT ;  /* 0x000000720900720c */ /* 0x000fd60003fc4070 */
[--C-:B------:R-:W-:Y:S01]  /*cca0*/  @!P5 IMAD.IADD R113, R113, 0x1, -R9.reuse ;  /* 0x000000017171d824 */ /* 0x100fe200078e0a09 */
[----:B------:R-:W-:Y:S01]  /*ccb0*/  ISETP.GT.U32.AND P5, PT, R9, R115, PT ;  /* 0x000000730900720c */ /* 0x000fe20003fa4070 */
[----:B------:R-:W-:Y:S01]  /*ccc0*/  @!P6 IMAD.IADD R114, R114, 0x1, -R9 ;  /* 0x000000017272e824 */ /* 0x000fe200078e0a09 */
[----:B------:R-:W-:-:S04]  /*ccd0*/  LOP3.LUT R40, R3, 0x6c, RZ, 0xfc, !PT ;  /* 0x0000006c03287812 */ /* 0x000fc800078efcff */
[----:B------:R-:W-:-:S07]  /*cce0*/  ISETP.LT.AND P3, PT, R40, R125, P0 ;  /* 0x0000007d2800720c */ /* 0x000fce0000761270 */
[----:B------:R-:W-:-:S05]  /*ccf0*/  @!P5 IMAD.IADD R115, R115, 0x1, -R9 ;  /* 0x000000017373d824 */ /* 0x000fca00078e0a09 */
[----:B------:R-:W-:Y:S01]  /*cd00*/  STL.64 [R1+0x11b8], R114 ;  /* 0x0011b87201007387 */ /* 0x000fe20000100a00 */
[----:B------:R-:W-:-:S03]  /*cd10*/  PRMT R38, RZ, 0x7610, R38 ;  /* 0x00007610ff267816 */ /* 0x000fc60000000026 */
[----:B--2---:R0:W-:Y:S02]  /*cd20*/  STL [R1+0x208], R34 ;  /* 0x0002082201007387 */ /* 0x0041e40000100800 */
[----:B0-----:R-:W-:-:S04]  /*cd30*/  LOP3.LUT R34, R3, 0x74, RZ, 0xfc, !PT ;  /* 0x0000007403227812 */ /* 0x001fc800078efcff */
[----:B------:R-:W-:Y:S02]  /*cd40*/  ISETP.LT.AND P2, PT, R34, R125, P0 ;  /* 0x0000007d2200720c */ /* 0x000fe40000741270 */
[----:B------:R-:W2:Y:S01]  /*cd50*/  LDL R34, [R1+0x834] ;  /* 0x0008340001227983 */ /* 0x000ea20000100800 */
[----:B---3--:R-:W-:-:S10]  /*cd60*/  @P3 LOP3.LUT R31, R31, R30, RZ, 0x3c, !PT ;  /* 0x0000001e1f1f3212 */ /* 0x008fd400078e3cff */
[----:B----4-:R-:W-:Y:S02]  /*cd70*/  @P2 LOP3.LUT R33, R33, R32, RZ, 0x3c, !PT ;  /* 0x0000002021212212 */ /* 0x010fe400078e3cff */
[----:B------:R-:W-:Y:S02]  /*cd80*/  @P3 LOP3.LUT R30, R31, R30, RZ, 0x3c, !PT ;  /* 0x0000001e1f1e3212 */ /* 0x000fe400078e3cff */
[----:B------:R-:W-:Y:S02]  /*cd90*/  @P2 LOP3.LUT R32, R33, R32, RZ, 0x3c, !PT ;  /* 0x0000002021202212 */ /* 0x000fe400078e3cff */
[----:B------:R-:W-:Y:S02]  /*cda0*/  @P3 LOP3.LUT R31, R31, R30, RZ, 0x3c, !PT ;  /* 0x0000001e1f1f3212 */ /* 0x000fe400078e3cff */
[----:B------:R-:W-:Y:S01]  /*cdb0*/  @P2 LOP3.LUT R33, R33, R32, RZ, 0x3c, !PT ;  /* 0x0000002021212212 */ /* 0x000fe200078e3cff */
[----:B------:R0:W-:Y:S04]  /*cdc0*/  STL [R1+0x20c], R35 ;  /* 0x00020c2301007387 */ /* 0x0001e80000100800 */
[----:B------:R-:W3:Y:S04]  /*cdd0*/  @P3 LDG.E.U8 R38, desc[UR22][R30.64] ;  /* 0x000000161e263981 */ /* 0x000ee8000c1e1100 */
[----:B------:R-:W4:Y:S04]  /*cde0*/  @P2 LDG.E.U8 R2, desc[UR22][R32.64] ;  /* 0x0000001620022981 */ /* 0x000f28000c1e1100 */
[----:B0-----:R-:W2:Y:S04]  /*cdf0*/  LDL R35, [R1+0xa18] ;  /* 0x000a180001237983 */ /* 0x001ea80000100800 */
[----:B------:R-:W4:Y:S04]  /*ce00*/  LDL R46, [R1+0xa2c] ;  /* 0x000a2c00012e7983 */ /* 0x000f280000100800 */
[----:B------:R-:W4:Y:S04]  /*ce10*/  LDL R115, [R1+0x844] ;  /* 0x0008440001737983 */ /* 0x000f280000100800 */
[----:B------:R-:W4:Y:S04]  /*ce20*/  LDL R40, [R1+0x860] ;  /* 0x0008600001287983 */ /* 0x000f280000100800 */
[----:B------:R-:W4:Y:S01]  /*ce30*/  LDL R36, [R1+0x864] ;  /* 0x0008640001247983 */ /* 0x000f220000100800 */
[----:B------:R-:W-:-:S02]  /*ce40*/  ISETP.GT.U32.AND P4, PT, R9, R117, PT ;  /* 0x000000750900720c */ /* 0x000fc40003f84070 */
[----:B------:R-:W-:Y:S01]  /*ce50*/  LOP3.LUT R37, R3, 0x7c, RZ, 0xfc, !PT ;  /* 0x0000007c03257812 */ /* 0x000fe200078efcff */
[----:B------:R-:W4:Y:S03]  /*ce60*/  LDL.LU.64 R30, [R1+0x1210] ;  /* 0x00121000011e7983 */ /* 0x000f260000300a00 */
[----:B------:R-:W-:-:S07]  /*ce70*/  ISETP.LT.AND P3, PT, R37, R125, P0 ;  /* 0x0000007d2500720c */ /* 0x000fce0000761270 */
[----:B------:R-:W-:Y:S01]  /*ce80*/  @!P4 IMAD.IADD R117, R117, 0x1, -R9 ;  /* 0x000000017575c824 */ /* 0x000fe200078e0a09 */
[----:B------:R-:W-:Y:S02]  /*ce90*/  ISETP.GT.U32.AND P4, PT, R9, R120, PT ;  /* 0x000000780900720c */ /* 0x000fe40003f84070 */
[----:B------:R-:W-:Y:S02]  /*cea0*/  PRMT R39, RZ, 0x7610, R39 ;  /* 0x00007610ff277816 */ /* 0x000fe40000000027 */
[----:B------:R-:W-:Y:S02]  /*ceb0*/  LOP3.LUT R114, R3, 0x16, RZ, 0xfc, !PT ;  /* 0x0000001603727812 */ /* 0x000fe400078efcff */
[----:B------:R-:W-:-:S07]  /*cec0*/  PRMT R7, RZ, 0x7610, R7 ;  /* 0x00007610ff077816 */ /* 0x000fce0000000007 */
[----:B------:R-:W-:Y:S01]  /*ced0*/  @!P4 IMAD.IADD R120, R120, 0x1, -R9 ;  /* 0x000000017878c824 */ /* 0x000fe200078e0a09 */
[----:B------:R-:W-:Y:S01]  /*cee0*/  PRMT R10, RZ, 0x7610, R10 ;  /* 0x00007610ff0a7816 */ /* 0x000fe2000000000a */
[----:B---3--:R0:W-:Y:S04]  /*cef0*/  STL [R1+0x1fc], R38 ;  /* 0x0001fc2601007387 */ /* 0x0081e80000100800 */
[----:B------:R-:W3:Y:S01]  /*cf00*/  LDL R37, [R1+0xbac] ;  /* 0x000bac0001257983 */ /* 0x000ee20000100800 */
[----:B--2---:R-:W-:-:S03]  /*cf10*/  @P3 LOP3.LUT R35, R35, R34, RZ, 0x3c, !PT ;  /* 0x0000002223233212 */ /* 0x004fc600078e3cff */
[----:B------:R-:W2:Y:S01]  /*cf20*/  LDL.LU.64 R32, [R1+0x1208] ;  /* 0x0012080001207983 */ /* 0x000ea20000300a00 */
[----:B0-----:R-:W-:Y:S02]  /*cf30*/  LOP3.LUT R38, R3, 0x6, RZ, 0xfc, !PT ;  /* 0x0000000603267812 */ /* 0x001fe400078efcff */
[C---:B------:R-:W-:Y:S01]  /*cf40*/  @P3 LOP3.LUT R34, R35.reuse, R34, RZ, 0x3c, !PT ;  /* 0x0000002223223212 */ /* 0x040fe200078e3cff */
[----:B----4-:R0:W-:Y:S01]  /*cf50*/  STL [R1+0x1f4], R2 ;  /* 0x0001f40201007387 */ /* 0x0101e20000100800 */
[----:B------:R-:W-:Y:S02]  /*cf60*/  ISETP.LT.AND P2, PT, R38, R125, P0 ;  /* 0x0000007d2600720c */ /* 0x000fe40000741270 */
[----:B------:R-:W-:Y:S01]  /*cf70*/  @P3 LOP3.LUT R35, R35, R34, RZ, 0x3c, !PT ;  /* 0x0000002223233212 */ /* 0x000fe200078e3cff */
[----:B------:R-:W4:Y:S04]  /*cf80*/  LDL R38, [R1+0x880] ;  /* 0x0008800001267983 */ /* 0x000f280000100800 */
[----:B------:R-:W2:Y:S01]  /*cf90*/  @P3 LDG.E.U8 R39, desc[UR22][R34.64] ;  /* 0x0000001622273981 */ /* 0x000ea2000c1e1100 */
[----:B0-----:R-:W-:-:S03]  /*cfa0*/  LOP3.LUT R2, R3, 0xe, RZ, 0xfc, !PT ;  /* 0x0000000e03027812 */ /* 0x001fc600078efcff */
[----:B------:R-:W4:Y:S01]  /*cfb0*/  LDL R47, [R1+0xbb0] ;  /* 0x000bb000012f7983 */ /* 0x000f220000100800 */
[-C--:B------:R-:W-:Y:S02]  /*cfc0*/  ISETP.LT.AND P4, PT, R2, R125.reuse, P0 ;  /* 0x0000007d0200720c */ /* 0x080fe40000781270 */
[----:B------:R-:W-:Y:S01]  /*cfd0*/  ISETP.LT.AND P3, PT, R114, R125, P0 ;  /* 0x0000007d7200720c */ /* 0x000fe20000761270 */
[----:B------:R-:W-:Y:S01]  /*cfe0*/  @P2 IMAD.MOV.U32 R114, RZ, RZ, R46 ;  /* 0x000000ffff722224 */ /* 0x000fe200078e002e */
[----:B------:R-:W4:Y:S04]  /*cff0*/  LDL R2, [R1+0x884] ;  /* 0x0008840001027983 */ /* 0x000f280000100800 */
[----:B------:R0:W4:Y:S04]  /*d000*/  @P2 LDG.E.U8 R7, desc[UR22][R114.64] ;  /* 0x0000001672072981 */ /* 0x000128000c1e1100 */
[----:B------:R-:W4:Y:S04]  /*d010*/  LDL R44, [R1+0xbb8] ;  /* 0x000bb800012c7983 */ /* 0x000f280000100800 */
[----:B------:R-:W4:Y:S01]  /*d020*/  LDL.LU.64 R34, [R1+0x1200] ;  /* 0x0012000001227983 */ /* 0x000f220000300a00 */
[----:B0-----:R-:W-:-:S02]  /*d030*/  @P4 IMAD.MOV.U32 R114, RZ, RZ, R36 ;  /* 0x000000ffff724224 */ /* 0x001fc400078e0024 */
[----:B------:R-:W-:-:S05]  /*d040*/  @P4 IMAD.MOV.U32 R115, RZ, RZ, R40 ;  /* 0x000000ffff734224 */ /* 0x000fca00078e0028 */
[----:B------:R4:W4:Y:S01]  /*d050*/  @P4 LDG.E.U8 R10, desc[UR22][R114.64] ;  /* 0x00000016720a4981 */ /* 0x000922000c1e1100 */
[----:B------:R-:W-:Y:S02]  /*d060*/  PRMT R8, RZ, 0x7610, R8 ;  /* 0x00007610ff087816 */ /* 0x000fe40000000008 */
[----:B---3--:R-:W-:Y:S01]  /*d070*/  ISETP.GE.AND P4, PT, R37, RZ, PT ;  /* 0x000000ff2500720c */ /* 0x008fe20003f86270 */
[----:B--2---:R0:W-:Y:S01]  /*d080*/  STL [R1+0x174], R39 ;  /* 0x0001742701007387 */ /* 0x0041e20000100800 */
[----:B----4-:R-:W-:-:S03]  /*d090*/  @P3 IMAD.MOV.U32 R115, RZ, RZ, R38 ;  /* 0x000000ffff733224 */ /* 0x010fc600078e0026 */
[----:B0-----:R-:W2:Y:S04]  /*d0a0*/  LDL R39, [R1+0xbbc] ;  /* 0x000bbc0001277983 */ /* 0x001ea80000100800 */
[----:B------:R-:W-:Y:S04]  /*d0b0*/  STL [R1+0xfd0], R0 ;  /* 0x000fd00001007387 */ /* 0x000fe80000100800 */
[----:B------:R0:W-:Y:S04]  /*d0c0*/  STL [R1+0x178], R7 ;  /* 0x0001780701007387 */ /* 0x0001e80000100800 */
[----:B------:R-:W3:Y:S04]  /*d0d0*/  LDL R46, [R1+0xbcc] ;  /* 0x000bcc00012e7983 */ /* 0x000ee80000100800 */
[----:B------:R-:W4:Y:S04]  /*d0e0*/  LDL R40, [R1+0xbc8] ;  /* 0x000bc80001287983 */ /* 0x000f280000100800 */
[----:B0-----:R-:W3:Y:S04]  /*d0f0*/  LDL R7, [R1+0xbb4] ;  /* 0x000bb40001077983 */ /* 0x001ee80000100800 */
[----:B------:R-:W3:Y:S04]  /*d100*/  LDL R36, [R1+0x8a0] ;  /* 0x0008a00001247983 */ /* 0x000ee80000100800 */
[----:B------:R-:W3:Y:S01]  /*d110*/  LDL R37, [R1+0x8a4] ;  /* 0x0008a40001257983 */ /* 0x000ee20000100800 */
[----:B------:R-:W-:-:S03]  /*d120*/  @P3 IMAD.MOV.U32 R114, RZ, RZ, R2 ;  /* 0x000000ffff723224 */ /* 0x000fc600078e0002 */
[----:B------:R-:W-:Y:S04]  /*d130*/  STL [R1+0xfd4], R9 ;  /* 0x000fd40901007387 */ /* 0x000fe80000100800 */
[----:B------:R0:W-:Y:S04]  /*d140*/  STL [R1+0x170], R10 ;  /* 0x0001700a01007387 */ /* 0x0001e80000100800 */
[----:B------:R-:W3:Y:S04]  /*d150*/  @P3 LDG.E.U8 R8, desc[UR22][R114.64] ;  /* 0x0000001672083981 */ /* 0x000ee8000c1e1100 */
[----:B0-----:R-:W4:Y:S01]  /*d160*/  LDL.LU R10, [R1+0xc] ;  /* 0x00000c00010a7983 */ /* 0x001f220000300800 */
[----:B------:R-:W-:-:S02]  /*d170*/  ISETP.GT.U32.AND P6, PT, R9, R116, PT ;  /* 0x000000740900720c */ /* 0x000fc40003fc4070 */
[C---:B------:R-:W-:Y:S01]  /*d180*/  ISETP.GT.U32.AND P5, PT, R9.reuse, R119, PT ;  /* 0x000000770900720c */ /* 0x040fe20003fa4070 */
[----:B------:R-:W4:Y:S10]  /*d190*/  LDL R2, [R1+0xbd0] ;  /* 0x000bd00001027983 */ /* 0x000f340000100800 */
[--C-:B------:R-:W-:Y:S01]  /*d1a0*/  @!P6 IMAD.IADD R116, R116, 0x1, -R9.reuse ;  /* 0x000000017474e824 */ /* 0x100fe200078e0a09 */
[----:B------:R-:W-:Y:S01]  /*d1b0*/  ISETP.GT.U32.AND P6, PT, R9, R118, PT ;  /* 0x000000760900720c */ /* 0x000fe20003fc4070 */
[----:B------:R-:W-:Y:S01]  /*d1c0*/  @!P5 IMAD.IADD R119, R119, 0x1, -R9 ;  /* 0x000000017777d824 */ /* 0x000fe200078e0a09 */
[----:B------:R-:W-:-:S11]  /*d1d0*/  ISETP.GT.U32.AND P5, PT, R9, R121, PT ;  /* 0x000000790900720c */ /* 0x000fd60003fa4070 */
[--C-:B------:R-:W-:Y:S01]  /*d1e0*/  @!P6 IMAD.IADD R118, R118, 0x1, -R9.reuse ;  /* 0x000000017676e824 */ /* 0x100fe200078e0a09 */
[----:B------:R-:W-:Y:S02]  /*d1f0*/  ISETP.GT.U32.AND P6, PT, R9, R122, PT ;  /* 0x0000007a0900720c */ /* 0x000fe40003fc4070 */
[----:B------:R-:W-:Y:S01]  /*d200*/  ISETP.GE.AND P2, PT, R0, RZ, PT ;  /* 0x000000ff0000720c */ /* 0x000fe20003f46270 */
[----:B------:R-:W-:Y:S01]  /*d210*/  @!P5 IMAD.IADD R121, R121, 0x1, -R9 ;  /* 0x000000017979d824 */ /* 0x000fe200078e0a09 */
[----:B------:R-:W-:-:S09]  /*d220*/  ISETP.GT.U32.AND P5, PT, R9, R124, PT ;  /* 0x0000007c0900720c */ /* 0x000fd20003fa4070 */
[--C-:B------:R-:W-:Y:S01]  /*d230*/  @!P6 IMAD.IADD R122, R122, 0x1, -R9.reuse ;  /* 0x000000017a7ae824 */ /* 0x100fe200078e0a09 */
[----:B------:R-:W-:Y:S02]  /*d240*/  ISETP.GT.U32.AND P6, PT, R9, R123, PT ;  /* 0x0000007b0900720c */ /* 0x000fe40003fc4070 */
[----:B------:R-:W-:Y:S01]  /*d250*/  LOP3.LUT R0, R3, 0x1e, RZ, 0xfc, !PT ;  /* 0x0000001e03007812 */ /* 0x000fe200078efcff */
[----:B------:R-:W-:-:S10]  /*d260*/  @!P5 IMAD.IADD R124, R124, 0x1, -R9 ;  /* 0x000000017c7cd824 */ /* 0x000fd400078e0a09 */
[----:B------:R-:W-:Y:S01]  /*d270*/  @!P6 IMAD.IADD R123, R123, 0x1, -R9 ;  /* 0x000000017b7be824 */ /* 0x000fe200078e0a09 */
[----:B------:R-:W-:Y:S01]  /*d280*/  ISETP.GE.AND P6, PT, R47, RZ, PT ;  /* 0x000000ff2f00720c */ /* 0x000fe20003fc6270 */
[----:B------:R-:W4:Y:S04]  /*d290*/  LDL.LU R9, [R1+0x8] ;  /* 0x0000080001097983 */ /* 0x000f280000300800 */
[----:B------:R-:W4:Y:S01]  /*d2a0*/  LDL R47, [R1+0xbd4] ;  /* 0x000bd400012f7983 */ /* 0x000f220000100800 */
[----:B------:R-:W-:Y:S02]  /*d2b0*/  PRMT R41, RZ, 0x7610, R41 ;  /* 0x00007610ff297816 */ /* 0x000fe40000000029 */
[----:B--2---:R-:W-:Y:S01]  /*d2c0*/  ISETP.GE.AND P3, PT, R39, RZ, PT ;  /* 0x000000ff2700720c */ /* 0x004fe20003f66270 */
[----:B---3--:R0:W-:Y:S01]  /*d2d0*/  STL [R1+0x16c], R8 ;  /* 0x00016c0801007387 */ /* 0x0081e20000100800 */
[----:B----4-:R-:W-:Y:S01]  /*d2e0*/  @!P2 IMAD.MOV R10, RZ, RZ, -R10 ;  /* 0x000000ffff0aa224 */ /* 0x010fe200078e0a0a */
[----:B------:R-:W-:-:S02]  /*d2f0*/  ISETP.LT.AND P2, PT, R0, R125, P0 ;  /* 0x0000007d0000720c */ /* 0x000fc40000741270 */
[----:B0-----:R-:W2:Y:S04]  /*d300*/  LDL.LU R8, [R1+0x4] ;  /* 0x0000040001087983 */ /* 0x001ea80000300800 */
[----:B------:R-:W3:Y:S04]  /*d310*/  LDL.LU R0, [R1] ;  /* 0x0000000001007983 */ /* 0x000ee80000300800 */
[----:B------:R-:W4:Y:S03]  /*d320*/  LDL R38, [R1+0x8c0] ;  /* 0x0008c00001267983 */ /* 0x000f260000100800 */
[-C--:B------:R-:W-:Y:S01]  /*d330*/  @P2 LOP3.LUT R37, R37, R36.reuse, RZ, 0x3c, !PT ;  /* 0x0000002425252212 */ /* 0x080fe200078e3cff */
[----:B------:R-:W4:Y:S03]  /*d340*/  LDL R39, [R1+0x8c4] ;  /* 0x0008c40001277983 */ /* 0x000f260000100800 */
[----:B------:R-:W-:-:S02]  /*d350*/  @P2 LOP3.LUT R36, R37, R36, RZ, 0x3c, !PT ;  /* 0x0000002425242212 */ /* 0x000fc400078e3cff */
[----:B------:R-:W-:Y:S01]  /*d360*/  ISETP.GE.AND P5, PT, R44, RZ, PT ;  /* 0x000000ff2c00720c */ /* 0x000fe20003fa6270 */
[----:B------:R-:W4:Y:S01]  /*d370*/  LDL R114, [R1+0xbe8] ;  /* 0x000be80001727983 */ /* 0x000f220000100800 */
[----:B------:R-:W-:-:S03]  /*d380*/  @P2 LOP3.LUT R37, R37, R36, RZ, 0x3c, !PT ;  /* 0x0000002425252212 */ /* 0x000fc600078e3cff */
[----:B------:R-:W4:Y:S04]  /*d390*/  LDL R44, [R1+0xbe4] ;  /* 0x000be400012c7983 */ /* 0x000f280000100800 */
[----:B------:R-:W4:Y:S01]  /*d3a0*/  @P2 LDG.E.U8 R41, desc[UR22][R36.64] ;  /* 0x0000001624292981 */ /* 0x000f22000c1e1100 */
[----:B------:R-:W-:Y:S01]  /*d3b0*/  PRMT R43, RZ, 0x7610, R43 ;  /* 0x00007610ff2b7816 */ /* 0x000fe2000000002b */
[----:B------:R-:W-:Y:S01]  /*d3c0*/  @!P4 IMAD.MOV R9, RZ, RZ, -R9 ;  /* 0x000000ffff09c224 */ /* 0x000fe200078e0a09 */
[----:B------:R-:W-:-:S13]  /*d3d0*/  ISETP.GE.AND P4, PT, R7, RZ, PT ;  /* 0x000000ff0700720c */ /* 0x000fda0003f86270 */
[----:B------:R-:W-:Y:S01]  /*d3e0*/  @!P4 IMAD.MOV R5, RZ, RZ, -R5 ;  /* 0x000000ffff05c224 */ /* 0x000fe200078e0a05 */
[----:B------:R-:W-:Y:S01]  /*d3f0*/  ISETP.GE.AND P4, PT, R47, RZ, PT ;  /* 0x000000ff2f00720c */ /* 0x000fe20003f86270 */
[----:B---3--:R-:W-:Y:S01]  /*d400*/  @!P5 IMAD.MOV R0, RZ, RZ, -R0 ;  /* 0x000000ffff00d224 */ /* 0x008fe200078e0a00 */
[----:B------:R-:W-:Y:S02]  /*d410*/  ISETP.GE.AND P5, PT, R46, RZ, PT ;  /* 0x000000ff2e00720c */ /* 0x000fe40003fa6270 */
[----:B------:R-:W-:-:S04]  /*d420*/  LOP3.LUT R46, R3, 0x26, RZ, 0xfc, !PT ;  /* 0x00000026032e7812 */ /* 0x000fc800078efcff */
[----:B------:R-:W-:Y:S01]  /*d430*/  ISETP.LT.AND P2, PT, R46, R125, P0 ;  /* 0x0000007d2e00720c */ /* 0x000fe20000741270 */
[----:B--2---:R-:W-:Y:S01]  /*d440*/  @!P6 IMAD.MOV R8, RZ, RZ, -R8 ;  /* 0x000000ffff08e224 */ /* 0x004fe200078e0a08 */
[----:B------:R-:W-:Y:S02]  /*d450*/  ISETP.GE.AND P6, PT, R40, RZ, PT ;  /* 0x000000ff2800720c */ /* 0x000fe40003fc6270 */
[----:B------:R-:W2:Y:S04]  /*d460*/  LDL R40, [R1+0xbf0] ;  /* 0x000bf00001287983 */ /* 0x000ea80000100800 */
[----:B------:R-:W3:Y:S05]  /*d470*/  LDL.LU.64 R36, [R1+0x11f8] ;  /* 0x0011f80001247983 */ /* 0x000eea0000300a00 */
[-C--:B----4-:R-:W-:Y:S01]  /*d480*/  @P2 LOP3.LUT R39, R39, R38.reuse, RZ, 0x3c, !PT ;  /* 0x0000002627272212 */ /* 0x090fe200078e3cff */
[----:B------:R0:W-:Y:S04]  /*d490*/  STL [R1+0x168], R41 ;  /* 0x0001682901007387 */ /* 0x0001e80000100800 */
[----:B------:R-:W4:Y:S01]  /*d4a0*/  LDL R46, [R1+0x8e0] ;  /* 0x0008e000012e7983 */ /* 0x000f220000100800 */
[----:B------:R-:W-:-:S03]  /*d4b0*/  @P2 LOP3.LUT R38, R39, R38, RZ, 0x3c, !PT ;  /* 0x0000002627262212 */ /* 0x000fc600078e3cff */
[----:B------:R-:W4:Y:S01]  /*d4c0*/  LDL R47, [R1+0x8e4] ;  /* 0x0008e400012f7983 */ /* 0x000f220000100800 */
[----:B------:R-:W-:-:S03]  /*d4d0*/  @P2 LOP3.LUT R39, R39, R38, RZ, 0x3c, !PT ;  /* 0x0000002627272212 */ /* 0x000fc600078e3cff */
[----:B0-----:R-:W2:Y:S04]  /*d4e0*/  LDL R41, [R1+0xbf4] ;  /* 0x000bf40001297983 */ /* 0x001ea80000100800 */
[----:B------:R-:W2:Y:S01]  /*d4f0*/  @P2 LDG.E.U8 R43, desc[UR22][R38.64] ;  /* 0x00000016262b2981 */ /* 0x000ea2000c1e1100 */
[----:B------:R-:W-:Y:S01]  /*d500*/  IMAD.MOV.U32 R7, RZ, RZ, R4 ;  /* 0x000000ffff077224 */ /* 0x000fe200078e0004 */
[----:B------:R-:W-:Y:S02]  /*d510*/  PRMT R42, RZ, 0x7610, R42 ;  /* 0x00007610ff2a7816 */ /* 0x000fe4000000002a */
[----:B------:R-:W3:Y:S01]  /*d520*/  LDL R115, [R1+0xbf8] ;  /* 0x000bf80001737983 */ /* 0x000ee20000100800 */
[----:B------:R-:W-:Y:S01]  /*d530*/  @!P3 IMAD.MOV R7, RZ, RZ, -R7 ;  /* 0x000000ffff07b224 */ /* 0x000fe200078e0a07 */
[----:B------:R-:W-:-:S02]  /*d540*/  ISETP.GE.AND P3, PT, R2, RZ, PT ;  /* 0x000000ff0200720c */ /* 0x000fc40003f66270 */
[----:B------:R-:W3:Y:S01]  /*d550*/  LDL R2, [R1+0xc00] ;  /* 0x000c000001027983 */ /* 0x000ee20000100800 */
[----:B------:R-:W-:-:S03]  /*d560*/  IMAD.MOV.U32 R4, RZ, RZ, R11 ;  /* 0x000000ffff047224 */ /* 0x000fc600078e000b */
[----:B------:R-:W3:Y:S01]  /*d570*/  LDL.LU.64 R38, [R1+0x11f0] ;  /* 0x0011f00001267983 */ /* 0x000ee20000300a00 */
[----:B------:R-:W-:Y:S01]  /*d580*/  @!P6 IMAD.MOV R4, RZ, RZ, -R4 ;  /* 0x000000ffff04e224 */ /* 0x000fe200078e0a04 */
[----:B------:R-:W-:Y:S02]  /*d590*/  ISETP.GE.AND P6, PT, R44, RZ, PT ;  /* 0x000000ff2c00720c */ /* 0x000fe40003fc6270 */
[----:B------:R-:W-:-:S04]  /*d5a0*/  LOP3.LUT R44, R3, 0x2e, RZ, 0xfc, !PT ;  /* 0x0000002e032c7812 */ /* 0x000fc800078efcff */
[----:B------:R-:W-:Y:S01]  /*d5b0*/  ISETP.LT.AND P2, PT, R44, R125, P0 ;  /* 0x0000007d2c00720c */ /* 0x000fe20000741270 */
[----:B------:R-:W-:Y:S02]  /*d5c0*/  @!P3 IMAD.MOV R12, RZ, RZ, -R12 ;  /* 0x000000ffff0cb224 */ /* 0x000fe400078e0a0c */
[----:B------:R-:W-:Y:S02]  /*d5d0*/  @!P4 IMAD.MOV R13, RZ, RZ, -R13 ;  /* 0x000000ffff0dc224 */ /* 0x000fe400078e0a0d */
[----:B------:R-:W-:Y:S01]  /*d5e0*/  @!P5 IMAD.MOV R6, RZ, RZ, -R6 ;  /* 0x000000ffff06d224 */ /* 0x000fe200078e0a06 */
[----:B------:R-:W-:-:S13]  /*d5f0*/  ISETP.GE.AND P5, PT, R114, RZ, PT ;  /* 0x000000ff7200720c */ /* 0x000fda0003fa6270 */
[----:B------:R-:W-:Y:S01]  /*d600*/  @!P5 IMAD.MOV R15, RZ, RZ, -R15 ;  /* 0x000000ffff0fd224 */ /* 0x000fe200078e0a0f */
[----:B----4-:R-:W-:-:S04]  /*d610*/  @P2 LOP3.LUT R47, R47, R46, RZ, 0x3c, !PT ;  /* 0x0000002e2f2f2212 */ /* 0x010fc800078e3cff */
[----:B------:R-:W-:-:S04]  /*d620*/  @P2 LOP3.LUT R46, R47, R46, RZ, 0x3c, !PT ;  /* 0x0000002e2f2e2212 */ /* 0x000fc800078e3cff */
[----:B------:R-:W-:Y:S01]  /*d630*/  @P2 LOP3.LUT R47, R47, R46, RZ, 0x3c, !PT ;  /* 0x0000002e2f2f2212 */ /* 0x000fe200078e3cff */
[----:B--2---:R0:W-:Y:S04]  /*d640*/  STL [R1+0x164], R43 ;  /* 0x0001642b01007387 */ /* 0x0041e80000100800 */
[----:B------:R-:W2:Y:S01]  /*d650*/  @P2 LDG.E.U8 R42, desc[UR22][R46.64] ;  /* 0x000000162e2a2981 */ /* 0x000ea2000c1e1100 */
[----:B------:R-:W-:Y:S02]  /*d660*/  ISETP.GE.AND P3, PT, R40, RZ, PT ;  /* 0x000000ff2800720c */ /* 0x000fe40003f66270 */
[----:B------:R-:W-:Y:S01]  /*d670*/  ISETP.GE.AND P4, PT, R41, RZ, PT ;  /* 0x000000ff2900720c */ /* 0x000fe20003f86270 */
[----:B------:R-:W4:Y:S04]  /*d680*/  LDL R40, [R1+0x900] ;  /* 0x0009000001287983 */ /* 0x000f280000100800 */
[----:B0-----:R-:W4:Y:S04]  /*d690*/  LDL R43, [R1+0xc04] ;  /* 0x000c0400012b7983 */ /* 0x001f280000100800 */
[----:B------:R-:W4:Y:S01]  /*d6a0*/  LDL R41, [R1+0x904] ;  /* 0x0009040001297983 */ /* 0x000f220000100800 */
[----:B---3--:R-:W-:-:S02]  /*d6b0*/  ISETP.GE.AND P5, PT, R2, RZ, PT ;  /* 0x000000ff0200720c */ /* 0x008fc40003fa6270 */
[----:B------:R-:W-:Y:S01]  /*d6c0*/  LOP3.LUT R2, R3, 0x36, RZ, 0xfc, !PT ;  /* 0x0000003603027812 */ /* 0x000fe200078efcff */
[----:B------:R-:W3:Y:S04]  /*d6d0*/  LDL R114, [R1+0xc20] ;  /* 0x000c200001727983 */ /* 0x000ee80000100800 */
[----:B------:R-:W3:Y:S01]  /*d6e0*/  LDL R3, [R1+0xc18] ;  /* 0x000c180001037983 */ /* 0x000ee20000100800 */
[----:B------:R-:W-:Y:S01]  /*d6f0*/  @!P6 IMAD.MOV R14, RZ, RZ, -R14 ;  /* 0x000000ffff0ee224 */ /* 0x000fe200078e0a0e */
[----:B------:R-:W-:Y:S01]  /*d700*/  ISETP.GE.AND P6, PT, R115, RZ, PT ;  /* 0x000000ff7300720c */ /* 0x000fe20003fc6270 */
[----:B------:R-:W-:Y:S01]  /*d710*/  @!P3 IMAD.MOV R16, RZ, RZ, -R16 ;  /* 0x000000ffff10b224 */ /* 0x000fe200078e0a10 */
[----:B------:R-:W-:Y:S01]  /*d720*/  ISETP.LT.AND P2, PT, R2, R125, P0 ;  /* 0x0000007d0200720c */ /* 0x000fe20000741270 */
[----:B------:R-:W3:Y:S04]  /*d730*/  LDL R44, [R1+0xc28] ;  /* 0x000c2800012c7983 */ /* 0x000ee80000100800 */
[----:B------:R-:W3:Y:S04]  /*d740*/  LDL R115, [R1+0xc38] ;  /* 0x000c380001737983 */ /* 0x000ee80000100800 */
[----:B------:R-:W3:Y:S04]  /*d750*/  LDL R46, [R1+0xc30] ;  /* 0x000c3000012e7983 */ /* 0x000ee80000100800 */
[----:B------:R-:W3:Y:S04]  /*d760*/  LDL R2, [R1+0xc3c] ;  /* 0x000c3c0001027983 */ /* 0x000ee80000100800 */
[----:B------:R-:W3:Y:S01]  /*d770*/  LDL R47, [R1+0xc4c] ;  /* 0x000c4c00012f7983 */ /* 0x000ee20000100800 */
[----:B------:R-:W-:Y:S01]  /*d780*/  PRMT R45, RZ, 0x7610, R45 ;  /* 0x00007610ff2d7816 */ /* 0x000fe2000000002d */
[----:B------:R-:W-:-:S02]  /*d790*/  @!P4 IMAD.MOV R17, RZ, RZ, -R17 ;  /* 0x000000ffff11c224 */ /* 0x000fc400078e0a11 */
[----:B--2---:R0:W-:Y:S01]  /*d7a0*/  STL [R1+0x160], R42 ;  /* 0x0001602a01007387 */ /* 0x0041e20000100800 */
[----:B----4-:R-:W-:-:S03]  /*d7b0*/  ISETP.GE.AND P3, PT, R43, RZ, PT ;  /* 0x000000ff2b00720c */ /* 0x010fc60003f66270 */
[----:B0-----:R-:W2:Y:S04]  /*d7c0*/  LDL R42, [R1+0x920] ;  /* 0x00092000012a7983 */ /* 0x001ea80000100800 */
[----:B------:R-:W2:Y:S01]  /*d7d0*/  LDL R43, [R1+0x924] ;  /* 0x00092400012b7983 */ /* 0x000ea20000100800 */
[----:B------:R-:W-:-:S04]  /*d7e0*/  @P2 LOP3.LUT R41, R41, R40, RZ, 0x3c, !PT ;  /* 0x0000002829292212 */ /* 0x000fc800078e3cff */
[----:B------:R-:W-:-:S04]  /*d7f0*/  @P2 LOP3.LUT R40, R41, R40, RZ, 0x3c, !PT ;  /* 0x0000002829282212 */ /* 0x000fc800078e3cff */
[----:B------:R-:W-:-:S05]  /*d800*/  @P2 LOP3.LUT R41, R41, R40, RZ, 0x3c, !PT ;  /* 0x0000002829292212 */ /* 0x000fca00078e3cff */
[----:B------:R-:W4:Y:S01]  /*d810*/  @P2 LDG.E.U8 R45, desc[UR22][R40.64] ;  /* 0x00000016282d2981 */ /* 0x000f22000c1e1100 */
[----:B---3--:R-:W-:Y:S02]  /*d820*/  ISETP.GE.AND P4, PT, R3, RZ, PT ;  /* 0x000000ff0300720c */ /* 0x008fe40003f86270 */
[----:B------:R-:W0:Y:S01]  /*d830*/  S2R R3, SR_TID.X ;  /* 0x0000000000037919 */ /* 0x000e220000002100 */
[----:B------:R-:W-:Y:S01]  /*d840*/  @!P6 IMAD.MOV R19, RZ, RZ, -R19 ;  /* 0x000000ffff13e224 */ /* 0x000fe200078e0a13 */
[----:B------:R-:W-:Y:S02]  /*d850*/  ISETP.GE.AND P6, PT, R114, RZ, PT ;  /* 0x000000ff7200720c */ /* 0x000fe40003fc6270 */
[----:B0-----:R-:W-:-:S04]  /*d860*/  SHF.R.U32.HI R3, RZ, 0x7, R3 ;  /* 0x00000007ff037819 */ /* 0x001fc80000011603 */
[----:B------:R-:W-:-:S04]  /*d870*/  SGXT.U32 R3, R3, 0x1 ;  /* 0x000000010303781a */ /* 0x000fc80000000000 */
[----:B------:R-:W-:-:S04]  /*d880*/  LOP3.LUT R114, R3, 0x3e, RZ, 0xfc, !PT ;  /* 0x0000003e03727812 */ /* 0x000fc800078efcff */
[----:B------:R-:W-:Y:S02]  /*d890*/  ISETP.LT.AND P2, PT, R114, R125, P0 ;  /* 0x0000007d7200720c */ /* 0x000fe40000741270 */
[----:B------:R-:W-:Y:S01]  /*d8a0*/  PRMT R11, RZ, 0x7610, R11 ;  /* 0x00007610ff0b7816 */ /* 0x000fe2000000000b */
[----:B------:R-:W-:Y:S01]  /*d8b0*/  @!P5 IMAD.MOV R18, RZ, RZ, -R18 ;  /* 0x000000ffff12d224 */ /* 0x000fe200078e0a12 */
[----:B------:R-:W-:Y:S01]  /*d8c0*/  ISETP.GE.AND P5, PT, R44, RZ, PT ;  /* 0x000000ff2c00720c */ /* 0x000fe20003fa6270 */
[----:B------:R-:W-:Y:S01]  /*d8d0*/  @!P3 IMAD.MOV R20, RZ, RZ, -R20 ;  /* 0x000000ffff14b224 */ /* 0x000fe200078e0a14 */
[----:B------:R-:W3:Y:S01]  /*d8e0*/  LDL R44, [R1+0xc60] ;  /* 0x000c6000012c7983 */ /* 0x000ee20000100800 */
[----:B------:R-:W-:-:S03]  /*d8f0*/  ISETP.GE.AND P3, PT, R115, RZ, PT ;  /* 0x000000ff7300720c */ /* 0x000fc60003f66270 */
[----:B------:R-:W3:Y:S03]  /*d900*/  LDL.LU.64 R40, [R1+0x11e8] ;  /* 0x0011e80001287983 */ /* 0x000ee60000300a00 */
[----:B--2---:R-:W-:-:S04]  /*d910*/  @P2 LOP3.LUT R43, R43, R42, RZ, 0x3c, !PT ;  /* 0x0000002a2b2b2212 */ /* 0x004fc800078e3cff */
[----:B------:R-:W-:-:S04]  /*d920*/  @P2 LOP3.LUT R42, R43, R42, RZ, 0x3c, !PT ;  /* 0x0000002a2b2a2212 */ /* 0x000fc800078e3cff */
[----:B------:R-:W-:-:S05]  /*d930*/  @P2 LOP3.LUT R43, R43, R42, RZ, 0x3c, !PT ;  /* 0x0000002a2b2b2212 */ /* 0x000fca00078e3cff */
[----:B------:R-:W2:Y:S04]  /*d940*/  @P2 LDG.E.U8 R11, desc[UR22][R42.64] ;  /* 0x000000162a0b2981 */ /* 0x000ea8000c1e1100 */
[----:B----4-:R0:W-:Y:S04]  /*d950*/  STL [R1+0x15c], R45 ;  /* 0x00015c2d01007387 */ /* 0x0101e80000100800 */
[----:B------:R-:W4:Y:S04]  /*d960*/  LDL R114, [R1+0x940] ;  /* 0x0009400001727983 */ /* 0x000f280000100800 */
[----:B------:R-:W4:Y:S04]  /*d970*/  LDL R115, [R1+0x944] ;  /* 0x0009440001737983 */ /* 0x000f280000100800 */
[----:B0-----:R-:W4:Y:S01]  /*d980*/  LDL R45, [R1+0xc64] ;  /* 0x000c6400012d7983 */ /* 0x001f220000100800 */
[----:B------:R-:W-:Y:S01]  /*d990*/  @!P5 IMAD.MOV R23, RZ, RZ, -R23 ;  /* 0x000000ffff17d224 */ /* 0x000fe200078e0a17 */
[----:B------:R-:W-:-:S02]  /*d9a0*/  ISETP.GE.AND P5, PT, R2, RZ, PT ;  /* 0x000000ff0200720c */ /* 0x000fc40003fa6270 */
[----:B------:R-:W-:Y:S01]  /*d9b0*/  LOP3.LUT R2, R3, 0x46, RZ, 0xfc, !PT ;  /* 0x0000004603027812 */ /* 0x000fe200078efcff */
[----:B------:R-:W-:Y:S01]  /*d9c0*/  @!P6 IMAD.MOV R22, RZ, RZ, -R22 ;  /* 0x000000ffff16e224 */ /* 0x000fe200078e0a16 */
[----:B------:R-:W-:Y:S01]  /*d9d0*/  ISETP.GE.AND P6, PT, R47, RZ, PT ;  /* 0x000000ff2f00720c */ /* 0x000fe20003fc6270 */
[----:B------:R-:W-:Y:S01]  /*d9e0*/  @!P4 IMAD.MOV R21, RZ, RZ, -R21 ;  /* 0x000000ffff15c224 */ /* 0x000fe200078e0a15 */
[----:B------:R-:W4:Y:S01]  /*d9f0*/  LDL R47, [R1+0xc78] ;  /* 0x000c7800012f7983 */ /* 0x000f220000100800 */
[----:B------:R-:W-:Y:S02]  /*da00*/  ISETP.LT.AND P2, PT, R2, R125, P0 ;  /* 0x0000007d0200720c */ /* 0x000fe40000741270 */
[----:B------:R-:W-:Y:S01]  /*da10*/  ISETP.GE.AND P4, PT, R46, RZ, PT ;  /* 0x000000ff2e00720c */ /* 0x000fe20003f86270 */
[----:B------:R-:W4:Y:S01]  /*da20*/  LDL.LU.64 R42, [R1+0x11e0] ;  /* 0x0011e000012a7983 */ /* 0x000f220000300a00 */
[----:B------:R-:W-:-:S03]  /*da30*/  LOP3.LUT R46, R3, 0x4e, RZ, 0xfc, !PT ;  /* 0x0000004e032e7812 */ /* 0x000fc600078efcff */
[----:B------:R-:W4:Y:S04]  /*da40*/  LDL R125, [R1+0xc6c] ;  /* 0x000c6c00017d7983 */ /* 0x000f280000100800 */
[----:B------:R-:W4:Y:S01]  /*da50*/  LDL R2, [R1+0xc88] ;  /* 0x000c880001027983 */ /* 0x000f220000100800 */
[----:B------:R-:W-:Y:S01]  /*da60*/  PRMT R48, RZ, 0x7610, R48 ;  /* 0x00007610ff307816 */ /* 0x000fe20000000030 */
[----:B------:R-:W-:Y:S02]  /*da70*/  @!P3 IMAD.MOV R24, RZ, RZ, -R24 ;  /* 0x000000ffff18b224 */ /* 0x000fe400078e0a18 */
[----:B------:R-:W-:Y:S01]  /*da80*/  @!P4 IMAD.MOV R25, RZ, RZ, -R25 ;  /* 0x000000ffff19c224 */ /* 0x000fe200078e0a19 */
[----:B---3--:R-:W-:Y:S01]  /*da90*/  ISETP.GE.AND P3, PT, R44, RZ, PT ;  /* 0x000000ff2c00720c */ /* 0x008fe20003f66270 */
[----:B--2---:R0:W-:Y:S04]  /*daa0*/  STL [R1+0x150], R11 ;  /* 0x0001500b01007387 */ /* 0x0041e80000100800 */
[----:B------:R-:W2:Y:S04]  /*dab0*/  LDL R3, [R1+0xc70] ;  /* 0x000c700001037983 */ /* 0x000ea80000100800 */
[----:B------:R-:W3:Y:S01]  /*dac0*/  LDL R44, [R1+0x960] ;  /* 0x00096000012c7983 */ /* 0x000ee20000100800 */
[----:B----4-:R-:W-:Y:S01]  /*dad0*/  @P2 LOP3.LUT R115, R115, R114, RZ, 0x3c, !PT ;  /* 0x0000007273732212 */ /* 0x010fe200078e3cff */
[----:B------:R-:W-:-:S02]  /*dae0*/  @!P6 IMAD.MOV R27, RZ, RZ, -R27 ;  /* 0x000000ffff1be224 */ /* 0x000fc400078e0a1b */
[----:B0-----:R-:W4:Y:S01]  /*daf0*/  LDL R11, [R1+0xc98] ;  /* 0x000c9800010b7983 */ /* 0x001f220000100800 */
[----:B------:R-:W-:-:S04]  /*db00*/  @P2 LOP3.LUT R114, R115, R114, RZ, 0x3c, !PT ;  /* 0x0000007273722212 */ /* 0x000fc800078e3cff */
[----:B------:R-:W-:-:S05]  /*db10*/  @P2 LOP3.LUT R115, R115, R114, RZ, 0x3c, !PT ;  /* 0x0000007273732212 */ /* 0x000fca00078e3cff */
[----:B------:R-:W3:Y:S01]  /*db20*/  @P2 LDG.E.U8 R48, desc[UR22][R114.64] ;  /* 0x0000001672302981 */ /* 0x000ee2000c1e1100 */
[----:B------:R-:W-:-:S03]  /*db30*/  ISETP.GE.AND P4, PT, R45, RZ, PT ;  /* 0x000000ff2d00720c */ /* 0x000fc60003f86270 */
[----:B------:R-:W4:Y:S01]  /*db40*/  LDL R45, [R1+0x964] ;  /* 0x00096400012d7983 */ /* 0x000f220000100800 */
[----:B------:R-:W-:Y:S01]  /*db50*/  @!P5 IMAD.MOV R26, RZ, RZ, -R26 ;  /* 0x000000ffff1ad224 */ /* 0x000fe200078e0a1a */
[----:B------:R-:W-:Y:S02]  /*db60*/  ISETP.GE.AND P5, PT, R125, RZ, PT ;  /* 0x000000ff7d00720c */ /* 0x000fe40003fa6270 */
[----:B------:R-:W0:Y:S01]  /*db70*/  LDC R125, c[0x0][0x3a0] ;  /* 0x0000e800ff7d7b82 */ /* 0x000e220000000800 */
[----:B------:R-:W-:Y:S01]  /*db80*/  @!P3 IMAD.MOV R28, RZ, RZ, -R28 ;  /* 0x000000ffff1cb224 */ /* 0x000fe200078e0a1c */
[----:B------:R-:W-:-:S04]  /*db90*/  ISETP.GE.AND P3, PT, R47, RZ, PT ;  /* 0x000000ff2f00720c */ /* 0x000fc80003f66270 */
[----:B------:R-:W-:Y:S01]  /*dba0*/  @!P4 IMAD.MOV R29, RZ, RZ, -R29 ;  /* 0x000000ffff1dc224 */ /* 0x000fe200078e0a1d */
[----:B------:R-:W-:Y:S02]  /*dbb0*/  ISETP.GE.AND P4, PT, R2, RZ, PT ;  /* 0x000000ff0200720c */ /* 0x000fe40003f86270 */
[----:B0-----:R-:W-:Y:S02]  /*dbc0*/  ISETP.LT.AND P2, PT, R46, R125, P0 ;  /* 0x0000007d2e00720c */ /* 0x001fe40000741270 */
[----:B------:R-:W-:Y:S02]  /*dbd0*/  PRMT R95, RZ, 0x7610, R95 ;  /* 0x00007610ff5f7816 */ /* 0x000fe4000000005f */
[----:B--2---:R-:W-:Y:S02]  /*dbe0*/  ISETP.GE.AND P6, PT, R3, RZ, PT ;  /* 0x000000ff0300720c */ /* 0x004fe40003fc6270 */
[----:B------:R-:W0:Y:S01]  /*dbf0*/  S2R R3, SR_TID.X ;  /* 0x0000000000037919 */ /* 0x000e220000002100 */
[----:B---3--:R2:W-:Y:S04]  /*dc00*/  STL [R1+0x148], R48 ;  /* 0x0001483001007387 */ /* 0x0085e80000100800 */
[----:B------:R-:W3:Y:S04]  /*dc10*/  LDL R46, [R1+0x980] ;  /* 0x00098000012e7983 */ /* 0x000ee80000100800 */
[----:B------:R-:W3:Y:S01]  /*dc20*/  LDL R47, [R1+0x984] ;  /* 0x00098400012f7983 */ /* 0x000ee20000100800 */
[----:B----4-:R-:W-:Y:S01]  /*dc30*/  @P2 LOP3.LUT R45, R45, R44, RZ, 0x3c, !PT ;  /* 0x0000002c2d2d2212 */ /* 0x010fe200078e3cff */
[----:B------:R-:W-:-:S02]  /*dc40*/  @!P6 IMAD.MOV R30, RZ, RZ, -R30 ;  /* 0x000000ffff1ee224 */ /* 0x000fc400078e0a1e */
[----:B------:R-:W-:Y:S01]  /*dc50*/  @!P5 IMAD.MOV R31, RZ, RZ, -R31 ;  /* 0x000000ffff1fd224 */ /* 0x000fe200078e0a1f */
[----:B0-----:R-:W-:Y:S01]  /*dc60*/  SHF.R.U32.HI R3, RZ, 0x7, R3 ;  /* 0x00000007ff037819 */ /* 0x001fe20000011603 */
[----:B--2---:R-:W2:Y:S03]  /*dc70*/  LDL R48, [R1+0xc58] ;  /* 0x000c580001307983 */ /* 0x004ea60000100800 */
[----:B------:R-:W-:Y:S01]  /*dc80*/  SGXT.U32 R3, R3, 0x1 ;  /* 0x000000010303781a */ /* 0x000fe20000000000 */
[----:B------:R-:W4:Y:S03]  /*dc90*/  LDL R114, [R1+0xbc0] ;  /* 0x000bc00001727983 */ /* 0x000f260000100800 */
[----:B------:R-:W-:Y:S01]  /*dca0*/  LOP3.LUT R2, R3, 0x56, RZ, 0xfc, !PT ;  /* 0x0000005603027812 */ /* 0x000fe200078efcff */
[----:B------:R-:W2:Y:S04]  /*dcb0*/  LDL R115, [R1+0xba4] ;  /* 0x000ba40001737983 */ /* 0x000ea80000100800 */
[----:B------:R-:W2:Y:S01]  /*dcc0*/  LDL R3, [R1+0xc94] ;  /* 0x000c940001037983 */ /* 0x000ea20000100800 */
[----:B------:R-:W-:-:S04]  /*dcd0*/  @P2 LOP3.LUT R44, R45, R44, RZ, 0x3c, !PT ;  /* 0x0000002c2d2c2212 */ /* 0x000fc800078e3cff */
[----:B------:R-:W-:-:S05]  /*dce0*/  @P2 LOP3.LUT R45, R45, R44, RZ, 0x3c, !PT ;  /* 0x0000002c2d2d2212 */ /* 0x000fca00078e3cff */
[----:B------:R-:W4:Y:S01]  /*dcf0*/  @P2 LDG.E.U8 R95, desc[UR22][R44.64] ;  /* 0x000000162c5f2981 */ /* 0x000f22000c1e1100 */
[----:B------:R-:W-:Y:S02]  /*dd00*/  ISETP.LT.AND P2, PT, R2, R125, P0 ;  /* 0x0000007d0200720c */ /* 0x000fe40000741270 */
[----:B------:R-:W-:Y:S02]  /*dd10*/  ISETP.GE.AND P6, PT, R11, RZ, PT ;  /* 0x000000ff0b00720c */ /* 0x000fe40003fc6270 */
[----:B------:R-:W4:Y:S01]  /*dd20*/  LDL R11, [R1+0xc54] ;  /* 0x000c5400010b7983 */ /* 0x000f220000100800 */
[----:B------:R-:W-:-:S08]  /*dd30*/  PRMT R99, RZ, 0x7610, R99 ;  /* 0x00007610ff637816 */ /* 0x000fd00000000063 */
[----:B---3--:R-:W-:-:S04]  /*dd40*/  @P2 LOP3.LUT R47, R47, R46, RZ, 0x3c, !PT ;  /* 0x0000002e2f2f2212 */ /* 0x008fc800078e3cff */
[----:B------:R-:W-:-:S04]  /*dd50*/  @P2 LOP3.LUT R46, R47, R46, RZ, 0x3c, !PT ;  /* 0x0000002e2f2e2212 */ /* 0x000fc800078e3cff */
[----:B------:R-:W-:-:S05]  /*dd60*/  @P2 LOP3.LUT R47, R47, R46, RZ, 0x3c, !PT ;  /* 0x0000002e2f2f2212 */ /* 0x000fca00078e3cff */
[----:B------:R-:W3:Y:S01]  /*dd70*/  @P2 LDG.E.U8 R99, desc[UR22][R46.64] ;  /* 0x000000162e632981 */ /* 0x000ee2000c1e1100 */
[----:B--2---:R-:W-:-:S03]  /*dd80*/  ISETP.GE.AND P5, PT, R3, RZ, PT ;  /* 0x000000ff0300720c */ /* 0x004fc60003fa6270 */
[----:B------:R-:W2:Y:S04]  /*dd90*/  LDL R3, [R1+0xb98] ;  /* 0x000b980001037983 */ /* 0x000ea80000100800 */
[----:B------:R-:W2:Y:S04]  /*dda0*/  LDL.LU.64 R44, [R1+0x11d8] ;  /* 0x0011d800012c7983 */ /* 0x000ea80000300a00 */
[----:B------:R-:W2:Y:S04]  /*ddb0*/  LDL R125, [R1+0xc2c] ;  /* 0x000c2c00017d7983 */ /* 0x000ea80000100800 */
[----:B----4-:R0:W-:Y:S04]  /*ddc0*/  STL [R1+0x144], R95 ;  /* 0x0001445f01007387 */ /* 0x0101e80000100800 */
[----:B------:R-:W4:Y:S04]  /*ddd0*/  LDL R2, [R1+0xebc] ;  /* 0x000ebc0001027983 */ /* 0x000f280000100800 */
[----:B0-----:R-:W3:Y:S01]  /*dde0*/  LDL R95, [R1+0xe40] ;  /* 0x000e4000015f7983 */ /* 0x001ee20000100800 */
[----:B------:R-:W-:Y:S01]  /*ddf0*/  @!P3 IMAD.MOV R32, RZ, RZ, -R32 ;  /* 0x000000ffff20b224 */ /* 0x000fe200078e0a20 */
[----:B------:R-:W-:Y:S01]  /*de00*/  ISETP.GE.AND P3, PT, R48, RZ, PT ;  /* 0x000000ff3000720c */ /* 0x000fe20003f66270 */
[----:B------:R-:W-:Y:S01]  /*de10*/  @!P4 IMAD.MOV R33, RZ, RZ, -R33 ;  /* 0x000000ffff21c224 */ /* 0x000fe200078e0a21 */
[----:B------:R-:W4:Y:S01]  /*de20*/  LDL.LU R48, [R1+0x11d0] ;  /* 0x0011d00001307983 */ /* 0x000f220000300800 */
[----:B------:R-:W-:Y:S01]  /*de30*/  @!P6 IMAD.MOV R35, RZ, RZ, -R35 ;  /* 0x000000ffff23e224 */ /* 0x000fe200078e0a23 */
[----:B------:R-:W-:Y:S01]  /*de40*/  ISETP.GE.AND P6, PT, R114, RZ, PT ;  /* 0x000000ff7200720c */ /* 0x000fe20003fc6270 */
[----:B------:R-:W-:Y:S01]  /*de50*/  @!P5 IMAD.MOV R34, RZ, RZ, -R34 ;  /* 0x000000ffff22d224 */ /* 0x000fe200078e0a22 */
[----:B------:R-:W4:Y:S01]  /*de60*/  LDL R114, [R1+0xe50] ;  /* 0x000e500001727983 */ /* 0x000f220000100800 */
[----:B------:R-:W-:-:S13]  /*de70*/  ISETP.GE.AND P5, PT, R115, RZ, PT ;  /* 0x000000ff7300720c */ /* 0x000fda0003fa6270 */
[----:B------:R-:W-:Y:S01]  /*de80*/  @!P5 IMAD.MOV R39, RZ, RZ, -R39 ;  /* 0x000000ffff27d224 */ /* 0x000fe200078e0a27 */
[----:B--2---:R-:W-:Y:S02]  /*de90*/  ISETP.GE.AND P4, PT, R125, RZ, PT ;  /* 0x000000ff7d00720c */ /* 0x004fe40003f86270 */
[----:B------:R-:W2:Y:S04]  /*dea0*/  LDL R125, [R1+0xe24] ;  /* 0x000e2400017d7983 */ /* 0x000ea80000100800 */
[----:B------:R-:W2:Y:S04]  /*deb0*/  LDL.LU.64 R46, [R1+0x11c8] ;  /* 0x0011c800012e7983 */ /* 0x000ea80000300a00 */
[----:B------:R-:W2:Y:S04]  /*dec0*/  LDL R115, [R1+0xdc0] ;  /* 0x000dc00001737983 */ /* 0x000ea80000100800 */
[----:B---3--:R0:W-:Y:S04]  /*ded0*/  STL [R1+0xd4], R99 ;  /* 0x0000d46301007387 */ /* 0x0081e80000100800 */
[----:B0-----:R-:W3:Y:S01]  /*dee0*/  LDL R99, [R1+0xdf4] ;  /* 0x000df40001637983 */ /* 0x001ee20000100800 */
[----:B------:R-:W-:Y:S01]  /*def0*/  @!P4 IMAD.MOV R37, RZ, RZ, -R37 ;  /* 0x000000ffff25c224 */ /* 0x000fe200078e0a25 */
[----:B----4-:R-:W-:-:S02]  /*df00*/  ISETP.GE.AND P5, PT, R2, RZ, PT ;  /* 0x000000ff0200720c */ /* 0x010fc40003fa6270 */
[----:B------:R-:W-:Y:S01]  /*df10*/  ISETP.GE.AND P4, PT, R95, RZ, PT ;  /* 0x000000ff5f00720c */ /* 0x000fe20003f86270 */
[----:B------:R-:W4:Y:S04]  /*df20*/  LDL R2, [R1+0xee0] ;  /* 0x000ee00001027983 */ /* 0x000f280000100800 */
[----:B------:R-:W4:Y:S01]  /*df30*/  LDL R95, [R1+0xeb4] ;  /* 0x000eb400015f7983 */ /* 0x000f220000100800 */
[----:B------:R-:W-:Y:S01]  /*df40*/  @!P3 IMAD.MOV R36, RZ, RZ, -R36 ;  /* 0x000000ffff24b224 */ /* 0x000fe200078e0a24 */
[----:B------:R-:W-:Y:S02]  /*df50*/  ISETP.GE.AND P2, PT, R3, RZ, PT ;  /* 0x000000ff0300720c */ /* 0x000fe40003f46270 */
[----:B------:R-:W-:Y:S01]  /*df60*/  ISETP.GE.AND P3, PT, R11, RZ, PT ;  /* 0x000000ff0b00720c */ /* 0x000fe20003f66270 */
[----:B------:R-:W4:Y:S04]  /*df70*/  LDL R3, [R1+0xeb8] ;  /* 0x000eb80001037983 */ /* 0x000f280000100800 */
[----:B------:R-:W4:Y:S01]  /*df80*/  LDL R11, [R1+0xdcc] ;  /* 0x000dcc00010b7983 */ /* 0x000f220000100800 */
[----:B------:R-:W-:-:S02]  /*df90*/  @!P4 IMAD.MOV R42, RZ, RZ, -R42 ;  /* 0x000000ffff2ac224 */ /* 0x000fc400078e0a2a */
[----:B------:R-:W-:-:S03]  /*dfa0*/  @!P5 IMAD.MOV R43, RZ, RZ, -R43 ;  /* 0x000000ffff2bd224 */ /* 0x000fc600078e0a2b */
[----:B------:R-:W-:Y:S02]  /*dfb0*/  @!P2 IMAD.MOV R40, RZ, RZ, -R40 ;  /* 0x000000ffff28a224 */ /* 0x000fe400078e0a28 */
[----:B------:R-:W-:Y:S01]  /*dfc0*/  @!P3 IMAD.MOV R41, RZ, RZ, -R41 ;  /* 0x000000ffff29b224 */ /* 0x000fe200078e0a29 */
[----:B------:R-:W-:Y:S02]  /*dfd0*/  ISETP.GE.AND P3, PT, R114, RZ, PT ;  /* 0x000000ff7200720c */ /* 0x000fe40003f66270 */
[----:B------:R-:W4:Y:S01]  /*dfe0*/  LDL R114, [R1+0xe90] ;  /* 0x000e900001727983 */ /* 0x000f220000100800 */
[----:B--2---:R-:W-:-:S03]  /*dff0*/  ISETP.GE.AND P2, PT, R125, RZ, PT ;  /* 0x000000ff7d00720c */ /* 0x004fc60003f46270 */
[----:B------:R-:W2:Y:S01]  /*e000*/  LDL R125, [R1+0xe4c] ;  /* 0x000e4c00017d7983 */ /* 0x000ea20000100800 */
[----:B------:R-:W-:-:S03]  /*e010*/  ISETP.GE.AND P4, PT, R115, RZ, PT ;  /* 0x000000ff7300720c */ /* 0x000fc60003f86270 */
[----:B------:R-:W2:Y:S01]  /*e020*/  LDL R115, [R1+0xdf0] ;  /* 0x000df00001737983 */ /* 0x000ea20000100800 */
[----:B---3--:R-:W-:-:S03]  /*e030*/  ISETP.GE.AND P5, PT, R99, RZ, PT ;  /* 0x000000ff6300720c */ /* 0x008fc60003fa6270 */
[----:B------:R-:W3:Y:S06]  /*e040*/  LDL R99, [R1+0xe68] ;  /* 0x000e680001637983 */ /* 0x000eec0000100800 */
[----:B------:R-:W-:Y:S01]  /*e050*/  @!P4 IMAD.MOV R46, RZ, RZ, -R46 ;  /* 0x000000ffff2ec224 */ /* 0x000fe200078e0a2e */
[----:B----4-:R-:W-:Y:S02]  /*e060*/  ISETP.GE.AND P4, PT, R95, RZ, PT ;  /* 0x000000ff5f00720c */ /* 0x010fe40003f86270 */
[----:B------:R-:W4:Y:S01]  /*e070*/  LDL R95, [R1+0xedc] ;  /* 0x000edc00015f7983 */ /* 0x000f220000100800 */
[----:B------:R-:W-:Y:S01]  /*e080*/  @!P5 IMAD.MOV R47, RZ, RZ, -R47 ;  /* 0x000000ffff2fd224 */ /* 0x000fe200078e0a2f */
[----:B------:R-:W-:-:S02]  /*e090*/  ISETP.GE.AND P5, PT, R2, RZ, PT ;  /* 0x000000ff0200720c */ /* 0x000fc40003fa6270 */
[----:B------:R-:W4:Y:S01]  /*e0a0*/  LDL R2, [R1+0xdb0] ;  /* 0x000db00001027983 */ /* 0x000f220000100800 */
[----:B------:R-:W-:Y:S01]  /*e0b0*/  @!P2 IMAD.MOV R44, RZ, RZ, -R44 ;  /* 0x000000ffff2ca224 */ /* 0x000fe200078e0a2c */
[----:B------:R-:W-:Y:S01]  /*e0c0*/  ISETP.GE.AND P2, PT, R3, RZ, PT ;  /* 0x000000ff0300720c */ /* 0x000fe20003f46270 */
[----:B------:R-:W-:Y:S01]  /*e0d0*/  @!P3 IMAD.MOV R45, RZ, RZ, -R45 ;  /* 0x000000ffff2db224 */ /* 0x000fe200078e0a2d */
        /* <DEDUP_REMOVED lines=21> */
[----:B------:R-:W-:Y:S02]  /*e230*/  @!P2 IMAD.MOV R52, RZ, RZ, -R52 ;  /* 0x000000ffff34a224 */ /* 0x000fe400078e0a34 */
[----:B------:R-:W-:Y:S01]  /*e240*/  @!P3 IMAD.MOV R53, RZ, RZ, -R53 ;  /* 0x000000ffff35b224 */ /* 0x000fe200078e0a35 */
[----:B------:R-:W-:Y:S02]  /*e250*/  ISETP.GE.AND P2, PT, R3, RZ, PT ;  /* 0x000000ff0300720c */ /* 0x000fe40003f46270 */
[----:B------:R-:W4:Y:S01]  /*e260*/  LDL R3, [R1+0xe38] ;  /* 0x000e380001037983 */ /* 0x000f220000100800 */
[----:B------:R-:W-:-:S03]  /*e270*/  ISETP.GE.AND P3, PT, R11, RZ, PT ;  /* 0x000000ff0b00720c */ /* 0x000fc60003f66270 */
[----:B------:R-:W4:Y:S01]  /*e280*/  LDL R11, [R1+0xe84] ;  /* 0x000e8400010b7983 */ /* 0x000f220000100800 */
[----:B------:R-:W-:Y:S02]  /*e290*/  @!P4 IMAD.MOV R58, RZ, RZ, -R58 ;  /* 0x000000ffff3ac224 */ /* 0x000fe400078e0a3a */
[----:B------:R-:W-:-:S04]  /*e2a0*/  @!P5 IMAD.MOV R59, RZ, RZ, -R59 ;  /* 0x000000ffff3bd224 */ /* 0x000fc800078e0a3b */
[----:B------:R-:W-:-:S03]  /*e2b0*/  @!P2 IMAD.MOV R56, RZ, RZ, -R56 ;  /* 0x000000ffff38a224 */ /* 0x000fc600078e0a38 */
        /* <DEDUP_REMOVED lines=9> */
[----:B------:R-:W-:-:S04]  /*e350*/  @!P4 IMAD.MOV R62, RZ, RZ, -R62 ;  /* 0x000000ffff3ec224 */ /* 0x000fc800078e0a3e */
[----:B------:R-:W-:Y:S01]  /*e360*/  @!P5 IMAD.MOV R63, RZ, RZ, -R63 ;  /* 0x000000ffff3fd224 */ /* 0x000fe200078e0a3f */
[----:B----4-:R-:W-:Y:S02]  /*e370*/  ISETP.GE.AND P4, PT, R2, RZ, PT ;  /* 0x000000ff0200720c */ /* 0x010fe40003f86270 */
[----:B------:R-:W4:Y:S01]  /*e380*/  LDL R2, [R1+0xef4] ;  /* 0x000ef40001027983 */ /* 0x000f220000100800 */
[----:B------:R-:W-:-:S03]  /*e390*/  ISETP.GE.AND P5, PT, R95, RZ, PT ;  /* 0x000000ff5f00720c */ /* 0x000fc60003fa6270 */
        /* <DEDUP_REMOVED lines=12> */
[----:B------:R-:W4:Y:S11]  /*e460*/  LDL R114, [R1+0xe30] ;  /* 0x000e300001727983 */ /* 0x000f360000100800 */
[----:B------:R-:W-:Y:S01]  /*e470*/  @!P3 IMAD.MOV R69, RZ, RZ, -R69 ;  /* 0x000000ffff45b224 */ /* 0x000fe200078e0a45 */
[----:B--2---:R-:W-:-:S02]  /*e480*/  ISETP.GE.AND P2, PT, R125, RZ, PT ;  /* 0x000000ff7d00720c */ /* 0x004fc40003f46270 */
[----:B------:R-:W2:Y:S01]  /*e490*/  LDL R125, [R1+0xddc] ;  /* 0x000ddc00017d7983 */ /* 0x000ea20000100800 */
[----:B------:R-:W-:-:S03]  /*e4a0*/  ISETP.GE.AND P4, PT, R115, RZ, PT ;  /* 0x000000ff7300720c */ /* 0x000fc60003f86270 */
[----:B------:R-:W2:Y:S01]  /*e4b0*/  LDL R115, [R1+0xf10] ;  /* 0x000f100001737983 */ /* 0x000ea20000100800 */
[----:B---3--:R-:W-:-:S03]  /*e4c0*/  ISETP.GE.AND P5, PT, R99, RZ, PT ;  /* 0x000000ff6300720c */ /* 0x008fc60003fa6270 */
[----:B------:R-:W3:Y:S10]  /*e4d0*/  LDL R99, [R1+0xe0c] ;  /* 0x000e0c0001637983 */ /* 0x000ef40000100800 */
[----:B------:R-:W-:Y:S01]  /*e4e0*/  @!P5 IMAD.MOV R71, RZ, RZ, -R71 ;  /* 0x000000ffff47d224 */ /* 0x000fe200078e0a47 */
[----:B----4-:R-:W-:-:S02]  /*e4f0*/  ISETP.GE.AND P3, PT, R2, RZ, PT ;  /* 0x000000ff0200720c */ /* 0x010fc40003f66270 */
[----:B------:R-:W4:Y:S01]  /*e500*/  LDL R2, [R1+0xef0] ;  /* 0x000ef00001027983 */ /* 0x000f220000100800 */
[----:B------:R-:W-:-:S03]  /*e510*/  ISETP.GE.AND P5, PT, R95, RZ, PT ;  /* 0x000000ff5f00720c */ /* 0x000fc60003fa6270 */
[----:B------:R-:W4:Y:S01]  /*e520*/  LDL R95, [R1+0xec4] ;  /* 0x000ec400015f7983 */ /* 0x000f220000100800 */
[----:B------:R-:W-:Y:S01]  /*e530*/  @!P2 IMAD.MOV R68, RZ, RZ, -R68 ;  /* 0x000000ffff44a224 */ /* 0x000fe200078e0a44 */
[----:B------:R-:W-:Y:S01]  /*e540*/  ISETP.GE.AND P2, PT, R3, RZ, PT ;  /* 0x000000ff0300720c */ /* 0x000fe20003f46270 */
[----:B------:R-:W-:Y:S01]  /*e550*/  @!P4 IMAD.MOV R70, RZ, RZ, -R70 ;  /* 0x000000ffff46c224 */ /* 0x000fe200078e0a46 */
[----:B------:R-:W4:Y:S01]  /*e560*/  LDL R3, [R1+0xf0c] ;  /* 0x000f0c0001037983 */ /* 0x000f220000100800 */
[----:B------:R-:W-:-:S03]  /*e570*/  ISETP.GE.AND P4, PT, R11, RZ, PT ;  /* 0x000000ff0b00720c */ /* 0x000fc60003f86270 */
[----:B------:R-:W4:Y:S01]  /*e580*/  LDL R11, [R1+0xe74] ;  /* 0x000e7400010b7983 */ /* 0x000f220000100800 */
[----:B------:R-:W-:Y:S02]  /*e590*/  @!P3 IMAD.MOV R73, RZ, RZ, -R73 ;  /* 0x000000ffff49b224 */ /* 0x000fe400078e0a49 */
[----:B------:R-:W-:-:S04]  /*e5a0*/  @!P5 IMAD.MOV R75, RZ, RZ, -R75 ;  /* 0x000000ffff4bd224 */ /* 0x000fc800078e0a4b */
[----:B------:R-:W-:Y:S01]  /*e5b0*/  @!P2 IMAD.MOV R72, RZ, RZ, -R72 ;  /* 0x000000ffff48a224 */ /* 0x000fe200078e0a48 */
[----:B------:R-:W-:Y:S02]  /*e5c0*/  ISETP.GE.AND P3, PT, R114, RZ, PT ;  /* 0x000000ff7200720c */ /* 0x000fe40003f66270 */
[----:B------:R-:W-:Y:S01]  /*e5d0*/  @!P4 IMAD.MOV R74, RZ, RZ, -R74 ;  /* 0x000000ffff4ac224 */ /* 0x000fe200078e0a4a */
[----:B------:R-:W4:Y:S01]  /*e5e0*/  LDL R114, [R1+0xea4] ;  /* 0x000ea40001727983 */ /* 0x000f220000100800 */
[----:B--2---:R-:W-:-:S03]  /*e5f0*/  ISETP.GE.AND P2, PT, R125, RZ, PT ;  /* 0x000000ff7d00720c */ /* 0x004fc60003f46270 */
[----:B------:R-:W2:Y:S01]  /*e600*/  LDL R125, [R1+0xe28] ;  /* 0x000e2800017d7983 */ /* 0x000ea20000100800 */
[----:B------:R-:W-:-:S03]  /*e610*/  ISETP.GE.AND P4, PT, R115, RZ, PT ;  /* 0x000000ff7300720c */ /* 0x000fc60003f86270 */
[----:B------:R-:W2:Y:S01]  /*e620*/  LDL R115, [R1+0xe08] ;  /* 0x000e080001737983 */ /* 0x000ea20000100800 */
[----:B---3--:R-:W-:-:S05]  /*e630*/  ISETP.GE.AND P5, PT, R99, RZ, PT ;  /* 0x000000ff6300720c */ /* 0x008fca0003fa6270 */
[----:B------:R-:W-:Y:S01]  /*e640*/  @!P2 IMAD.MOV R76, RZ, RZ, -R76 ;  /* 0x000000ffff4ca224 */ /* 0x000fe200078e0a4c */
[----:B------:R-:W3:Y:S07]  /*e650*/  LDL R99, [R1+0xe04] ;  /* 0x000e040001637983 */ /* 0x000eee0000100800 */
        /* <DEDUP_REMOVED lines=8> */
[----:B------:R-:W4:Y:S01]  /*e6e0*/  LDL R3, [R1+0xda0] ;  /* 0x000da00001037983 */ /* 0x000f220000100800 */
[----:B------:R-:W-:Y:S02]  /*e6f0*/  ISETP.GE.AND P4, PT, R11, RZ, PT ;  /* 0x000000ff0b00720c */ /* 0x000fe40003f86270 */
[----:B------:R-:W-:Y:S01]  /*e700*/  @!P2 IMAD.MOV R80, RZ, RZ, -R80 ;  /* 0x000000ffff50a224 */ /* 0x000fe200078e0a50 */
[----:B------:R-:W4:Y:S07]  /*e710*/  LDL R11, [R1+0xea0] ;  /* 0x000ea000010b7983 */ /* 0x000f2e0000100800 */
[----:B------:R-:W-:Y:S01]  /*e720*/  @!P3 IMAD.MOV R81, RZ, RZ, -R81 ;  /* 0x000000ffff51b224 */ /* 0x000fe200078e0a51 */
[----:B------:R-:W-:-:S02]  /*e730*/  ISETP.GE.AND P3, PT, R114, RZ, PT ;  /* 0x000000ff7200720c */ /* 0x000fc40003f66270 */
[----:B------:R-:W-:Y:S01]  /*e740*/  @!P4 IMAD.MOV R82, RZ, RZ, -R82 ;  /* 0x000000ffff52c224 */ /* 0x000fe200078e0a52 */
[----:B------:R-:W4:Y:S01]  /*e750*/  LDL R114, [R1+0xd98] ;  /* 0x000d980001727983 */ /* 0x000f220000100800 */
[----:B------:R-:W-:Y:S01]  /*e760*/  @!P5 IMAD.MOV R83, RZ, RZ, -R83 ;  /* 0x000000ffff53d224 */ /* 0x000fe200078e0a53 */
[----:B--2---:R-:W-:Y:S02]  /*e770*/  ISETP.GE.AND P2, PT, R125, RZ, PT ;  /* 0x000000ff7d00720c */ /* 0x004fe40003f46270 */
[----:B------:R-:W2:Y:S01]  /*e780*/  LDL R125, [R1+0xd64] ;  /* 0x000d6400017d7983 */ /* 0x000ea20000100800 */
[----:B------:R-:W-:-:S03]  /*e790*/  ISETP.GE.AND P4, PT, R115, RZ, PT ;  /* 0x000000ff7300720c */ /* 0x000fc60003f86270 */
[----:B------:R-:W2:Y:S07]  /*e7a0*/  LDL R115, [R1+0xd94] ;  /* 0x000d940001737983 */ /* 0x000eae0000100800 */
[----:B------:R-:W-:-:S03]  /*e7b0*/  @!P2 IMAD.MOV R84, RZ, RZ, -R84 ;  /* 0x000000ffff54a224 */ /* 0x000fc600078e0a54 */
[----:B------:R-:W-:Y:S01]  /*e7c0*/  @!P4 IMAD.MOV R86, RZ, RZ, -R86 ;  /* 0x000000ffff56c224 */ /* 0x000fe200078e0a56 */
[----:B---3--:R-:W-:Y:S02]  /*e7d0*/  ISETP.GE.AND P5, PT, R99, RZ, PT ;  /* 0x000000ff6300720c */ /* 0x008fe40003fa6270 */
[----:B------:R-:W3:Y:S01]  /*e7e0*/  LDL R99, [R1+0xd78] ;  /* 0x000d780001637983 */ /* 0x000ee20000100800 */
[----:B----4-:R-:W-:-:S03]  /*e7f0*/  ISETP.GE.AND P2, PT, R2, RZ, PT ;  /* 0x000000ff0200720c */ /* 0x010fc60003f46270 */
[----:B------:R-:W4:Y:S01]  /*e800*/  LDL R2, [R1+0xd80] ;  /* 0x000d800001027983 */ /* 0x000f220000100800 */
[----:B------:R-:W-:-:S03]  /*e810*/  ISETP.GE.AND P4, PT, R95, RZ, PT ;  /* 0x000000ff5f00720c */ /* 0x000fc60003f86270 */
[----:B------:R-:W4:Y:S01]  /*e820*/  LDL R95, [R1+0xd6c] ;  /* 0x000d6c00015f7983 */ /* 0x000f220000100800 */
[----:B------:R-:W-:Y:S01]  /*e830*/  @!P3 IMAD.MOV R85, RZ, RZ, -R85 ;  /* 0x000000ffff55b224 */ /* 0x000fe200078e0a55 */
[----:B------:R-:W-:Y:S01]  /*e840*/  ISETP.GE.AND P3, PT, R3, RZ, PT ;  /* 0x000000ff0300720c */ /* 0x000fe20003f66270 */
[----:B------:R-:W-:Y:S01]  /*e850*/  @!P5 IMAD.MOV R87, RZ, RZ, -R87 ;  /* 0x000000ffff57d224 */ /* 0x000fe200078e0a57 */
[----:B------:R-:W4:Y:S02]  /*e860*/  LDL R3, [R1+0xd74] ;  /* 0x000d740001037983 */ /* 0x000f240000100800 */
[----:B------:R-:W-:Y:S01]  /*e870*/  @!P2 IMAD.MOV R88, RZ, RZ, -R88 ;  /* 0x000000ffff58a224 */ /* 0x000fe200078e0a58 */
[----:B------:R-:W-:Y:S02]  /*e880*/  ISETP.GE.AND P5, PT, R11, RZ, PT ;  /* 0x000000ff0b00720c */ /* 0x000fe40003fa6270 */
[----:B------:R-:W4:Y:S06]  /*e890*/  LDL R11, [R1+0xd50] ;  /* 0x000d5000010b7983 */ /* 0x000f2c0000100800 */
[----:B------:R-:W-:Y:S01]  /*e8a0*/  @!P3 IMAD.MOV R89, RZ, RZ, -R89 ;  /* 0x000000ffff59b224 */ /* 0x000fe200078e0a59 */
[----:B------:R-:W-:Y:S01]  /*e8b0*/  ISETP.GE.AND P2, PT, R114, RZ, PT ;  /* 0x000000ff7200720c */ /* 0x000fe20003f46270 */
[----:B------:R-:W-:Y:S01]  /*e8c0*/  @!P4 IMAD.MOV R90, RZ, RZ, -R90 ;  /* 0x000000ffff5ac224 */ /* 0x000fe200078e0a5a */
[----:B------:R-:W4:Y:S02]  /*e8d0*/  LDL R114, [R1+0xd58] ;  /* 0x000d580001727983 */ /* 0x000f240000100800 */
[----:B------:R-:W-:-:S09]  /*e8e0*/  @!P5 IMAD.MOV R91, RZ, RZ, -R91 ;  /* 0x000000ffff5bd224 */ /* 0x000fd200078e0a5b */
[----:B------:R-:W-:Y:S01]  /*e8f0*/  @!P2 IMAD.MOV R92, RZ, RZ, -R92 ;  /* 0x000000ffff5ca224 */ /* 0x000fe200078e0a5c */
[----:B--2---:R-:W-:Y:S02]  /*e900*/  ISETP.GE.AND P3, PT, R115, RZ, PT ;  /* 0x000000ff7300720c */ /* 0x004fe40003f66270 */
[----:B------:R-:W-:Y:S01]  /*e910*/  ISETP.GE.AND P2, PT, R125, RZ, PT ;  /* 0x000000ff7d00720c */ /* 0x000fe20003f46270 */
[----:B------:R-:W2:Y:S04]  /*e920*/  LDL R115, [R1+0xd44] ;  /* 0x000d440001737983 */ /* 0x000ea80000100800 */
[----:B------:R-:W2:Y:S06]  /*e930*/  LDL R125, [R1+0xd30] ;  /* 0x000d3000017d7983 */ /* 0x000eac0000100800 */
[----:B------:R-:W-:Y:S01]  /*e940*/  @!P3 IMAD.MOV R93, RZ, RZ, -R93 ;  /* 0x000000ffff5db224 */ /* 0x000fe200078e0a5d */
[----:B---3--:R-:W-:-:S02]  /*e950*/  ISETP.GE.AND P4, PT, R99, RZ, PT ;  /* 0x000000ff6300720c */ /* 0x008fc40003f86270 */
[----:B------:R-:W3:Y:S01]  /*e960*/  LDL R99, [R1+0xd60] ;  /* 0x000d600001637983 */ /* 0x000ee20000100800 */
[----:B----4-:R-:W-:-:S03]  /*e970*/  ISETP.GE.AND P5, PT, R2, RZ, PT ;  /* 0x000000ff0200720c */ /* 0x010fc60003fa6270 */
[----:B------:R-:W4:Y:S01]  /*e980*/  LDL R2, [R1+0xd4c] ;  /* 0x000d4c0001027983 */ /* 0x000f220000100800 */
[----:B------:R-:W-:-:S03]  /*e990*/  ISETP.GE.AND P3, PT, R95, RZ, PT ;  /* 0x000000ff5f00720c */ /* 0x000fc60003f66270 */
[----:B------:R-:W2:Y:S03]  /*e9a0*/  LDL.LU R95, [R1+0x11c4] ;  /* 0x0011c400015f7983 */ /* 0x000ea60000300800 */
[----:B------:R-:W-:Y:S02]  /*e9b0*/  @!P4 IMAD.MOV R94, RZ, RZ, -R94 ;  /* 0x000000ffff5ec224 */ /* 0x000fe400078e0a5e */
[----:B------:R-:W-:Y:S01]  /*e9c0*/  @!P2 IMAD.MOV R96, RZ, RZ, -R96 ;  /* 0x000000ffff60a224 */ /* 0x000fe200078e0a60 */
[----:B------:R-:W-:Y:S02]  /*e9d0*/  ISETP.GE.AND P4, PT, R3, RZ, PT ;  /* 0x000000ff0300720c */ /* 0x000fe40003f86270 */
[----:B------:R-:W4:Y:S02]  /*e9e0*/  LDL R3, [R1+0xd2c] ;  /* 0x000d2c0001037983 */ /* 0x000f240000100800 */
[----:B------:R-:W-:Y:S01]  /*e9f0*/  @!P3 IMAD.MOV R97, RZ, RZ, -R97 ;  /* 0x000000ffff61b224 */ /* 0x000fe200078e0a61 */
[----:B------:R-:W-:-:S02]  /*ea00*/  ISETP.GE.AND P2, PT, R114, RZ, PT ;  /* 0x000000ff7200720c */ /* 0x000fc40003f46270 */
[----:B------:R-:W4:Y:S01]  /*ea10*/  LDL R114, [R1+0xd24] ;  /* 0x000d240001727983 */ /* 0x000f220000100800 */
[----:B---3--:R-:W-:Y:S01]  /*ea20*/  ISETP.GE.AND P3, PT, R99, RZ, PT ;  /* 0x000000ff6300720c */ /* 0x008fe20003f66270 */
[----:B--2---:R-:W-:Y:S01]  /*ea30*/  @!P5 IMAD.MOV R95, RZ, RZ, -R95 ;  /* 0x000000ffff5fd224 */ /* 0x004fe200078e0a5f */
[----:B------:R-:W-:Y:S02]  /*ea40*/  ISETP.GE.AND P5, PT, R11, RZ, PT ;  /* 0x000000ff0b00720c */ /* 0x000fe40003fa6270 */
[----:B------:R-:W2:Y:S04]  /*ea50*/  LDL R11, [R1+0xd18] ;  /* 0x000d1800010b7983 */ /* 0x000ea80000100800 */
[----:B------:R-:W3:Y:S01]  /*ea60*/  LDL.LU R99, [R1+0x11c0] ;  /* 0x0011c00001637983 */ /* 0x000ee20000300800 */
[----:B------:R-:W-:Y:S01]  /*ea70*/  @!P4 IMAD.MOV R98, RZ, RZ, -R98 ;  /* 0x000000ffff62c224 */ /* 0x000fe200078e0a62 */
[----:B------:R-:W-:-:S02]  /*ea80*/  ISETP.GE.AND P4, PT, R115, RZ, PT ;  /* 0x000000ff7300720c */ /* 0x000fc40003f86270 */
[----:B------:R-:W2:Y:S01]  /*ea90*/  LDL R115, [R1+0xd10] ;  /* 0x000d100001737983 */ /* 0x000ea20000100800 */
[----:B------:R-:W-:Y:S01]  /*eaa0*/  @!P3 IMAD.MOV R101, RZ, RZ, -R101 ;  /* 0x000000ffff65b224 */ /* 0x000fe200078e0a65 */
[----:B----4-:R-:W-:Y:S01]  /*eab0*/  ISETP.GE.AND P3, PT, R3, RZ, PT ;  /* 0x000000ff0300720c */ /* 0x010fe20003f66270 */
[----:B------:R-:W-:Y:S01]  /*eac0*/  @!P2 IMAD.MOV R100, RZ, RZ, -R100 ;  /* 0x000000ffff64a224 */ /* 0x000fe200078e0a64 */
[----:B------:R-:W-:Y:S01]  /*ead0*/  ISETP.GE.AND P2, PT, R125, RZ, PT ;  /* 0x000000ff7d00720c */ /* 0x000fe20003f46270 */
[----:B---3--:R-:W-:Y:S01]  /*eae0*/  @!P5 IMAD.MOV R99, RZ, RZ, -R99 ;  /* 0x000000ffff63d224 */ /* 0x008fe200078e0a63 */
[----:B------:R-:W-:-:S09]  /*eaf0*/  ISETP.GE.AND P5, PT, R2, RZ, PT ;  /* 0x000000ff0200720c */ /* 0x000fd20003fa6270 */
[----:B------:R-:W-:Y:S01]  /*eb00*/  @!P3 IMAD.MOV R105, RZ, RZ, -R105 ;  /* 0x000000ffff69b224 */ /* 0x000fe200078e0a69 */
[----:B------:R-:W3:Y:S01]  /*eb10*/  LDL R2, [R1+0xd04] ;  /* 0x000d040001027983 */ /* 0x000ee20000100800 */
[----:B------:R-:W-:Y:S01]  /*eb20*/  @!P4 IMAD.MOV R102, RZ, RZ, -R102 ;  /* 0x000000ffff66c224 */ /* 0x000fe200078e0a66 */
[----:B------:R-:W0:Y:S02]  /*eb30*/  LDC R125, c[0x0][0x3a0] ;  /* 0x0000e800ff7d7b82 */ /* 0x000e240000000800 */
[----:B------:R4:W-:Y:S04]  /*eb40*/  STL [R1+0xfd8], R101 ;  /* 0x000fd86501007387 */ /* 0x0009e80000100800 */
[----:B----4-:R-:W4:Y:S01]  /*eb50*/  LDL R101, [R1+0xd14] ;  /* 0x000d140001657983 */ /* 0x010f220000100800 */
[----:B------:R-:W-:Y:S01]  /*eb60*/  @!P5 IMAD.MOV R103, RZ, RZ, -R103 ;  /* 0x000000ffff67d224 */ /* 0x000fe200078e0a67 */
[----:B--2---:R-:W-:Y:S01]  /*eb70*/  ISETP.GE.AND P3, PT, R115, RZ, PT ;  /* 0x000000ff7300720c */ /* 0x004fe20003f66270 */
[----:B------:R-:W-:Y:S01]  /*eb80*/  @!P2 IMAD.MOV R104, RZ, RZ, -R104 ;  /* 0x000000ffff68a224 */ /* 0x000fe200078e0a68 */
[----:B------:R-:W-:-:S02]  /*eb90*/  ISETP.GE.AND P2, PT, R114, RZ, PT ;  /* 0x000000ff7200720c */ /* 0x000fc40003f46270 */
[----:B------:R2:W-:Y:S04]  /*eba0*/  STL [R1+0xfdc], R103 ;  /* 0x000fdc6701007387 */ /* 0x0005e80000100800 */
[----:B--2---:R-:W2:Y:S04]  /*ebb0*/  LDL R103, [R1+0xd00] ;  /* 0x000d000001677983 */ /* 0x004ea80000100800 */
[----:B------:R1:W-:Y:S04]  /*ebc0*/  STL [R1+0xfe0], R105 ;  /* 0x000fe06901007387 */ /* 0x0003e80000100800 */
[----:B------:R-:W2:Y:S04]  /*ebd0*/  LDL R114, [R1+0x9a0] ;  /* 0x0009a00001727983 */ /* 0x000ea80000100800 */
[----:B------:R-:W2:Y:S01]  /*ebe0*/  LDL R115, [R1+0x9a4] ;  /* 0x0009a40001737983 */ /* 0x000ea20000100800 */
[----:B------:R-:W-:-:S03]  /*ebf0*/  ISETP.GE.AND P5, PT, R11, RZ, PT ;  /* 0x000000ff0b00720c */ /* 0x000fc60003fa6270 */
[----:B-1----:R-:W2:Y:S04]  /*ec00*/  LDL R105, [R1+0xcf0] ;  /* 0x000cf00001697983 */ /* 0x002ea80000100800 */
[----:B------:R-:W2:Y:S06]  /*ec10*/  LDL R11, [R1+0xce8] ;  /* 0x000ce800010b7983 */ /* 0x000eac0000100800 */
[----:B------:R-:W-:Y:S01]  /*ec20*/  @!P5 IMAD.MOV R107, RZ, RZ, -R107 ;  /* 0x000000ffff6bd224 */ /* 0x000fe200078e0a6b */
[----:B------:R-:W1:Y:S01]  /*ec30*/  S2R R3, SR_TID.X ;  /* 0x0000000000037919 */ /* 0x000e620000002100 */
[----:B----4-:R-:W-:-:S13]  /*ec40*/  ISETP.GE.AND P4, PT, R101, RZ, PT ;  /* 0x000000ff6500720c */ /* 0x010fda0003f86270 */
[----:B------:R-:W-:Y:S01]  /*ec50*/  @!P4 IMAD.MOV R106, RZ, RZ, -R106 ;  /* 0x000000ffff6ac224 */ /* 0x000fe200078e0a6a */
[----:B---3--:R-:W-:Y:S02]  /*ec60*/  ISETP.GE.AND P4, PT, R2, RZ, PT ;  /* 0x000000ff0200720c */ /* 0x008fe40003f86270 */
[----:B------:R-:W3:Y:S04]  /*ec70*/  LDL R2, [R1+0xce0] ;  /* 0x000ce00001027983 */ /* 0x000ee80000100800 */
[----:B------:R4:W-:Y:S04]  /*ec80*/  STL [R1+0xfe4], R107 ;  /* 0x000fe46b01007387 */ /* 0x0009e80000100800 */
[----:B----4-:R-:W4:Y:S01]  /*ec90*/  LDL R107, [R1+0xcf4] ;  /* 0x000cf400016b7983 */ /* 0x010f220000100800 */
[----:B-1----:R-:W-:-:S04]  /*eca0*/  SHF.R.U32.HI R3, RZ, 0x7, R3 ;  /* 0x00000007ff037819 */ /* 0x002fc80000011603 */
[----:B------:R-:W-:Y:S01]  /*ecb0*/  SGXT.U32 R3, R3, 0x1 ;  /* 0x000000010303781a */ /* 0x000fe20000000000 */
[----:B------:R-:W-:-:S03]  /*ecc0*/  @!P2 IMAD.MOV R108, RZ, RZ, -R108 ;  /* 0x000000ffff6ca224 */ /* 0x000fc600078e0a6c */
[----:B------:R-:W-:-:S04]  /*ecd0*/  LOP3.LUT R101, R3, 0x5e, RZ, 0xfc, !PT ;  /* 0x0000005e03657812 */ /* 0x000fc800078efcff */
[----:B0-----:R-:W-:Y:S02]  /*ece0*/  ISETP.LT.AND P2, PT, R101, R125, P0 ;  /* 0x0000007d6500720c */ /* 0x001fe40000741270 */
[----:B------:R-:W-:Y:S01]  /*ecf0*/  PRMT R3, RZ, 0x7610, R3 ;  /* 0x00007610ff037816 */ /* 0x000fe20000000003 */
[----:B------:R-:W-:Y:S01]  /*ed00*/  @!P3 IMAD.MOV R109, RZ, RZ, -R109 ;  /* 0x000000ffff6db224 */ /* 0x000fe200078e0a6d */
[----:B--2---:R-:W-:Y:S01]  /*ed10*/  ISETP.GE.AND P5, PT, R103, RZ, PT ;  /* 0x000000ff6700720c */ /* 0x004fe20003fa6270 */
[----:B------:R-:W2:Y:S01]  /*ed20*/  LDL R125, [R1+0xcf8] ;  /* 0x000cf800017d7983 */ /* 0x000ea20000100800 */
[----:B------:R-:W-:Y:S02]  /*ed30*/  @!P6 IMAD.MOV R38, RZ, RZ, -R38 ;  /* 0x000000ffff26e224 */ /* 0x000fe400078e0a26 */
[----:B------:R-:W-:Y:S01]  /*ed40*/  @!P4 IMAD.MOV R110, RZ, RZ, -R110 ;  /* 0x000000ffff6ec224 */ /* 0x000fe200078e0a6e */
[----:B------:R-:W2:Y:S04]  /*ed50*/  LDL R103, [R1+0xcd8] ;  /* 0x000cd80001677983 */ /* 0x000ea80000100800 */
[-C--:B------:R-:W-:Y:S01]  /*ed60*/  @P2 LOP3.LUT R115, R115, R114.reuse, RZ, 0x3c, !PT ;  /* 0x0000007273732212 */ /* 0x080fe200078e3cff */
[----:B------:R-:W2:Y:S03]  /*ed70*/  LDL R101, [R1+0xcd0] ;  /* 0x000cd00001657983 */ /* 0x000ea60000100800 */
[----:B------:R-:W-:-:S04]  /*ed80*/  @P2 LOP3.LUT R114, R115, R114, RZ, 0x3c, !PT ;  /* 0x0000007273722212 */ /* 0x000fc800078e3cff */
[----:B------:R-:W-:-:S05]  /*ed90*/  @P2 LOP3.LUT R115, R115, R114, RZ, 0x3c, !PT ;  /* 0x0000007273732212 */ /* 0x000fca00078e3cff */
[----:B------:R-:W2:Y:S01]  /*eda0*/  @P2 LDG.E.U8 R3, desc[UR22][R114.64] ;  /* 0x0000001672032981 */ /* 0x000ea2000c1e1100 */
[----:B------:R-:W-:Y:S01]  /*edb0*/  @!P5 IMAD.MOV R111, RZ, RZ, -R111 ;  /* 0x000000ffff6fd224 */ /* 0x000fe200078e0a6f */
[----:B------:R-:W-:Y:S02]  /*edc0*/  ISETP.GE.AND P5, PT, R105, RZ, PT ;  /* 0x000000ff6900720c */ /* 0x000fe40003fa6270 */
[----:B------:R-:W-:Y:S01]  /*edd0*/  STL [R1+0xfe8], R109 ;  /* 0x000fe86d01007387 */ /* 0x000fe20000100800 */
[----:B------:R-:W-:-:S03]  /*ede0*/  ISETP.GE.AND P6, PT, R11, RZ, PT ;  /* 0x000000ff0b00720c */ /* 0x000fc60003fc6270 */
[----:B------:R0:W-:Y:S04]  /*edf0*/  STL [R1+0xfec], R111 ;  /* 0x000fec6f01007387 */ /* 0x0001e80000100800 */
[----:B------:R-:W2:Y:S04]  /*ee00*/  LDL R105, [R1+0xcb8] ;  /* 0x000cb80001697983 */ /* 0x000ea80000100800 */
[----:B------:R-:W2:Y:S04]  /*ee10*/  LDL R11, [R1+0xcb0] ;  /* 0x000cb000010b7983 */ /* 0x000ea80000100800 */
[----:B0-----:R-:W2:Y:S01]  /*ee20*/  LDL R111, [R1+0xcc8] ;  /* 0x000cc800016f7983 */ /* 0x001ea20000100800 */
[----:B----4-:R-:W-:-:S03]  /*ee30*/  ISETP.GE.AND P4, PT, R107, RZ, PT ;  /* 0x000000ff6b00720c */ /* 0x010fc60003f86270 */
[----:B------:R-:W4:Y:S04]  /*ee40*/  LDL R107, [R1+0xcc0] ;  /* 0x000cc000016b7983 */ /* 0x000f280000100800 */
[----:B------:R-:W4:Y:S01]  /*ee50*/  LDL.LU.64 R114, [R1+0x11b8] ;  /* 0x0011b80001727983 */ /* 0x000f220000300a00 */
[----:B---3--:R-:W-:Y:S02]  /*ee60*/  ISETP.GE.AND P2, PT, R2, RZ, PT ;  /* 0x000000ff0200720c */ /* 0x008fe40003f46270 */
[----:B------:R-:W0:Y:S03]  /*ee70*/  S2R R2, SR_TID.X ;  /* 0x0000000000027919 */ /* 0x000e260000002100 */
[----:B------:R-:W-:Y:S01]  /*ee80*/  @!P4 IMAD.MOV R113, RZ, RZ, -R113 ;  /* 0x000000ffff71c224 */ /* 0x000fe200078e0a71 */
[----:B--2---:R-:W-:-:S02]  /*ee90*/  ISETP.GE.AND P3, PT, R125, RZ, PT ;  /* 0x000000ff7d00720c */ /* 0x004fc40003f66270 */
[----:B------:R-:W1:Y:S01]  /*eea0*/  LDC R125, c[0x0][0x3a0] ;  /* 0x0000e800ff7d7b82 */ /* 0x000e620000000800 */
[----:B------:R2:W-:Y:S02]  /*eeb0*/  STL [R1+0xd0], R3 ;  /* 0x0000d00301007387 */ /* 0x0005e40000100800 */
[----:B--2---:R-:W2:Y:S01]  /*eec0*/  S2R R3, SR_TID.X ;  /* 0x0000000000037919 */ /* 0x004ea20000002100 */
[----:B------:R-:W-:Y:S01]  /*eed0*/  ISETP.GE.AND P4, PT, R103, RZ, PT ;  /* 0x000000ff6700720c */ /* 0x000fe20003f86270 */
[----:B------:R-:W-:Y:S01]  /*eee0*/  STL [R1+0xff0], R113 ;  /* 0x000ff07101007387 */ /* 0x000fe20000100800 */
[----:B------:R-:W-:-:S03]  /*eef0*/  @!P2 IMAD.MOV R116, RZ, RZ, -R116 ;  /* 0x000000ffff74a224 */ /* 0x000fc600078e0a74 */
[----:B------:R-:W3:Y:S01]  /*ef00*/  LDL R103, [R1+0xca8] ;  /* 0x000ca80001677983 */ /* 0x000ee20000100800 */
[----:B------:R-:W-:Y:S02]  /*ef10*/  PRMT R109, RZ, 0x7610, R109 ;  /* 0x00007610ff6d7816 */ /* 0x000fe4000000006d */
[----:B0-----:R-:W-:Y:S01]  /*ef20*/  LOP3.LUT R2, R2, 0x7f, RZ, 0xc0, !PT ;  /* 0x0000007f02027812 */ /* 0x001fe200078ec0ff */
[----:B------:R-:W-:Y:S01]  /*ef30*/  @!P3 IMAD.MOV R112, RZ, RZ, -R112 ;  /* 0x000000ffff70b224 */ /* 0x000fe200078e0a70 */
[----:B------:R-:W-:-:S03]  /*ef40*/  ISETP.NE.AND P3, PT, RZ, UR4, PT ;  /* 0x00000004ff007c0c */ /* 0x000fc6000bf65270 */
[----:B------:R-:W-:Y:S01]  /*ef50*/  @!P4 IMAD.MOV R117, RZ, RZ, -R117 ;  /* 0x000000ffff75c224 */ /* 0x000fe200078e0a75 */
[----:B------:R-:W-:Y:S02]  /*ef60*/  ISETP.GE.AND P4, PT, R105, RZ, PT ;  /* 0x000000ff6900720c */ /* 0x000fe40003f86270 */
[----:B--2---:R-:W-:-:S04]  /*ef70*/  SHF.R.U32.HI R3, RZ, 0x7, R3 ;  /* 0x00000007ff037819 */ /* 0x004fc80000011603 */
[----:B------:R-:W-:-:S04]  /*ef80*/  SGXT.U32 R3, R3, 0x1 ;  /* 0x000000010303781a */ /* 0x000fc80000000000 */
[----:B------:R-:W-:Y:S01]  /*ef90*/  LOP3.LUT R105, R3, 0x76, RZ, 0xfc, !PT ;  /* 0x0000007603697812 */ /* 0x000fe200078efcff */
[----:B----4-:R-:W-:Y:S01]  /*efa0*/  @!P5 IMAD.MOV R114, RZ, RZ, -R114 ;  /* 0x000000ffff72d224 */ /* 0x010fe200078e0a72 */
[----:B------:R-:W-:Y:S02]  /*efb0*/  ISETP.GE.AND P5, PT, R101, RZ, PT ;  /* 0x000000ff6500720c */ /* 0x000fe40003fa6270 */
[----:B------:R-:W2:Y:S01]  /*efc0*/  LDL R101, [R1+0xca4] ;  /* 0x000ca40001657983 */ /* 0x000ea20000100800 */
[----:B------:R-:W-:-:S03]  /*efd0*/  ISETP.GE.AND P2, PT, R107, RZ, PT ;  /* 0x000000ff6b00720c */ /* 0x000fc60003f46270 */
[----:B------:R0:W-:Y:S07]  /*efe0*/  STL.S16 [R1+0xcc], R109 ;  /* 0x0000cc6d01007387 */ /* 0x0001ee0000100600 */
[----:B------:R-:W-:Y:S01]  /*eff0*/  @!P5 IMAD.MOV R118, RZ, RZ, -R118 ;  /* 0x000000ffff76d224 */ /* 0x000fe200078e0a76 */
[----:B------:R-:W-:Y:S02]  /*f000*/  ISETP.GE.AND P5, PT, R11, RZ, PT ;  /* 0x000000ff0b00720c */ /* 0x000fe40003fa6270 */
[----:B------:R-:W-:Y:S01]  /*f010*/  LOP3.LUT R11, RZ, UR4, RZ, 0x33, !PT ;  /* 0x00000004ff0b7c12 */ /* 0x000fe2000f8e33ff */
[----:B------:R-:W-:Y:S01]  /*f020*/  @!P2 IMAD.MOV R120, RZ, RZ, -R120 ;  /* 0x000000ffff78a224 */ /* 0x000fe200078e0a78 */
[----:B------:R-:W-:Y:S01]  /*f030*/  STL [R1+0xf70], R2 ;  /* 0x000f700201007387 */ /* 0x000fe20000100800 */
[----:B-1----:R-:W-:Y:S01]  /*f040*/  ISETP.LT.AND P2, PT, R2, R125, P0 ;  /* 0x0000007d0200720c */ /* 0x002fe20000741270 */
[----:B------:R-:W-:Y:S01]  /*f050*/  @!P6 IMAD.MOV R115, RZ, RZ, -R115 ;  /* 0x000000ffff73e224 */ /* 0x000fe200078e0a73 */
[C---:B0-----:R-:W-:Y:S01]  /*f060*/  LOP3.LUT R109, R3.reuse, 0x66, RZ, 0xfc, !PT ;  /* 0x00000066036d7812 */ /* 0x041fe200078efcff */
[----:B------:R0:W-:Y:S01]  /*f070*/  STL [R1+0x10a8], R2 ;  /* 0x0010a80201007387 */ /* 0x0001e20000100800 */
[C---:B------:R-:W-:Y:S01]  /*f080*/  LOP3.LUT R107, R3.reuse, 0x6e, RZ, 0xfc, !PT ;  /* 0x0000006e036b7812 */ /* 0x040fe200078efcff */
[----:B------:R-:W-:Y:S01]  /*f090*/  @!P4 IMAD.MOV R121, RZ, RZ, -R121 ;  /* 0x000000ffff79c224 */ /* 0x000fe200078e0a79 */
[----:B------:R-:W-:Y:S01]  /*f0a0*/  LOP3.LUT R3, R3, 0x7e, RZ, 0xfc, !PT ;  /* 0x0000007e03037812 */ /* 0x000fe200078efcff */
[----:B------:R-:W1:Y:S01]  /*f0b0*/  LDCU UR4, c[0x0][0x3b0] ;  /* 0x00007600ff0477ac */ /* 0x000e620008000800 */
[----:B0-----:R-:W-:-:S02]  /*f0c0*/  SEL R2, R11, R8, !P3 ;  /* 0x000000080b027207 */ /* 0x001fc40005800000 */
[----:B------:R-:W4:Y:S01]  /*f0d0*/  LDL.LU R8, [R1+0x11b4] ;  /* 0x0011b40001087983 */ /* 0x000f220000300800 */
[----:B------:R-:W-:-:S03]  /*f0e0*/  SEL R3, R11, R7, !P3 ;  /* 0x000000070b037207 */ /* 0x000fc60005800000 */
[----:B------:R-:W4:Y:S01]  /*f0f0*/  LDL.LU R7, [R1+0x11b0] ;  /* 0x0011b00001077983 */ /* 0x000f220000300800 */
[----:B------:R-:W-:Y:S01]  /*f100*/  @!P5 IMAD.MOV R122, RZ, RZ, -R122 ;  /* 0x000000ffff7ad224 */ /* 0x000fe200078e0a7a */
[----:B------:R-:W-:Y:S02]  /*f110*/  ISETP.GE.AND P6, PT, R111, RZ, PT ;  /* 0x000000ff6f00720c */ /* 0x000fe40003fc6270 */
[----:B---3--:R-:W-:Y:S01]  /*f120*/  ISETP.GE.AND P4, PT, R103, RZ, PT ;  /* 0x000000ff6700720c */ /* 0x008fe20003f86270 */
[----:B------:R-:W-:Y:S01]  /*f130*/  IMAD R103, R2, UR6, RZ ;  /* 0x0000000602677c24 */ /* 0x000fe2000f8e02ff */
[C---:B------:R-:W-:Y:S02]  /*f140*/  SEL R10, R11.reuse, R10, !P3 ;  /* 0x0000000a0b0a7207 */ /* 0x040fe40005800000 */
[C---:B------:R-:W-:Y:S02]  /*f150*/  SEL R9, R11.reuse, R9, !P3 ;  /* 0x000000090b097207 */ /* 0x040fe40005800000 */
[----:B------:R-:W-:-:S05]  /*f160*/  SEL R0, R11, R0, !P3 ;  /* 0x000000000b007207 */ /* 0x000fca0005800000 */
[----:B------:R-:W-:Y:S01]  /*f170*/  @!P6 IMAD.MOV R119, RZ, RZ, -R119 ;  /* 0x000000ffff77e224 */ /* 0x000fe200078e0a77 */
[C---:B------:R-:W-:Y:S02]  /*f180*/  SEL R5, R11.reuse, R5, !P3 ;  /* 0x000000050b057207 */ /* 0x040fe40005800000 */
[C---:B------:R-:W-:Y:S01]  /*f190*/  SEL R4, R11.reuse, R4, !P3 ;  /* 0x000000040b047207 */ /* 0x040fe20005800000 */
[----:B------:R-:W-:Y:S01]  /*f1a0*/  STL [R1+0x2c], R103 ;  /* 0x00002c6701007387 */ /* 0x000fe20000100800 */
[C---:B------:R-:W-:Y:S01]  /*f1b0*/  SEL R6, R11.reuse, R6, !P3 ;  /* 0x000000060b067207 */ /* 0x040fe20005800000 */
[----:B------:R-:W-:Y:S02]  /*f1c0*/  @!P4 IMAD.MOV R123, RZ, RZ, -R123 ;  /* 0x000000ffff7bc224 */ /* 0x000fe400078e0a7b */
[----:B------:R-:W-:Y:S01]  /*f1d0*/  STL [R1+0xff4], R40 ;  /* 0x000ff42801007387 */ /* 0x000fe20000100800 */
[----:B------:R-:W-:Y:S01]  /*f1e0*/  IMAD R2, R0, UR6, RZ ;  /* 0x0000000600027c24 */ /* 0x000fe2000f8e02ff */
[----:B------:R-:W-:Y:S01]  /*f1f0*/  SEL R12, R11, R12, !P3 ;  /* 0x0000000c0b0c7207 */ /* 0x000fe20005800000 */
[----:B------:R-:W-:Y:S01]  /*f200*/  IMAD R125, R5, UR6, RZ ;  /* 0x00000006057d7c24 */ /* 0x000fe2000f8e02ff */
[----:B------:R-:W-:Y:S01]  /*f210*/  STL [R1+0xff8], R42 ;  /* 0x000ff82a01007387 */ /* 0x000fe20000100800 */
[----:B------:R-:W-:Y:S01]  /*f220*/  IMAD R0, R4, UR6, RZ ;  /* 0x0000000604007c24 */ /* 0x000fe2000f8e02ff */
[----:B------:R-:W-:-:S02]  /*f230*/  SEL R13, R11, R13, !P3 ;  /* 0x0000000d0b0d7207 */ /* 0x000fc40005800000 */
[----:B------:R-:W-:Y:S01]  /*f240*/  STL [R1+0xffc], R44 ;  /* 0x000ffc2c01007387 */ /* 0x000fe20000100800 */
[C---:B------:R-:W-:Y:S01]  /*f250*/  SEL R14, R11.reuse, R14, !P3 ;  /* 0x0000000e0b0e7207 */ /* 0x040fe20005800000 */
[----:B------:R-:W-:Y:S01]  /*f260*/  IMAD R6, R6, UR6, RZ ;  /* 0x0000000606067c24 */ /* 0x000fe2000f8e02ff */
[C---:B------:R-:W-:Y:S01]  /*f270*/  SEL R15, R11.reuse, R15, !P3 ;  /* 0x0000000f0b0f7207 */ /* 0x040fe20005800000 */
[----:B------:R4:W-:Y:S01]  /*f280*/  STL [R1+0x1000], R11 ;  /* 0x0010000b01007387 */ /* 0x0009e20000100800 */
[C---:B------:R-:W-:Y:S02]  /*f290*/  SEL R16, R11.reuse, R16, !P3 ;  /* 0x000000100b107207 */ /* 0x040fe40005800000 */
[C---:B------:R-:W-:Y:S02]  /*f2a0*/  SEL R17, R11.reuse, R17, !P3 ;  /* 0x000000110b117207 */ /* 0x040fe40005800000 */
[C---:B------:R-:W-:Y:S02]  /*f2b0*/  SEL R18, R11.reuse, R18, !P3 ;  /* 0x000000120b127207 */ /* 0x040fe40005800000 */
[----:B------:R-:W-:-:S02]  /*f2c0*/  SEL R19, R11, R19, !P3 ;  /* 0x000000130b137207 */ /* 0x000fc40005800000 */
[C---:B------:R-:W-:Y:S02]  /*f2d0*/  SEL R20, R11.reuse, R20, !P3 ;  /* 0x000000140b147207 */ /* 0x040fe40005800000 */
[C---:B------:R-:W-:Y:S02]  /*f2e0*/  SEL R21, R11.reuse, R21, !P3 ;  /* 0x000000150b157207 */ /* 0x040fe40005800000 */
        /* <DEDUP_REMOVED lines=93> */
[----:B------:R-:W-:Y:S01]  /*f8c0*/  SEL R123, R11, R123, !P3 ;  /* 0x0000007b0b7b7207 */ /* 0x000fe20005800000 */
[----:B------:R-:W-:Y:S01]  /*f8d0*/  IMAD R13, R13, UR6, RZ ;  /* 0x000000060d0d7c24 */ /* 0x000fe2000f8e02ff */
[----:B--2---:R-:W-:Y:S01]  /*f8e0*/  ISETP.GE.AND P5, PT, R101, RZ, PT ;  /* 0x000000ff6500720c */ /* 0x004fe20003fa6270 */
[----:B------:R-:W-:-:S02]  /*f8f0*/  IMAD R101, R10, UR6, RZ ;  /* 0x000000060a657c24 */ /* 0x000fc4000f8e02ff */
[----:B------:R-:W-:Y:S02]  /*f900*/  IMAD R10, R9, UR6, RZ ;  /* 0x00000006090a7c24 */ /* 0x000fe4000f8e02ff */
[----:B------:R-:W-:Y:S01]  /*f910*/  IMAD R9, R3, UR6, RZ ;  /* 0x0000000603097c24 */ /* 0x000fe2000f8e02ff */
[----:B------:R-:W-:-:S07]  /*f920*/  SEL R3, R11, R40, !P3 ;  /* 0x000000280b037207 */ /* 0x000fce0005800000 */
[----:B------:R-:W-:-:S05]  /*f930*/  @!P5 IMAD.MOV R124, RZ, RZ, -R124 ;  /* 0x000000ffff7cd224 */ /* 0x000fca00078e0a7c */
[----:B------:R-:W-:Y:S01]  /*f940*/  SEL R124, R11, R124, !P3 ;  /* 0x0000007c0b7c7207 */ /* 0x000fe20005800000 */
[----:B------:R-:W-:Y:S02]  /*f950*/  IMAD R16, R16, UR6, RZ ;  /* 0x0000000610107c24 */ /* 0x000fe4000f8e02ff */
[----:B------:R-:W-:Y:S01]  /*f960*/  IMAD R18, R18, UR6, RZ ;  /* 0x0000000612127c24 */ /* 0x000fe2000f8e02ff */
[CC--:B----4-:R-:W-:Y:S02]  /*f970*/  IADD3 R11, P4, PT, R101.reuse, R8.reuse, RZ ;  /* 0x00000008650b7210 */ /* 0x0d0fe40007f9e0ff */
[-C--:B------:R-:W-:Y:S02]  /*f980*/  IADD3 R42, P5, PT, R2, R8.reuse, RZ ;  /* 0x00000008022a7210 */ /* 0x080fe40007fbe0ff */
[----:B------:R-:W-:Y:S01]  /*f990*/  IADD3 R40, P6, PT, R6, R8, RZ ;  /* 0x0000000806287210 */ /* 0x000fe20007fde0ff */
[----:B------:R0:W-:Y:S04]  /*f9a0*/  STL [R1+0x4a4], R11 ;  /* 0x0004a40b01007387 */ /* 0x0001e80000100800 */
[----:B------:R2:W-:Y:S01]  /*f9b0*/  STL [R1+0x4bc], R42 ;  /* 0x0004bc2a01007387 */ /* 0x0005e20000100800 */
[----:B0-----:R-:W-:-:S03]  /*f9c0*/  LEA.HI.X.SX32 R11, R101, R7, 0x1, P4 ;  /* 0x00000007650b7211 */ /* 0x001fc600020f0eff */
[----:B------:R0:W-:Y:S01]  /*f9d0*/  STL [R1+0x4d4], R40 ;  /* 0x0004d42801007387 */ /* 0x0001e20000100800 */
[----:B--2---:R-:W-:-:S03]  /*f9e0*/  IADD3 R42, P4, PT, R13, R8, RZ ;  /* 0x000000080d2a7210 */ /* 0x004fc60007f9e0ff */
[----:B------:R2:W-:Y:S01]  /*f9f0*/  STL [R1+0x4a0], R11 ;  /* 0x0004a00b01007387 */ /* 0x0005e20000100800 */
[----:B------:R-:W-:Y:S01]  /*fa00*/  IMAD R20, R20, UR6, RZ ;  /* 0x0000000614147c24 */ /* 0x000fe2000f8e02ff */
[-C--:B0-----:R-:W-:Y:S02]  /*fa10*/  LEA.HI.X.SX32 R40, R2, R7.reuse, 0x1, P5 ;  /* 0x0000000702287211 */ /* 0x081fe400028f0eff */
[----:B------:R-:W-:Y:S01]  /*fa20*/  STL [R1+0x4ec], R42 ;  /* 0x0004ec2a01007387 */ /* 0x000fe20000100800 */
[----:B------:R-:W-:Y:S02]  /*fa30*/  LEA.HI.X.SX32 R2, R6, R7, 0x1, P6 ;  /* 0x0000000706027211 */ /* 0x000fe400030f0eff */
[-C--:B--2---:R-:W-:Y:S01]  /*fa40*/  IADD3 R11, P5, PT, R16, R8.reuse, RZ ;  /* 0x00000008100b7210 */ /* 0x084fe20007fbe0ff */
[----:B------:R-:W-:Y:S01]  /*fa50*/  STL [R1+0x4b8], R40 ;  /* 0x0004b82801007387 */ /* 0x000fe20000100800 */
[----:B------:R-:W-:Y:S01]  /*fa60*/  IADD3 R6, P6, PT, R18, R8, RZ ;  /* 0x0000000812067210 */ /* 0x000fe20007fde0ff */
[----:B------:R-:W-:-:S02]  /*fa70*/  IMAD R22, R22, UR6, RZ ;  /* 0x0000000616167c24 */ /* 0x000fc4000f8e02ff */
[----:B------:R0:W-:Y:S04]  /*fa80*/  STL [R1+0x504], R11 ;  /* 0x0005040b01007387 */ /* 0x0001e80000100800 */
[----:B------:R2:W-:Y:S01]  /*fa90*/  STL [R1+0x4d0], R2 ;  /* 0x0004d00201007387 */ /* 0x0005e20000100800 */
[----:B------:R-:W-:Y:S01]  /*faa0*/  IMAD R24, R24, UR6, RZ ;  /* 0x0000000618187c24 */ /* 0x000fe2000f8e02ff */
[----:B0-----:R-:W-:Y:S02]  /*fab0*/  LEA.HI.X.SX32 R11, R13, R7, 0x1, P4 ;  /* 0x000000070d0b7211 */ /* 0x001fe400020f0eff */
[----:B------:R0:W-:Y:S01]  /*fac0*/  STL [R1+0x514], R6 ;  /* 0x0005140601007387 */ /* 0x0001e20000100800 */
[----:B--2---:R-:W-:-:S03]  /*fad0*/  IADD3 R2, P4, PT, R20, R8, RZ ;  /* 0x0000000814027210 */ /* 0x004fc60007f9e0ff */
[----:B------:R2:W-:Y:S01]  /*fae0*/  STL [R1+0x4e8], R11 ;  /* 0x0004e80b01007387 */ /* 0x0005e20000100800 */
[----:B------:R-:W-:Y:S01]  /*faf0*/  IMAD R26, R26, UR6, RZ ;  /* 0x000000061a1a7c24 */ /* 0x000fe2000f8e02ff */
[----:B0-----:R-:W-:Y:S02]  /*fb00*/  LEA.HI.X.SX32 R6, R16, R7, 0x1, P5 ;  /* 0x0000000710067211 */ /* 0x001fe400028f0eff */
[----:B------:R0:W-:Y:S01]  /*fb10*/  STL [R1+0x524], R2 ;  /* 0x0005240201007387 */ /* 0x0001e20000100800 */
[----:B--2---:R-:W-:-:S03]  /*fb20*/  IADD3 R11, P5, PT, R22, R8, RZ ;  /* 0x00000008160b7210 */ /* 0x004fc60007fbe0ff */
[----:B------:R2:W-:Y:S01]  /*fb30*/  STL [R1+0x500], R6 ;  /* 0x0005000601007387 */ /* 0x0005e20000100800 */
[----:B0-----:R-:W-:-:S03]  /*fb40*/  LEA.HI.X.SX32 R2, R18, R7, 0x1, P6 ;  /* 0x0000000712027211 */ /* 0x001fc600030f0eff */
[----:B------:R0:W-:Y:S01]  /*fb50*/  STL [R1+0x534], R11 ;  /* 0x0005340b01007387 */ /* 0x0001e20000100800 */
[----:B--2---:R-:W-:-:S03]  /*fb60*/  IADD3 R6, P6, PT, R24, R8, RZ ;  /* 0x0000000818067210 */ /* 0x004fc60007fde0ff */
[----:B------:R2:W-:Y:S01]  /*fb70*/  STL [R1+0x510], R2 ;  /* 0x0005100201007387 */ /* 0x0005e20000100800 */
[----:B------:R-:W-:Y:S01]  /*fb80*/  IMAD R28, R28, UR6, RZ ;  /* 0x000000061c1c7c24 */ /* 0x000fe2000f8e02ff */
[----:B0-----:R-:W-:Y:S02]  /*fb90*/  LEA.HI.X.SX32 R11, R20, R7, 0x1, P4 ;  /* 0x00000007140b7211 */ /* 0x001fe400020f0eff */
[----:B------:R0:W-:Y:S01]  /*fba0*/  STL [R1+0x544], R6 ;  /* 0x0005440601007387 */ /* 0x0001e20000100800 */
[----:B--2---:R-:W-:-:S03]  /*fbb0*/  IADD3 R2, P4, PT, R26, R8, RZ ;  /* 0x000000081a027210 */ /* 0x004fc60007f9e0ff */
[----:B------:R-:W-:Y:S01]  /*fbc0*/  STL [R1+0x520], R11 ;  /* 0x0005200b01007387 */ /* 0x000fe20000100800 */
[----:B------:R-:W-:-:S03]  /*fbd0*/  IMAD R30, R30, UR6, RZ ;  /* 0x000000061e1e7c24 */ /* 0x000fc6000f8e02ff */
[----:B------:R-:W-:Y:S01]  /*fbe0*/  STL [R1+0x1004], R22 ;  /* 0x0010041601007387 */ /* 0x000fe20000100800 */
[----:B0-----:R-:W-:-:S03]  /*fbf0*/  LEA.HI.X.SX32 R6, R22, R7, 0x1, P5 ;  /* 0x0000000716067211 */ /* 0x001fc600028f0eff */
[----:B------:R0:W-:Y:S04]  /*fc00*/  STL [R1+0x554], R2 ;  /* 0x0005540201007387 */ /* 0x0001e80000100800 */
[----:B------:R2:W-:Y:S01]  /*fc10*/  STL [R1+0x530], R6 ;  /* 0x0005300601007387 */ /* 0x0005e20000100800 */
[----:B0-----:R-:W-:-:S03]  /*fc20*/  IADD3 R2, P5, PT, R28, R8, RZ ;  /* 0x000000081c027210 */ /* 0x001fc60007fbe0ff */
[----:B------:R-:W-:Y:S01]  /*fc30*/  STL [R1+0x1008], R24 ;  /* 0x0010081801007387 */ /* 0x000fe20000100800 */
[----:B--2---:R-:W-:-:S03]  /*fc40*/  LEA.HI.X.SX32 R6, R24, R7, 0x1, P6 ;  /* 0x0000000718067211 */ /* 0x004fc600030f0eff */
[----:B------:R0:W-:Y:S01]  /*fc50*/  STL [R1+0x564], R2 ;  /* 0x0005640201007387 */ /* 0x0001e20000100800 */
[----:B------:R-:W-:-:S03]  /*fc60*/  IMAD R32, R32, UR6, RZ ;  /* 0x0000000620207c24 */ /* 0x000fc6000f8e02ff */
        /* <DEDUP_REMOVED lines=31> */
[----:B0-----:R-:W-:-:S03]  /*fe60*/  LEA.HI.X.SX32 R2, R36, R7, 0x1, P6 ;  /* 0x0000000724027211 */ /* 0x001fc600030f0eff */
[----:B------:R-:W-:Y:S01]  /*fe70*/  STL [R1+0x1020], R36 ;  /* 0x0010202401007387 */ /* 0x000fe20000100800 */
[----:B--2---:R-:W-:-:S03]  /*fe80*/  IADD3 R6, P5, PT, R3, R8, RZ ;  /* 0x0000000803067210 */ /* 0x004fc60007fbe0ff */
[----:B------:R0:W-:Y:S01]  /*fe90*/  STL [R1+0x5a0], R2 ;  /* 0x0005a00201007387 */ /* 0x0001e20000100800 */
[----:B------:R-:W-:-:S03]  /*fea0*/  IMAD R5, R5, UR6, RZ ;  /* 0x0000000605057c24 */ /* 0x000fc6000f8e02ff */
[----:B------:R-:W-:Y:S01]  /*feb0*/  STL [R1+0x1024], R38 ;  /* 0x0010242601007387 */ /* 0x000fe20000100800 */
[----:B------:R-:W-:-:S03]  /*fec0*/  IMAD R46, R46, UR6, RZ ;  /* 0x000000062e2e7c24 */ /* 0x000fc6000f8e02ff */
[----:B------:R2:W-:Y:S01]  /*fed0*/  STL [R1+0x5c4], R6 ;  /* 0x0005c40601007387 */ /* 0x0005e20000100800 */
[----:B0-----:R-:W-:Y:S02]  /*fee0*/  LEA.HI.X.SX32 R2, R38, R7, 0x1, P4 ;  /* 0x0000000726027211 */ /* 0x001fe400020f0eff */
[-C--:B------:R-:W-:Y:S01]  /*fef0*/  IADD3 R11, P6, PT, R5, R8.reuse, RZ ;  /* 0x00000008050b7210 */ /* 0x080fe20007fde0ff */
[----:B------:R-:W-:Y:S02]  /*ff00*/  IMAD R48, R48, UR6, RZ ;  /* 0x0000000630307c24 */ /* 0x000fe4000f8e02ff */
[----:B------:R0:W-:Y:S01]  /*ff10*/  STL [R1+0x5b0], R2 ;  /* 0x0005b00201007387 */ /* 0x0001e20000100800 */
[----:B--2---:R-:W-:Y:S01]  /*ff20*/  IADD3 R6, P4, PT, R4, R8, RZ ;  /* 0x0000000804067210 */ /* 0x004fe20007f9e0ff */
[----:B------:R-:W-:-:S04]  /*ff30*/  IMAD R50, R50, UR6, RZ ;  /* 0x0000000632327c24 */ /* 0x000fc8000f8e02ff */
[----:B------:R2:W-:Y:S01]  /*ff40*/  STL [R1+0x5d4], R6 ;  /* 0x0005d40601007387 */ /* 0x0005e20000100800 */
[-C--:B0-----:R-:W-:Y:S02]  /*ff50*/  LEA.HI.X.SX32 R2, R3, R7.reuse, 0x1, P5 ;  /* 0x0000000703027211 */ /* 0x081fe400028f0eff */
[----:B------:R-:W-:Y:S01]  /*ff60*/  LEA.HI.X.SX32 R3, R4, R7, 0x1, P4 ;  /* 0x0000000704037211 */ /* 0x000fe200020f0eff */
[----:B------:R-:W-:Y:S01]  /*ff70*/  STL [R1+0x5e4], R11 ;  /* 0x0005e40b01007387 */ /* 0x000fe20000100800 */
[----:B--2---:R-:W-:-:S03]  /*ff80*/  IADD3 R6, P5, PT, R46, R8, RZ ;  /* 0x000000082e067210 */ /* 0x004fc60007fbe0ff */
[----:B------:R0:W-:Y:S01]  /*ff90*/  STL [R1+0x5c0], R2 ;  /* 0x0005c00201007387 */ /* 0x0001e20000100800 */
[----:B------:R-:W-:-:S03]  /*ffa0*/  LEA.HI.X.SX32 R4, R5, R7, 0x1, P6 ;  /* 0x0000000705047211 */ /* 0x000fc600030f0eff */
[----:B------:R-:W-:Y:S01]  /*ffb0*/  STL [R1+0x5f4], R6 ;  /* 0x0005f40601007387 */ /* 0x000fe20000100800 */
[----:B------:R-:W-:-:S03]  /*ffc0*/  IMAD R52, R52, UR6, RZ ;  /* 0x0000000634347c24 */ /* 0x000fc6000f8e02ff */
[----:B------:R2:W-:Y:S01]  /*ffd0*/  STL [R1+0x5d0], R3 ;  /* 0x0005d00301007387 */ /* 0x0005e20000100800 */
[----:B0-----:R-:W-:-:S05]  /*ffe0*/  IADD3 R2, P4, PT, R48, R8, RZ ;  /* 0x0000000830027210 */ /* 0x001fca0007f9e0ff */
        /* <DEDUP_REMOVED lines=84> */
[----:B------:R-:W-:Y:S01]  /*10530*/  IMAD R80, R80, UR14, RZ ;  /* 0x0000000e50507c24 */ /* 0x000fe2000f8e02ff */
[----:B------:R-:W2:Y:S02]  /*10540*/  LDCU UR14, c[0x0][0x3b0] ;  /* 0x00007600ff0e77ac */ /* 0x000ea40008000800 */
[----:B------:R3:W-:Y:S01]  /*10550*/  STL [R1+0x6c0], R2 ;  /* 0x0006c00201007387 */ /* 0x0007e20000100800 */
[----:B0-----:R-:W-:-:S03]  /*10560*/  IADD3 R3, P4, PT, R78, R8, RZ ;  /* 0x000000084e037210 */ /* 0x001fc60007f9e0ff */
[----:B------:R-:W-:Y:S01]  /*10570*/  STL [R1+0x103c], R74 ;  /* 0x00103c4a01007387 */ /* 0x000fe20000100800 */
[----:B---3--:R-:W-:-:S03]  /*10580*/  LEA.HI.X.SX32 R2, R74, R7, 0x1, P6 ;  /* 0x000000074a027211 */ /* 0x008fc600030f0eff */
[----:B------:R0:W-:Y:S01]  /*10590*/  STL [R1+0x6f4], R3 ;  /* 0x0006f40301007387 */ /* 0x0001e20000100800 */
[----:B------:R-:W-:Y:S01]  /*105a0*/  IMAD R82, R82, UR16, RZ ;  /* 0x0000001052527c24 */ /* 0x000fe2000f8e02ff */
[----:B------:R-:W3:Y:S02]  /*105b0*/  LDCU UR16, c[0x0][0x3b0] ;  /* 0x00007600ff1077ac */ /* 0x000ee40008000800 */
[----:B------:R4:W-:Y:S01]  /*105c0*/  STL [R1+0x6d0], R2 ;  /* 0x0006d00201007387 */ /* 0x0009e20000100800 */
[----:B0-----:R-:W-:-:S03]  /*105d0*/  IADD3 R3, P6, PT, R80, R8, RZ ;  /* 0x0000000850037210 */ /* 0x001fc60007fde0ff */
[----:B------:R-:W-:Y:S01]  /*105e0*/  STL [R1+0x1040], R76 ;  /* 0x0010404c01007387 */ /* 0x000fe20000100800 */
[----:B----4-:R-:W-:-:S03]  /*105f0*/  LEA.HI.X.SX32 R2, R76, R7, 0x1, P5 ;  /* 0x000000074c027211 */ /* 0x010fc600028f0eff */
[----:B------:R0:W-:Y:S01]  /*10600*/  STL [R1+0x704], R3 ;  /* 0x0007040301007387 */ /* 0x0001e20000100800 */
[----:B------:R-:W-:-:S03]  /*10610*/  IMAD R84, R84, UR18, RZ ;  /* 0x0000001254547c24 */ /* 0x000fc6000f8e02ff */
        /* <DEDUP_REMOVED lines=25> */
[----:B------:R-:W-:Y:S01]  /*107b0*/  IMAD R94, R94, UR30, RZ ;  /* 0x0000001e5e5e7c24 */ /* 0x000fe2000f8e02ff */
[----:B0-----:R-:W-:Y:S02]  /*107c0*/  IADD3 R3, P4, PT, R90, R8, RZ ;  /* 0x000000085a037210 */ /* 0x001fe40007f9e0ff */
[----:B------:R-:W-:Y:S01]  /*107d0*/  STL [R1+0x1054], R86 ;  /* 0x0010545601007387 */ /* 0x000fe20000100800 */
[----:B----4-:R-:W-:-:S03]  /*107e0*/  LEA.HI.X.SX32 R2, R86, R7, 0x1, P6 ;  /* 0x0000000756027211 */ /* 0x010fc600030f0eff */
[----:B------:R0:W-:Y:S01]  /*107f0*/  STL [R1+0x754], R3 ;  /* 0x0007540301007387 */ /* 0x0001e20000100800 */
[----:B------:R-:W-:-:S03]  /*10800*/  IADD3 R62, P6, PT, R92, R8, RZ ;  /* 0x000000085c3e7210 */ /* 0x000fc60007fde0ff */
[----:B------:R4:W-:Y:S01]  /*10810*/  STL [R1+0x730], R2 ;  /* 0x0007300201007387 */ /* 0x0009e20000100800 */
[----:B0-----:R-:W-:-:S03]  /*10820*/  LEA.HI.X.SX32 R3, R88, R7, 0x1, P5 ;  /* 0x0000000758037211 */ /* 0x001fc600028f0eff */
[----:B------:R-:W-:Y:S01]  /*10830*/  STL [R1+0x1058], R88 ;  /* 0x0010585801007387 */ /* 0x000fe20000100800 */
[----:B----4-:R-:W-:-:S03]  /*10840*/  IADD3 R2, P5, PT, R94, R8, RZ ;  /* 0x000000085e027210 */ /* 0x010fc60007fbe0ff */
[----:B------:R-:W-:Y:S04]  /*10850*/  STL [R1+0x740], R3 ;  /* 0x0007400301007387 */ /* 0x000fe80000100800 */
[----:B------:R-:W-:Y:S04]  /*10860*/  STL [R1+0x764], R62 ;  /* 0x0007643e01007387 */ /* 0x000fe80000100800 */
[----:B------:R-:W-:Y:S04]  /*10870*/  STL [R1+0x10d0], R62 ;  /* 0x0010d03e01007387 */ /* 0x000fe80000100800 */
[----:B------:R0:W-:Y:S04]  /*10880*/  STL [R1+0x774], R2 ;  /* 0x0007740201007387 */ /* 0x0001e80000100800 */
[----:B------:R-:W-:Y:S04]  /*10890*/  STL [R1+0x10d8], R62 ;  /* 0x0010d83e01007387 */ /* 0x000fe80000100800 */
        /* <DEDUP_REMOVED lines=9> */
[----:B------:R-:W-:Y:S01]  /*10930*/  STL [R1+0x1164], R62 ;  /* 0x0011643e01007387 */ /* 0x000fe20000100800 */
[----:B------:R-:W-:-:S03]  /*10940*/  IMAD R96, R96, UR32, RZ ;  /* 0x0000002060607c24 */ /* 0x000fc6000f8e02ff */
[----:B------:R-:W-:Y:S01]  /*10950*/  STL [R1+0x116c], R62 ;  /* 0x00116c3e01007387 */ /* 0x000fe20000100800 */
[----:B0-----:R-:W-:-:S03]  /*10960*/  LEA.HI.X.SX32 R2, R90, R7, 0x1, P4 ;  /* 0x000000075a027211 */ /* 0x001fc600020f0eff */
[----:B------:R-:W-:Y:S01]  /*10970*/  STL [R1+0x1174], R62 ;  /* 0x0011743e01007387 */ /* 0x000fe20000100800 */
[----:B------:R-:W-:-:S03]  /*10980*/  IMAD R98, R98, UR34, RZ ;  /* 0x0000002262627c24 */ /* 0x000fc6000f8e02ff */
[----:B------:R-:W-:Y:S04]  /*10990*/  STL [R1+0x117c], R62 ;  /* 0x00117c3e01007387 */ /* 0x000fe80000100800 */
[----:B------:R-:W-:Y:S01]  /*109a0*/  STL [R1+0x1184], R62 ;  /* 0x0011843e01007387 */ /* 0x000fe20000100800 */
[----:B------:R-:W-:-:S03]  /*109b0*/  LEA.HI.X.SX32 R3, R92, R7, 0x1, P6 ;  /* 0x000000075c037211 */ /* 0x000fc600030f0eff */
[----:B------:R-:W-:Y:S01]  /*109c0*/  STL [R1+0x118c], R62 ;  /* 0x00118c3e01007387 */ /* 0x000fe20000100800 */
[----:B------:R-:W-:-:S03]  /*109d0*/  IADD3 R60, P4, PT, R96, R8, RZ ;  /* 0x00000008603c7210 */ /* 0x000fc60007f9e0ff */
[----:B------:R-:W-:Y:S04]  /*109e0*/  STL [R1+0x1194], R62 ;  /* 0x0011943e01007387 */ /* 0x000fe80000100800 */
[----:B------:R-:W-:Y:S04]  /*109f0*/  STL [R1+0x119c], R62 ;  /* 0x00119c3e01007387 */ /* 0x000fe80000100800 */
[----:B------:R-:W-:Y:S04]  /*10a00*/  STL [R1+0x11a4], R62 ;  /* 0x0011a43e01007387 */ /* 0x000fe80000100800 */
[----:B------:R-:W-:Y:S04]  /*10a10*/  STL [R1+0x105c], R90 ;  /* 0x00105c5a01007387 */ /* 0x000fe80000100800 */
[----:B------:R0:W-:Y:S04]  /*10a20*/  STL [R1+0x750], R2 ;  /* 0x0007500201007387 */ /* 0x0001e80000100800 */
[----:B------:R-:W-:Y:S04]  /*10a30*/  STL [R1+0x1060], R92 ;  /* 0x0010605c01007387 */ /* 0x000fe80000100800 */
[----:B------:R-:W-:Y:S01]  /*10a40*/  STL [R1+0x760], R3 ;  /* 0x0007600301007387 */ /* 0x000fe20000100800 */
[----:B0-----:R-:W-:-:S03]  /*10a50*/  IADD3 R2, P6, PT, R98, R8, RZ ;  /* 0x0000000862027210 */ /* 0x001fc60007fde0ff */
        /* <DEDUP_REMOVED lines=13> */
[----:B------:R-:W-:Y:S04]  /*10b30*/  STL [R1+0x1168], R60 ;  /* 0x0011683c01007387 */ /* 0x000fe80000100800 */
[----:B------:R-:W-:Y:S01]  /*10b40*/  STL [R1+0x1170], R60 ;  /* 0x0011703c01007387 */ /* 0x000fe20000100800 */
[----:B0-----:R-:W-:-:S03]  /*10b50*/  LEA.HI.X.SX32 R2, R94, R7, 0x1, P5 ;  /* 0x000000075e027211 */ /* 0x001fc600028f0eff */
[----:B------:R-:W-:Y:S04]  /*10b60*/  STL [R1+0x1178], R60 ;  /* 0x0011783c01007387 */ /* 0x000fe80000100800 */
[----:B------:R-:W-:Y:S04]  /*10b70*/  STL [R1+0x1180], R60 ;  /* 0x0011803c01007387 */ /* 0x000fe80000100800 */
[----:B------:R-:W-:Y:S01]  /*10b80*/  STL [R1+0x1188], R60 ;  /* 0x0011883c01007387 */ /* 0x000fe20000100800 */
[----:B------:R-:W-:-:S03]  /*10b90*/  IADD3 R3, P5, PT, R100, R8, RZ ;  /* 0x0000000864037210 */ /* 0x000fc60007fbe0ff */
[----:B------:R-:W-:Y:S01]  /*10ba0*/  STL [R1+0x1190], R60 ;  /* 0x0011903c01007387 */ /* 0x000fe20000100800 */
[----:B------:R-:W-:-:S03]  /*10bb0*/  IMAD R102, R102, UR37, RZ ;  /* 0x0000002566667c24 */ /* 0x000fc6000f8e02ff */
[----:B------:R-:W-:Y:S04]  /*10bc0*/  STL [R1+0x1198], R60 ;  /* 0x0011983c01007387 */ /* 0x000fe80000100800 */
[----:B------:R-:W-:Y:S04]  /*10bd0*/  STL [R1+0x11a0], R60 ;  /* 0x0011a03c01007387 */ /* 0x000fe80000100800 */
[----:B------:R-:W-:Y:S04]  /*10be0*/  STL [R1+0x11a8], R60 ;  /* 0x0011a83c01007387 */ /* 0x000fe80000100800 */
[----:B------:R-:W-:Y:S04]  /*10bf0*/  STL [R1+0x1064], R94 ;  /* 0x0010645e01007387 */ /* 0x000fe80000100800 */
[----:B------:R0:W-:Y:S04]  /*10c00*/  STL [R1+0x770], R2 ;  /* 0x0007700201007387 */ /* 0x0001e80000100800 */
[----:B------:R-:W-:Y:S01]  /*10c10*/  STL [R1+0x1068], R96 ;  /* 0x0010686001007387 */ /* 0x000fe20000100800 */
[----:B------:R-:W-:-:S03]  /*10c20*/  IMAD R104, R104, UR38, RZ ;  /* 0x0000002668687c24 */ /* 0x000fc6000f8e02ff */
[----:B------:R4:W-:Y:S01]  /*10c30*/  STL [R1+0x7a4], R3 ;  /* 0x0007a40301007387 */ /* 0x0009e20000100800 */
[----:B0-----:R-:W-:Y:S01]  /*10c40*/  LEA.HI.X.SX32 R2, R96, R7, 0x1, P4 ;  /* 0x0000000760027211 */ /* 0x001fe200020f0eff */
[----:B------:R-:W-:-:S04]  /*10c50*/  IMAD R106, R106, UR39, RZ ;  /* 0x000000276a6a7c24 */ /* 0x000fc8000f8e02ff */
[----:B------:R0:W-:Y:S01]  /*10c60*/  STL [R1+0x780], R2 ;  /* 0x0007800201007387 */ /* 0x0001e20000100800 */
[----:B----4-:R-:W-:-:S03]  /*10c70*/  IADD3 R3, P4, PT, R102, R8, RZ ;  /* 0x0000000866037210 */ /* 0x010fc60007f9e0ff */
[----:B------:R-:W-:Y:S04]  /*10c80*/  STL [R1+0x106c], R98 ;  /* 0x00106c6201007387 */ /* 0x000fe80000100800 */
[----:B------:R4:W-:Y:S01]  /*10c90*/  STL [R1+0x7ac], R3 ;  /* 0x0007ac0301007387 */ /* 0x0009e20000100800 */
[----:B0-----:R-:W-:Y:S02]  /*10ca0*/  LEA.HI.X.SX32 R2, R98, R7, 0x1, P6 ;  /* 0x0000000762027211 */ /* 0x001fe400030f0eff */
[----:B------:R-:W-:-:S03]  /*10cb0*/  IADD3 R58, P6, PT, R104, R8, RZ ;  /* 0x00000008683a7210 */ /* 0x000fc60007fde0ff */
[----:B------:R0:W-:Y:S01]  /*10cc0*/  STL [R1+0x790], R2 ;  /* 0x0007900201007387 */ /* 0x0001e20000100800 */
[----:B----4-:R-:W-:-:S03]  /*10cd0*/  LEA.HI.X.SX32 R3, R100, R7, 0x1, P5 ;  /* 0x0000000764037211 */ /* 0x010fc600028f0eff */
[----:B------:R-:W-:Y:S04]  /*10ce0*/  STL [R1+0x1070], R100 ;  /* 0x0010706401007387 */ /* 0x000fe80000100800 */
[----:B------:R-:W-:Y:S01]  /*10cf0*/  STL [R1+0x7a0], R3 ;  /* 0x0007a00301007387 */ /* 0x000fe20000100800 */
[----:B0-----:R-:W-:-:S03]  /*10d00*/  IADD3 R2, P5, PT, R106, R8, RZ ;  /* 0x000000086a027210 */ /* 0x001fc60007fbe0ff */
[----:B------:R-:W-:Y:S04]  /*10d10*/  STL [R1+0x7b4], R58 ;  /* 0x0007b43a01007387 */ /* 0x000fe80000100800 */
[----:B------:R-:W-:Y:S04]  /*10d20*/  STL [R1+0x10e0], R58 ;  /* 0x0010e03a01007387 */ /* 0x000fe80000100800 */
[----:B------:R0:W-:Y:S01]  /*10d30*/  STL [R1+0x7bc], R2 ;  /* 0x0007bc0201007387 */ /* 0x0001e20000100800 */
[----:B------:R-:W-:-:S03]  /*10d40*/  IMAD R108, R108, UR40, RZ ;  /* 0x000000286c6c7c24 */ /* 0x000fc6000f8e02ff */
[----:B------:R-:W-:Y:S01]  /*10d50*/  STL [R1+0x10e4], R102 ;  /* 0x0010e46601007387 */ /* 0x000fe20000100800 */
[----:B0-----:R-:W-:-:S05]  /*10d60*/  LEA.HI.X.SX32 R2, R102, R7, 0x1, P4 ;  /* 0x0000000766027211 */ /* 0x001fca00020f0eff */
[----:B------:R0:W-:Y:S01]  /*10d70*/  STL [R1+0x7a8], R2 ;  /* 0x0007a80201007387 */ /* 0x0001e20000100800 */
[----:B------:R-:W-:Y:S01]  /*10d80*/  IADD3 R56, P4, PT, R108, R8, RZ ;  /* 0x000000086c387210 */ /* 0x000fe20007f9e0ff */
[----:B------:R-:W-:Y:S02]  /*10d90*/  IMAD R110, R110, UR41, RZ ;  /* 0x000000296e6e7c24 */ /* 0x000fe4000f8e02ff */
[----:B------:R-:W-:Y:S01]  /*10da0*/  STL [R1+0x1074], R104 ;  /* 0x0010746801007387 */ /* 0x000fe20000100800 */
[----:B------:R-:W-:Y:S01]  /*10db0*/  IMAD R112, R112, UR42, RZ ;  /* 0x0000002a70707c24 */ /* 0x000fe2000f8e02ff */
[----:B0-----:R-:W-:-:S05]  /*10dc0*/  LEA.HI.X.SX32 R2, R104, R7, 0x1, P6 ;  /* 0x0000000768027211 */ /* 0x001fca00030f0eff */
[----:B------:R0:W-:Y:S01]  /*10dd0*/  STL [R1+0x7b0], R2 ;  /* 0x0007b00201007387 */ /* 0x0001e20000100800 */
[----:B------:R-:W-:-:S03]  /*10de0*/  IADD3 R54, P6, PT, R110, R8, RZ ;  /* 0x000000086e367210 */ /* 0x000fc60007fde0ff */
[----:B------:R-:W-:Y:S01]  /*10df0*/  STL [R1+0x7c4], R56 ;  /* 0x0007c43801007387 */ /* 0x000fe20000100800 */
[----:B0-----:R-:W-:-:S03]  /*10e00*/  LEA.HI.X.SX32 R2, R106, R7, 0x1, P5 ;  /* 0x000000076a027211 */ /* 0x001fc600028f0eff */
[----:B------:R-:W-:Y:S01]  /*10e10*/  STL [R1+0x10ec], R56 ;  /* 0x0010ec3801007387 */ /* 0x000fe20000100800 */
[----:B------:R-:W-:-:S03]  /*10e20*/  IADD3 R3, P5, PT, R112, R8, RZ ;  /* 0x0000000870037210 */ /* 0x000fc60007fbe0ff */
[----:B------:R-:W-:Y:S04]  /*10e30*/  STL [R1+0x10f0], R106 ;  /* 0x0010f06a01007387 */ /* 0x000fe80000100800 */
[----:B------:R0:W-:Y:S01]  /*10e40*/  STL [R1+0x7b8], R2 ;  /* 0x0007b80201007387 */ /* 0x0001e20000100800 */
[----:B------:R-:W-:-:S03]  /*10e50*/  IMAD R114, R114, UR43, RZ ;  /* 0x0000002b72727c24 */ /* 0x000fc6000f8e02ff */
[----:B------:R-:W-:Y:S01]  /*10e60*/  STL [R1+0x7cc], R54 ;  /* 0x0007cc3601007387 */ /* 0x000fe20000100800 */
[----:B0-----:R-:W-:-:S03]  /*10e70*/  LEA.HI.X.SX32 R2, R108, R7, 0x1, P4 ;  /* 0x000000076c027211 */ /* 0x001fc600020f0eff */
[----:B------:R-:W-:Y:S04]  /*10e80*/  STL [R1+0x7d4], R3 ;  /* 0x0007d40301007387 */ /* 0x000fe80000100800 */
[----:B------:R-:W-:Y:S04]  /*10e90*/  STL [R1+0x10f8], R54 ;  /* 0x0010f83601007387 */ /* 0x000fe80000100800 */
[----:B------:R0:W-:Y:S01]  /*10ea0*/  STL [R1+0x7c0], R2 ;  /* 0x0007c00201007387 */ /* 0x0001e20000100800 */
[----:B------:R-:W-:Y:S01]  /*10eb0*/  IADD3 R52, P4, PT, R114, R8, RZ ;  /* 0x0000000872347210 */ /* 0x000fe20007f9e0ff */
[----:B------:R-:W-:-:S02]  /*10ec0*/  IMAD R115, R115, UR44, RZ ;  /* 0x0000002c73737c24 */ /* 0x000fc4000f8e02ff */
[----:B------:R-:W-:Y:S01]  /*10ed0*/  STL [R1+0x1078], R108 ;  /* 0x0010786c01007387 */ /* 0x000fe20000100800 */
[----:B0-----:R-:W-:-:S03]  /*10ee0*/  LEA.HI.X.SX32 R2, R110, R7, 0x1, P6 ;  /* 0x000000076e027211 */ /* 0x001fc600030f0eff */
[----:B------:R-:W-:Y:S01]  /*10ef0*/  STL [R1+0x10fc], R110 ;  /* 0x0010fc6e01007387 */ /* 0x000fe20000100800 */
[----:B------:R-:W-:-:S03]  /*10f00*/  IMAD R116, R116, UR45, RZ ;  /* 0x0000002d74747c24 */ /* 0x000fc6000f8e02ff */
[----:B------:R0:W-:Y:S01]  /*10f10*/  STL [R1+0x7c8], R2 ;  /* 0x0007c80201007387 */ /* 0x0001e20000100800 */
[----:B------:R-:W-:-:S03]  /*10f20*/  IADD3 R50, P6, PT, R115, R8, RZ ;  /* 0x0000000873327210 */ /* 0x000fc60007fde0ff */
[----:B------:R-:W-:Y:S01]  /*10f30*/  STL [R1+0x7dc], R52 ;  /* 0x0007dc3401007387 */ /* 0x000fe20000100800 */
[----:B0-----:R-:W-:-:S03]  /*10f40*/  LEA.HI.X.SX32 R2, R112, R7, 0x1, P5 ;  /* 0x0000000770027211 */ /* 0x001fc600028f0eff */
[----:B------:R-:W-:Y:S04]  /*10f50*/  STL [R1+0x1104], R52 ;  /* 0x0011043401007387 */ /* 0x000fe80000100800 */
[----:B------:R0:W-:Y:S01]  /*10f60*/  STL [R1+0x7d0], R2 ;  /* 0x0007d00201007387 */ /* 0x0001e20000100800 */
[----:B------:R-:W-:-:S03]  /*10f70*/  IMAD R117, R117, UR46, RZ ;  /* 0x0000002e75757c24 */ /* 0x000fc6000f8e02ff */
[----:B------:R-:W-:Y:S01]  /*10f80*/  STL [R1+0x107c], R112 ;  /* 0x00107c7001007387 */ /* 0x000fe20000100800 */
[----:B0-----:R-:W-:-:S03]  /*10f90*/  IADD3 R2, P5, PT, R116, R8, RZ ;  /* 0x0000000874027210 */ /* 0x001fc60007fbe0ff */
[----:B------:R-:W-:Y:S01]  /*10fa0*/  STL [R1+0x7e4], R50 ;  /* 0x0007e43201007387 */ /* 0x000fe20000100800 */
[----:B------:R-:W-:-:S03]  /*10fb0*/  IMAD R118, R118, UR47, RZ ;  /* 0x0000002f76767c24 */ /* 0x000fc6000f8e02ff */
[----:B------:R-:W-:Y:S04]  /*10fc0*/  STL [R1+0x1108], R50 ;  /* 0x0011083201007387 */ /* 0x000fe80000100800 */
[----:B------:R0:W-:Y:S01]  /*10fd0*/  STL [R1+0x7ec], R2 ;  /* 0x0007ec0201007387 */ /* 0x0001e20000100800 */
[----:B------:R-:W-:-:S03]  /*10fe0*/  LEA.HI.X.SX32 R3, R115, R7, 0x1, P6 ;  /* 0x0000000773037211 */ /* 0x000fc600030f0eff */
[----:B------:R-:W-:Y:S01]  /*10ff0*/  STL [R1+0x110c], R114 ;  /* 0x00110c7201007387 */ /* 0x000fe20000100800 */
[----:B0-----:R-:W-:Y:S02]  /*11000*/  LEA.HI.X.SX32 R2, R114, R7, 0x1, P4 ;  /* 0x0000000772027211 */ /* 0x001fe400020f0eff */
[----:B------:R-:W-:-:S03]  /*11010*/  IADD3 R48, P4, PT, R117, R8, RZ ;  /* 0x0000000875307210 */ /* 0x000fc60007f9e0ff */
[----:B------:R0:W-:Y:S04]  /*11020*/  STL [R1+0x7d8], R2 ;  /* 0x0007d80201007387 */ /* 0x0001e80000100800 */
[----:B------:R-:W-:Y:S01]  /*11030*/  STL [R1+0x1080], R115 ;  /* 0x0010807301007387 */ /* 0x000fe20000100800 */
[----:B------:R-:W-:-:S03]  /*11040*/  IMAD R119, R119, UR48, RZ ;  /* 0x0000003077777c24 */ /* 0x000fc6000f8e02ff */
[----:B------:R4:W-:Y:S01]  /*11050*/  STL [R1+0x7e0], R3 ;  /* 0x0007e00301007387 */ /* 0x0009e20000100800 */
[----:B0-----:R-:W-:-:S03]  /*11060*/  IADD3 R2, P6, PT, R118, R8, RZ ;  /* 0x0000000876027210 */ /* 0x001fc60007fde0ff */
[----:B------:R-:W-:Y:S01]  /*11070*/  STL [R1+0x7f4], R48 ;  /* 0x0007f43001007387 */ /* 0x000fe20000100800 */
[----:B------:R-:W-:-:S03]  /*11080*/  IMAD R120, R120, UR49, RZ ;  /* 0x0000003178787c24 */ /* 0x000fc6000f8e02ff */
[----:B------:R-:W-:Y:S04]  /*11090*/  STL [R1+0x1110], R48 ;  /* 0x0011103001007387 */ /* 0x000fe80000100800 */
[----:B------:R0:W-:Y:S01]  /*110a0*/  STL [R1+0x7fc], R2 ;  /* 0x0007fc0201007387 */ /* 0x0001e20000100800 */
[----:B----4-:R-:W-:-:S03]  /*110b0*/  LEA.HI.X.SX32 R3, R117, R7, 0x1, P4 ;  /* 0x0000000775037211 */ /* 0x010fc600020f0eff */
[----:B------:R-:W-:Y:S01]  /*110c0*/  STL [R1+0x1118], R116 ;  /* 0x0011187401007387 */ /* 0x000fe20000100800 */
[----:B0-----:R-:W-:Y:S02]  /*110d0*/  LEA.HI.X.SX32 R2, R116, R7, 0x1, P5 ;  /* 0x0000000774027211 */ /* 0x001fe400028f0eff */
[----:B------:R-:W-:-:S03]  /*110e0*/  IADD3 R46, P5, PT, R119, R8, RZ ;  /* 0x00000008772e7210 */ /* 0x000fc60007fbe0ff */
[----:B------:R0:W-:Y:S01]  /*110f0*/  STL [R1+0x7e8], R2 ;  /* 0x0007e80201007387 */ /* 0x0001e20000100800 */
[----:B------:R-:W-:-:S03]  /*11100*/  IMAD R121, R121, UR50, RZ ;  /* 0x0000003279797c24 */ /* 0x000fc6000f8e02ff */
[----:B------:R-:W-:Y:S04]  /*11110*/  STL [R1+0x1084], R117 ;  /* 0x0010847501007387 */ /* 0x000fe80000100800 */
[----:B------:R4:W-:Y:S01]  /*11120*/  STL [R1+0x7f0], R3 ;  /* 0x0007f00301007387 */ /* 0x0009e20000100800 */
[----:B0-----:R-:W-:-:S03]  /*11130*/  IADD3 R2, P4, PT, R120, R8, RZ ;  /* 0x0000000878027210 */ /* 0x001fc60007f9e0ff */
[----:B------:R-:W-:Y:S04]  /*11140*/  STL [R1+0x804], R46 ;  /* 0x0008042e01007387 */ /* 0x000fe80000100800 */
[----:B------:R-:W-:Y:S01]  /*11150*/  STL [R1+0x111c], R46 ;  /* 0x00111c2e01007387 */ /* 0x000fe20000100800 */
[----:B----4-:R-:W-:-:S03]  /*11160*/  LEA.HI.X.SX32 R3, R118, R7, 0x1, P6 ;  /* 0x0000000776037211 */ /* 0x010fc600030f0eff */
[----:B------:R0:W-:Y:S04]  /*11170*/  STL [R1+0x80c], R2 ;  /* 0x00080c0201007387 */ /* 0x0001e80000100800 */
[----:B------:R-:W-:Y:S01]  /*11180*/  STL [R1+0x1124], R118 ;  /* 0x0011247601007387 */ /* 0x000fe20000100800 */
[----:B------:R-:W-:-:S03]  /*11190*/  IMAD R122, R122, UR51, RZ ;  /* 0x000000337a7a7c24 */ /* 0x000fc6000f8e02ff */
[----:B------:R4:W-:Y:S01]  /*111a0*/  STL [R1+0x7f8], R3 ;  /* 0x0007f80301007387 */ /* 0x0009e20000100800 */
[----:B0-----:R-:W-:-:S03]  /*111b0*/  IADD3 R2, P6, PT, R121, R8, RZ ;  /* 0x0000000879027210 */ /* 0x001fc60007fde0ff */
[----:B------:R-:W-:Y:S01]  /*111c0*/  STL [R1+0x1088], R119 ;  /* 0x0010887701007387 */ /* 0x000fe20000100800 */
[----:B----4-:R-:W-:-:S03]  /*111d0*/  LEA.HI.X.SX32 R3, R119, R7, 0x1, P5 ;  /* 0x0000000777037211 */ /* 0x010fc600028f0eff */
[----:B------:R0:W-:Y:S04]  /*111e0*/  STL [R1+0x814], R2 ;  /* 0x0008140201007387 */ /* 0x0001e80000100800 */
[----:B------:R4:W-:Y:S01]  /*111f0*/  STL [R1+0x800], R3 ;  /* 0x0008000301007387 */ /* 0x0009e20000100800 */
[-C--:B0-----:R-:W-:Y:S02]  /*11200*/  IADD3 R2, P5, PT, R122, R8.reuse, RZ ;  /* 0x000000087a027210 */ /* 0x081fe40007fbe0ff */
[-C--:B----4-:R-:W-:Y:S02]  /*11210*/  LEA.HI.X.SX32 R3, R120, R7.reuse, 0x1, P4 ;  /* 0x0000000778037211 */ /* 0x090fe400020f0eff */
[----:B------:R-:W-:Y:S01]  /*11220*/  IADD3 R4, P4, PT, R10, R8, RZ ;  /* 0x000000080a047210 */ /* 0x000fe20007f9e0ff */
[----:B------:R-:W-:Y:S04]  /*11230*/  STL [R1+0x1128], R120 ;  /* 0x0011287801007387 */ /* 0x000fe80000100800 */
[----:B------:R0:W-:Y:S04]  /*11240*/  STL [R1+0x808], R3 ;  /* 0x0008080301007387 */ /* 0x0001e80000100800 */
[----:B------:R-:W-:Y:S04]  /*11250*/  STL [R1+0x81c], R2 ;  /* 0x00081c0201007387 */ /* 0x000fe80000100800 */
[----:B------:R-:W-:Y:S01]  /*11260*/  STL [R1+0x4ac], R4 ;  /* 0x0004ac0401007387 */ /* 0x000fe20000100800 */
[----:B0-----:R-:W-:-:S03]  /*11270*/  LEA.HI.X.SX32 R3, R121, R7, 0x1, P6 ;  /* 0x0000000779037211 */ /* 0x001fc600030f0eff */
[----:B------:R0:W-:Y:S01]  /*11280*/  STL [R1+0x1130], R2 ;  /* 0x0011300201007387 */ /* 0x0001e20000100800 */
[----:B------:R-:W-:-:S03]  /*11290*/  IMAD R14, R14, UR6, RZ ;  /* 0x000000060e0e7c24 */ /* 0x000fc6000f8e02ff */
[----:B------:R4:W-:Y:S01]  /*112a0*/  STL [R1+0x810], R3 ;  /* 0x0008100301007387 */ /* 0x0009e20000100800 */
[----:B0-----:R-:W-:-:S03]  /*112b0*/  IADD3 R2, P6, PT, R9, R8, RZ ;  /* 0x0000000809027210 */ /* 0x001fc60007fde0ff */
[----:B------:R-:W-:Y:S01]  /*112c0*/  STL [R1+0x1090], R121 ;  /* 0x0010907901007387 */ /* 0x000fe20000100800 */
[----:B----4-:R-:W-:-:S03]  /*112d0*/  LEA.HI.X.SX32 R3, R122, R7, 0x1, P5 ;  /* 0x000000077a037211 */ /* 0x010fc600028f0eff */
[----:B------:R-:W-:Y:S04]  /*112e0*/  STL [R1+0x1134], R122 ;  /* 0x0011347a01007387 */ /* 0x000fe80000100800 */
[----:B------:R0:W-:Y:S01]  /*112f0*/  STL [R1+0x4c4], R2 ;  /* 0x0004c40201007387 */ /* 0x0001e20000100800 */
[----:B------:R-:W-:Y:S01]  /*11300*/  LEA.HI.X.SX32 R4, R10, R7, 0x1, P4 ;  /* 0x000000070a047211 */ /* 0x000fe200020f0eff */
[----:B------:R-:W-:Y:S02]  /*11310*/  IMAD R17, R17, UR6, RZ ;  /* 0x0000000611117c24 */ /* 0x000fe4000f8e02ff */
[----:B------:R4:W-:Y:S01]  /*11320*/  STL [R1+0x818], R3 ;  /* 0x0008180301007387 */ /* 0x0009e20000100800 */
[-C--:B0-----:R-:W-:Y:S01]  /*11330*/  IADD3 R2, P5, PT, R0, R8.reuse, RZ ;  /* 0x0000000800027210 */ /* 0x081fe20007fbe0ff */
[----:B------:R-:W-:Y:S01]  /*11340*/  IMAD R19, R19, UR6, RZ ;  /* 0x0000000613137c24 */ /* 0x000fe2000f8e02ff */
[----:B----4-:R-:W-:-:S03]  /*11350*/  IADD3 R3, P4, PT, R14, R8, RZ ;  /* 0x000000080e037210 */ /* 0x010fc60007f9e0ff */
[----:B------:R0:W-:Y:S01]  /*11360*/  STL [R1+0x4dc], R2 ;  /* 0x0004dc0201007387 */ /* 0x0001e20000100800 */
[----:B------:R-:W-:-:S03]  /*11370*/  IMAD R21, R21, UR6, RZ ;  /* 0x0000000615157c24 */ /* 0x000fc6000f8e02ff */
[----:B------:R4:W-:Y:S01]  /*11380*/  STL [R1+0x4a8], R4 ;  /* 0x0004a80401007387 */ /* 0x0009e20000100800 */
[----:B0-----:R-:W-:-:S03]  /*11390*/  LEA.HI.X.SX32 R2, R9, R7, 0x1, P6 ;  /* 0x0000000709027211 */ /* 0x001fc600030f0eff */
[----:B------:R0:W-:Y:S01]  /*113a0*/  STL [R1+0x4f4], R3 ;  /* 0x0004f40301007387 */ /* 0x0001e20000100800 */
[----:B----4-:R-:W-:-:S03]  /*113b0*/  IADD3 R4, P6, PT, R17, R8, RZ ;  /* 0x0000000811047210 */ /* 0x010fc60007fde0ff */
[----:B------:R4:W-:Y:S01]  /*113c0*/  STL [R1+0x4c0], R2 ;  /* 0x0004c00201007387 */ /* 0x0009e20000100800 */
[----:B------:R-:W-:Y:S01]  /*113d0*/  IMAD R23, R23, UR6, RZ ;  /* 0x0000000617177c24 */ /* 0x000fe2000f8e02ff */
[-C--:B0-----:R-:W-:Y:S02]  /*113e0*/  LEA.HI.X.SX32 R3, R0, R7.reuse, 0x1, P5 ;  /* 0x0000000700037211 */ /* 0x081fe400028f0eff */
[----:B------:R-:W-:Y:S01]  /*113f0*/  STL [R1+0x50c], R4 ;  /* 0x00050c0401007387 */ /* 0x000fe20000100800 */
[----:B------:R-:W-:Y:S02]  /*11400*/  LEA.HI.X.SX32 R0, R14, R7, 0x1, P4 ;  /* 0x000000070e007211 */ /* 0x000fe400020f0eff */
[----:B----4-:R-:W-:Y:S01]  /*11410*/  IADD3 R2, P5, PT, R19, R8, RZ ;  /* 0x0000000813027210 */ /* 0x010fe20007fbe0ff */
[----:B------:R0:W-:Y:S01]  /*11420*/  STL [R1+0x4d8], R3 ;  /* 0x0004d80301007387 */ /* 0x0001e20000100800 */
[----:B------:R-:W-:-:S03]  /*11430*/  IMAD R25, R25, UR6, RZ ;  /* 0x0000000619197c24 */ /* 0x000fc6000f8e02ff */
[----:B------:R4:W-:Y:S04]  /*11440*/  STL [R1+0x51c], R2 ;  /* 0x00051c0201007387 */ /* 0x0009e80000100800 */
[----:B------:R1:W-:Y:S01]  /*11450*/  STL [R1+0x4f0], R0 ;  /* 0x0004f00001007387 */ /* 0x0003e20000100800 */
[----:B0-----:R-:W-:Y:S02]  /*11460*/  IADD3 R3, P4, PT, R21, R8, RZ ;  /* 0x0000000815037210 */ /* 0x001fe40007f9e0ff */
[----:B----4-:R-:W-:-:S03]  /*11470*/  LEA.HI.X.SX32 R2, R17, R7, 0x1, P6 ;  /* 0x0000000711027211 */ /* 0x010fc600030f0eff */
[----:B------:R0:W-:Y:S01]  /*11480*/  STL [R1+0x52c], R3 ;  /* 0x00052c0301007387 */ /* 0x0001e20000100800 */
[----:B-1----:R-:W-:-:S03]  /*11490*/  IADD3 R0, P6, PT, R23, R8, RZ ;  /* 0x0000000817007210 */ /* 0x002fc60007fde0ff */
[----:B------:R1:W-:Y:S01]  /*114a0*/  STL [R1+0x508], R2 ;  /* 0x0005080201007387 */ /* 0x0003e20000100800 */
[----:B------:R-:W-:-:S03]  /*114b0*/  IMAD R27, R27, UR6, RZ ;  /* 0x000000061b1b7c24 */ /* 0x000fc6000f8e02ff */
[----:B------:R4:W-:Y:S01]  /*114c0*/  STL [R1+0x53c], R0 ;  /* 0x00053c0001007387 */ /* 0x0009e20000100800 */
[----:B0-----:R-:W-:Y:S02]  /*114d0*/  LEA.HI.X.SX32 R3, R19, R7, 0x1, P5 ;  /* 0x0000000713037211 */ /* 0x001fe400028f0eff */
[----:B-1----:R-:W-:-:S03]  /*114e0*/  IADD3 R2, P5, PT, R25, R8, RZ ;  /* 0x0000000819027210 */ /* 0x002fc60007fbe0ff */
[----:B------:R-:W-:Y:S01]  /*114f0*/  STL [R1+0x518], R3 ;  /* 0x0005180301007387 */ /* 0x000fe20000100800 */
[----:B----4-:R-:W-:-:S03]  /*11500*/  LEA.HI.X.SX32 R0, R21, R7, 0x1, P4 ;  /* 0x0000000715007211 */ /* 0x010fc600020f0eff */
[----:B------:R-:W-:Y:S01]  /*11510*/  STL [R1+0x108c], R21 ;  /* 0x00108c1501007387 */ /* 0x000fe20000100800 */
[----:B------:R-:W-:-:S03]  /*11520*/  IMAD R29, R29, UR6, RZ ;  /* 0x000000061d1d7c24 */ /* 0x000fc6000f8e02ff */
[----:B------:R0:W-:Y:S04]  /*11530*/  STL [R1+0x54c], R2 ;  /* 0x00054c0201007387 */ /* 0x0001e80000100800 */
[----:B------:R1:W-:Y:S01]  /*11540*/  STL [R1+0x528], R0 ;  /* 0x0005280001007387 */ /* 0x0003e20000100800 */
[----:B0-----:R-:W-:-:S03]  /*11550*/  IADD3 R2, P4, PT, R27, R8, RZ ;  /* 0x000000081b027210 */ /* 0x001fc60007f9e0ff */
[----:B------:R-:W-:Y:S01]  /*11560*/  STL [R1+0x1094], R23 ;  /* 0x0010941701007387 */ /* 0x000fe20000100800 */
[----:B-1----:R-:W-:-:S03]  /*11570*/  LEA.HI.X.SX32 R0, R23, R7, 0x1, P6 ;  /* 0x0000000717007211 */ /* 0x002fc600030f0eff */
[----:B------:R0:W-:Y:S01]  /*11580*/  STL [R1+0x55c], R2 ;  /* 0x00055c0201007387 */ /* 0x0001e20000100800 */
[----:B------:R-:W-:-:S03]  /*11590*/  IMAD R31, R31, UR6, RZ ;  /* 0x000000061f1f7c24 */ /* 0x000fc6000f8e02ff */
[----:B------:R1:W-:Y:S01]  /*115a0*/  STL [R1+0x538], R0 ;  /* 0x0005380001007387 */ /* 0x0003e20000100800 */
[----:B0-----:R-:W-:-:S03]  /*115b0*/  IADD3 R2, P6, PT, R29, R8, RZ ;  /* 0x000000081d027210 */ /* 0x001fc60007fde0ff */
[----:B------:R-:W-:Y:S01]  /*115c0*/  STL [R1+0x1098], R25 ;  /* 0x0010981901007387 */ /* 0x000fe20000100800 */
[----:B-1----:R-:W-:-:S03]  /*115d0*/  LEA.HI.X.SX32 R0, R25, R7, 0x1, P5 ;  /* 0x0000000719007211 */ /* 0x002fc600028f0eff */
[----:B------:R0:W-:Y:S04]  /*115e0*/  STL [R1+0x56c], R2 ;  /* 0x00056c0201007387 */ /* 0x0001e80000100800 */
[----:B------:R1:W-:Y:S01]  /*115f0*/  STL [R1+0x548], R0 ;  /* 0x0005480001007387 */ /* 0x0003e20000100800 */
[----:B------:R-:W-:Y:S01]  /*11600*/  IMAD R33, R33, UR6, RZ ;  /* 0x0000000621217c24 */ /* 0x000fe2000f8e02ff */
[----:B0-----:R-:W-:Y:S02]  /*11610*/  IADD3 R2, P5, PT, R31, R8, RZ ;  /* 0x000000081f027210 */ /* 0x001fe40007fbe0ff */
[----:B------:R-:W-:Y:S01]  /*11620*/  STL [R1+0x109c], R27 ;  /* 0x00109c1b01007387 */ /* 0x000fe20000100800 */
[----:B-1----:R-:W-:-:S03]  /*11630*/  LEA.HI.X.SX32 R0, R27, R7, 0x1, P4 ;  /* 0x000000071b007211 */ /* 0x002fc600020f0eff */
[----:B------:R0:W-:Y:S04]  /*11640*/  STL [R1+0x57c], R2 ;  /* 0x00057c0201007387 */ /* 0x0001e80000100800 */
[----:B------:R1:W-:Y:S04]  /*11650*/  STL [R1+0x558], R0 ;  /* 0x0005580001007387 */ /* 0x0003e80000100800 */
[----:B------:R-:W-:Y:S01]  /*11660*/  STL [R1+0x10a0], R29 ;  /* 0x0010a01d01007387 */ /* 0x000fe20000100800 */
[----:B0-----:R-:W-:Y:S02]  /*11670*/  IADD3 R2, P4, PT, R33, R8, RZ ;  /* 0x0000000821027210 */ /* 0x001fe40007f9e0ff */
[----:B-1----:R-:W-:-:S05]  /*11680*/  LEA.HI.X.SX32 R0, R29, R7, 0x1, P6 ;  /* 0x000000071d007211 */ /* 0x002fca00030f0eff */
[----:B------:R0:W-:Y:S04]  /*11690*/  STL [R1+0x568], R0 ;  /* 0x0005680001007387 */ /* 0x0001e80000100800 */
[----:B------:R-:W-:Y:S04]  /*116a0*/  STL [R1+0x58c], R2 ;  /* 0x00058c0201007387 */ /* 0x000fe80000100800 */
[----:B------:R-:W-:Y:S01]  /*116b0*/  STL [R1+0x11ac], R2 ;  /* 0x0011ac0201007387 */ /* 0x000fe20000100800 */
[----:B0-----:R-:W-:-:S03]  /*116c0*/  LEA.HI.X.SX32 R0, R31, R7, 0x1, P5 ;  /* 0x000000071f007211 */ /* 0x001fc600028f0eff */
[----:B------:R-:W4:Y:S04]  /*116d0*/  LDL.LU R60, [R1+0x2c] ;  /* 0x00002c00013c7983 */ /* 0x000f280000300800 */
[----:B------:R-:W2:Y:S04]  /*116e0*/  LDL R5, [R1+0x4a0] ;  /* 0x0004a00001057983 */ /* 0x000ea80000100800 */
[----:B------:R-:W-:Y:S04]  /*116f0*/  STL [R1+0x578], R0 ;  /* 0x0005780001007387 */ /* 0x000fe80000100800 */
[----:B------:R-:W2:Y:S04]  /*11700*/  LDL R4, [R1+0x4a4] ;  /* 0x0004a40001047983 */ /* 0x000ea80000100800 */
[----:B------:R-:W2:Y:S01]  /*11710*/  LDL R62, [R1+0xcc] ;  /* 0x0000cc00013e7983 */ /* 0x000ea20000100800 */
[----:B------:R-:W-:-:S02]  /*11720*/  IMAD R35, R35, UR6, RZ ;  /* 0x0000000623237c24 */ /* 0x000fc4000f8e02ff */
[----:B------:R-:W-:-:S03]  /*11730*/  IMAD R123, R123, UR52, RZ ;  /* 0x000000347b7b7c24 */ /* 0x000fc6000f8e02ff */
[----:B------:R-:W-:Y:S01]  /*11740*/  IADD3 R118, P6, PT, R35, R8, RZ ;  /* 0x0000000823767210 */ /* 0x000fe20007fde0ff */
[----:B------:R-:W-:-:S03]  /*11750*/  IMAD R43, R43, UR6, RZ ;  /* 0x000000062b2b7c24 */ /* 0x000fc6000f8e02ff */
[-C--:B------:R-:W-:Y:S02]  /*11760*/  LEA.HI.X.SX32 R120, R35, R7.reuse, 0x1, P6 ;  /* 0x0000000723787211 */ /* 0x080fe400030f0eff */
[-C--:B------:R-:W-:Y:S01]  /*11770*/  IADD3 R29, P6, PT, R123, R8.reuse, RZ ;  /* 0x000000087b1d7210 */ /* 0x080fe20007fde0ff */
[----:B------:R0:W-:Y:S01]  /*11780*/  STL [R1+0x10a4], R31 ;  /* 0x0010a41f01007387 */ /* 0x0001e20000100800 */
[----:B------:R-:W-:Y:S02]  /*11790*/  IMAD R49, R49, UR6, RZ ;  /* 0x0000000631317c24 */ /* 0x000fe4000f8e02ff */
[----:B------:R-:W-:Y:S01]  /*117a0*/  IMAD R39, R39, UR6, RZ ;  /* 0x0000000627277c24 */ /* 0x000fe2000f8e02ff */
[-C--:B0-----:R-:W-:Y:S02]  /*117b0*/  LEA.HI.X.SX32 R31, R123, R7.reuse, 0x1, P6 ;  /* 0x000000077b1f7211 */ /* 0x081fe400030f0eff */
[----:B------:R-:W-:Y:S01]  /*117c0*/  IADD3 R119, P6, PT, R43, R8, RZ ;  /* 0x000000082b777210 */ /* 0x000fe20007fde0ff */
[----:B------:R-:W-:Y:S01]  /*117d0*/  IMAD R55, R55, UR6, RZ ;  /* 0x0000000637377c24 */ /* 0x000fe2000f8e02ff */
[----:B------:R-:W-:-:S02]  /*117e0*/  LEA.HI.X.SX32 R122, R33, R7, 0x1, P4 ;  /* 0x00000007217a7211 */ /* 0x000fc400020f0eff */
[-C--:B------:R-:W-:Y:S02]  /*117f0*/  LEA.HI.X.SX32 R21, R43, R7.reuse, 0x1, P6 ;  /* 0x000000072b157211 */ /* 0x080fe400030f0eff */
[-C--:B------:R-:W-:Y:S01]  /*11800*/  IADD3 R100, P6, PT, R49, R8.reuse, RZ ;  /* 0x0000000831647210 */ /* 0x080fe20007fde0ff */
[----:B------:R-:W-:Y:S01]  /*11810*/  IMAD R41, R41, UR6, RZ ;  /* 0x0000000629297c24 */ /* 0x000fe2000f8e02ff */
[-C--:B------:R-:W-:Y:S01]  /*11820*/  IADD3 R114, P4, PT, R39, R8.reuse, RZ ;  /* 0x0000000827727210 */ /* 0x080fe20007f9e0ff */
[----:B------:R-:W-:Y:S01]  /*11830*/  IMAD R61, R61, UR6, RZ ;  /* 0x000000063d3d7c24 */ /* 0x000fe2000f8e02ff */
[-C--:B------:R-:W-:Y:S02]  /*11840*/  LEA.HI.X.SX32 R104, R49, R7.reuse, 0x1, P6 ;  /* 0x0000000731687211 */ /* 0x080fe400030f0eff */
[----:B------:R-:W-:Y:S01]  /*11850*/  IADD3 R88, P6, PT, R55, R8, RZ ;  /* 0x0000000837587210 */ /* 0x000fe20007fde0ff */
[----:B------:R-:W-:Y:S01]  /*11860*/  IMAD R47, R47, UR6, RZ ;  /* 0x000000062f2f7c24 */ /* 0x000fe2000f8e02ff */
[----:B------:R-:W-:-:S02]  /*11870*/  LEA.HI.X.SX32 R48, R39, R7, 0x1, P4 ;  /* 0x0000000727307211 */ /* 0x000fc400020f0eff */
[-C--:B------:R-:W-:Y:S01]  /*11880*/  IADD3 R121, P4, PT, R41, R8.reuse, RZ ;  /* 0x0000000829797210 */ /* 0x080fe20007f9e0ff */
[----:B------:R-:W-:Y:S01]  /*11890*/  IMAD R67, R67, UR6, RZ ;  /* 0x0000000643437c24 */ /* 0x000fe2000f8e02ff */
[-C--:B------:R-:W-:Y:S02]  /*118a0*/  LEA.HI.X.SX32 R90, R55, R7.reuse, 0x1, P6 ;  /* 0x00000007375a7211 */ /* 0x080fe400030f0eff */
        /* <DEDUP_REMOVED lines=8> */
[-C--:B------:R-:W-:Y:S01]  /*11930*/  LEA.HI.X.SX32 R112, R47, R7.reuse, 0x1, P4 ;  /* 0x000000072f707211 */ /* 0x080fe200020f0eff */
[----:B------:R-:W-:Y:S01]  /*11940*/  IMAD R59, R59, UR6, RZ ;  /* 0x000000063b3b7c24 */ /* 0x000fe2000f8e02ff */
[-C--:B------:R-:W-:Y:S01]  /*11950*/  IADD3 R92, P4, PT, R53, R8.reuse, RZ ;  /* 0x00000008355c7210 */ /* 0x080fe20007f9e0ff */
[----:B------:R-:W-:Y:S01]  /*11960*/  IMAD R79, R79, UR6, RZ ;  /* 0x000000064f4f7c24 */ /* 0x000fe2000f8e02ff */
[-C--:B------:R-:W-:Y:S02]  /*11970*/  LEA.HI.X.SX32 R66, R67, R7.reuse, 0x1, P6 ;  /* 0x0000000743427211 */ /* 0x080fe400030f0eff */
[-C--:B------:R-:W-:Y:S01]  /*11980*/  IADD3 R28, P6, PT, R73, R8.reuse, RZ ;  /* 0x00000008491c7210 */ /* 0x080fe20007fde0ff */
[----:B------:R-:W-:Y:S01]  /*11990*/  IMAD R65, R65, UR6, RZ ;  /* 0x0000000641417c24 */ /* 0x000fe2000f8e02ff */
[----:B------:R-:W-:Y:S01]  /*119a0*/  LEA.HI.X.SX32 R94, R53, R7, 0x1, P4 ;  /* 0x00000007355e7211 */ /* 0x000fe200020f0eff */
[----:B------:R-:W-:Y:S01]  /*119b0*/  IMAD R124, R124, UR53, RZ ;  /* 0x000000357c7c7c24 */ /* 0x000fe2000f8e02ff */
[----:B------:R-:W-:-:S02]  /*119c0*/  IADD3 R116, P5, PT, R37, R8, RZ ;  /* 0x0000000825747210 */ /* 0x000fc40007fbe0ff */
[-C--:B------:R-:W-:Y:S01]  /*119d0*/  IADD3 R80, P4, PT, R59, R8.reuse, RZ ;  /* 0x000000083b507210 */ /* 0x080fe20007f9e0ff */
[----:B------:R-:W-:Y:S01]  /*119e0*/  IMAD R85, R85, UR19, RZ ;  /* 0x0000001355557c24 */ /* 0x000fe2000f8e02ff */
[-C--:B------:R-:W-:Y:S01]  /*119f0*/  LEA.HI.X.SX32 R30, R73, R7.reuse, 0x1, P6 ;  /* 0x00000007491e7211 */ /* 0x080fe200030f0eff */
[----:B------:R-:W-:Y:S01]  /*11a00*/  STL [R1+0x59c], R118 ;  /* 0x00059c7601007387 */ /* 0x000fe20000100800 */
[-C--:B------:R-:W-:Y:S01]  /*11a10*/  IADD3 R42, P6, PT, R79, R8.reuse, RZ ;  /* 0x000000084f2a7210 */ /* 0x080fe20007fde0ff */
[----:B------:R-:W-:Y:S01]  /*11a20*/  IMAD R45, R45, UR6, RZ ;  /* 0x000000062d2d7c24 */ /* 0x000fe2000f8e02ff */
[-C--:B------:R-:W-:Y:S01]  /*11a30*/  LEA.HI.X.SX32 R46, R37, R7.reuse, 0x1, P5 ;  /* 0x00000007252e7211 */ /* 0x080fe200028f0eff */
[----:B------:R-:W-:Y:S01]  /*11a40*/  IMAD R71, R71, UR6, RZ ;  /* 0x0000000647477c24 */ /* 0x000fe2000f8e02ff */
[----:B------:R-:W-:Y:S01]  /*11a50*/  LEA.HI.X.SX32 R82, R59, R7, 0x1, P4 ;  /* 0x000000073b527211 */ /* 0x000fe200020f0eff */
[----:B------:R-:W-:Y:S01]  /*11a60*/  STL [R1+0x5ac], R116 ;  /* 0x0005ac7401007387 */ /* 0x000fe20000100800 */
[----:B------:R-:W-:-:S02]  /*11a70*/  IADD3 R25, P5, PT, R124, R8, RZ ;  /* 0x000000087c197210 */ /* 0x000fc40007fbe0ff */
[-C--:B------:R-:W-:Y:S01]  /*11a80*/  IADD3 R68, P4, PT, R65, R8.reuse, RZ ;  /* 0x0000000841447210 */ /* 0x080fe20007f9e0ff */
[----:B--2---:R-:W2:Y:S01]  /*11a90*/  @P2 LDG.E.U8 R62, desc[UR22][R4.64] ;  /* 0x00000016043e2981 */ /* 0x004ea2000c1e1100 */
[----:B------:R-:W-:Y:S01]  /*11aa0*/  LEA.HI.X.SX32 R44, R79, R7, 0x1, P6 ;  /* 0x000000074f2c7211 */ /* 0x000fe200030f0eff */
[----:B------:R-:W-:Y:S02]  /*11ab0*/  IMAD R91, R91, UR27, RZ ;  /* 0x0000001b5b5b7c24 */ /* 0x000fe4000f8e02ff */
[----:B------:R-:W-:Y:S01]  /*11ac0*/  STL [R1+0x588], R122 ;  /* 0x0005887a01007387 */ /* 0x000fe20000100800 */
[----:B------:R-:W-:-:S03]  /*11ad0*/  IADD3 R6, P6, PT, R85, R8, RZ ;  /* 0x0000000855067210 */ /* 0x000fc60007fde0ff */
[----:B------:R-:W-:Y:S01]  /*11ae0*/  STL [R1+0x598], R120 ;  /* 0x0005987801007387 */ /* 0x000fe20000100800 */
[-C--:B------:R-:W-:Y:S01]  /*11af0*/  LEA.HI.X.SX32 R27, R124, R7.reuse, 0x1, P5 ;  /* 0x000000077c1b7211 */ /* 0x080fe200028f0eff */
[----:B------:R-:W-:Y:S01]  /*11b00*/  IMAD R51, R51, UR6, RZ ;  /* 0x0000000633337c24 */ /* 0x000fe2000f8e02ff */
[-C--:B------:R-:W-:Y:S01]  /*11b10*/  LEA.HI.X.SX32 R70, R65, R7.reuse, 0x1, P4 ;  /* 0x0000000741467211 */ /* 0x080fe200020f0eff */
[----:B------:R-:W-:Y:S01]  /*11b20*/  STL [R1+0x5bc], R114 ;  /* 0x0005bc7201007387 */ /* 0x000fe20000100800 */
[----:B------:R-:W-:Y:S01]  /*11b30*/  IMAD R77, R77, UR6, RZ ;  /* 0x000000064d4d7c24 */ /* 0x000fe2000f8e02ff */
[-C--:B------:R-:W-:Y:S01]  /*11b40*/  IADD3 R115, P5, PT, R45, R8.reuse, RZ ;  /* 0x000000082d737210 */ /* 0x080fe20007fbe0ff */
[----:B------:R-:W0:Y:S01]  /*11b50*/  S2R R2, SR_TID.X ;  /* 0x0000000000027919 */ /* 0x000e220000002100 */
[----:B------:R-:W-:Y:S01]  /*11b60*/  IADD3 R32, P4, PT, R71, R8, RZ ;  /* 0x0000000847207210 */ /* 0x000fe20007f9e0ff */
[----:B------:R-:W-:Y:S01]  /*11b70*/  STL [R1+0x5a8], R46 ;  /* 0x0005a82e01007387 */ /* 0x000fe20000100800 */
[----:B------:R-:W-:-:S03]  /*11b80*/  LEA.HI.X.SX32 R13, R85, R7, 0x1, P6 ;  /* 0x00000007550d7211 */ /* 0x000fc600030f0eff */
[----:B------:R-:W-:Y:S01]  /*11b90*/  STL [R1+0x824], R29 ;  /* 0x0008241d01007387 */ /* 0x000fe20000100800 */
[----:B------:R-:W-:Y:S01]  /*11ba0*/  IMAD R97, R97, UR33, RZ ;  /* 0x0000002161617c24 */ /* 0x000fe2000f8e02ff */
[----:B------:R-:W-:Y:S02]  /*11bb0*/  IADD3 R0, P6, PT, R91, R8, RZ ;  /* 0x000000085b007210 */ /* 0x000fe40007fde0ff */
[----:B------:R-:W-:Y:S01]  /*11bc0*/  STL [R1+0x5b8], R48 ;  /* 0x0005b83001007387 */ /* 0x000fe20000100800 */
[----:B------:R-:W-:-:S03]  /*11bd0*/  LEA.HI.X.SX32 R117, R45, R7, 0x1, P5 ;  /* 0x000000072d757211 */ /* 0x000fc600028f0eff */
[----:B------:R-:W-:Y:S01]  /*11be0*/  STL [R1+0x82c], R25 ;  /* 0x00082c1901007387 */ /* 0x000fe20000100800 */
[-C--:B------:R-:W-:Y:S01]  /*11bf0*/  LEA.HI.X.SX32 R34, R71, R7.reuse, 0x1, P4 ;  /* 0x0000000747227211 */ /* 0x080fe200020f0eff */
[----:B------:R-:W-:Y:S02]  /*11c00*/  IMAD R57, R57, UR6, RZ ;  /* 0x0000000639397c24 */ /* 0x000fe4000f8e02ff */
[----:B------:R-:W-:Y:S01]  /*11c10*/  STL [R1+0x820], R31 ;  /* 0x0008201f01007387 */ /* 0x000fe20000100800 */
[----:B------:R-:W-:Y:S01]  /*11c20*/  IMAD R83, R83, UR17, RZ ;  /* 0x0000001153537c24 */ /* 0x000fe2000f8e02ff */
[-C--:B------:R-:W-:Y:S01]  /*11c30*/  IADD3 R96, P5, PT, R51, R8.reuse, RZ ;  /* 0x0000000833607210 */ /* 0x080fe20007fbe0ff */
[----:B------:R-:W-:Y:S01]  /*11c40*/  IMAD R63, R63, UR6, RZ ;  /* 0x000000063f3f7c24 */ /* 0x000fe2000f8e02ff */
[----:B------:R-:W-:Y:S01]  /*11c50*/  STL [R1+0x5cc], R121 ;  /* 0x0005cc7901007387 */ /* 0x000fe20000100800 */
[-C--:B------:R-:W-:Y:S01]  /*11c60*/  IADD3 R11, P4, PT, R77, R8.reuse, RZ ;  /* 0x000000084d0b7210 */ /* 0x080fe20007f9e0ff */
[----:B------:R-:W-:Y:S01]  /*11c70*/  IMAD R89, R89, UR25, RZ ;  /* 0x0000001959597c24 */ /* 0x000fe2000f8e02ff */
[----:B------:R-:W-:Y:S01]  /*11c80*/  LEA.HI.X.SX32 R9, R91, R7, 0x1, P6 ;  /* 0x000000075b097211 */ /* 0x000fe200030f0eff */
[----:B------:R-:W-:Y:S01]  /*11c90*/  STL [R1+0x828], R27 ;  /* 0x0008281b01007387 */ /* 0x000fe20000100800 */
[----:B------:R-:W-:Y:S01]  /*11ca0*/  IADD3 R18, P6, PT, R97, R8, RZ ;  /* 0x0000000861127210 */ /* 0x000fe20007fde0ff */
[----:B------:R-:W-:-:S02]  /*11cb0*/  IMAD R69, R69, UR6, RZ ;  /* 0x0000000645457c24 */ /* 0x000fc4000f8e02ff */
[----:B------:R-:W-:Y:S01]  /*11cc0*/  IMAD R95, R95, UR31, RZ ;  /* 0x0000001f5f5f7c24 */ /* 0x000fe2000f8e02ff */
[----:B------:R-:W-:Y:S01]  /*11cd0*/  STL [R1+0x5dc], R119 ;  /* 0x0005dc7701007387 */ /* 0x000fe20000100800 */
[-C--:B------:R-:W-:Y:S01]  /*11ce0*/  LEA.HI.X.SX32 R98, R51, R7.reuse, 0x1, P5 ;  /* 0x0000000733627211 */ /* 0x080fe200028f0eff */
[----:B------:R-:W-:Y:S02]  /*11cf0*/  IMAD R75, R75, UR6, RZ ;  /* 0x000000064b4b7c24 */ /* 0x000fe4000f8e02ff */
[----:B------:R-:W-:Y:S01]  /*11d00*/  IMAD R81, R81, UR15, RZ ;  /* 0x0000000f51517c24 */ /* 0x000fe2000f8e02ff */
[----:B------:R-:W-:Y:S01]  /*11d10*/  STL [R1+0x5c8], R23 ;  /* 0x0005c81701007387 */ /* 0x000fe20000100800 */
[-C--:B------:R-:W-:Y:S01]  /*11d20*/  LEA.HI.X.SX32 R22, R77, R7.reuse, 0x1, P4 ;  /* 0x000000074d167211 */ /* 0x080fe200020f0eff */
[----:B------:R-:W-:Y:S01]  /*11d30*/  IMAD R87, R87, UR21, RZ ;  /* 0x0000001557577c24 */ /* 0x000fe2000f8e02ff */
[-C--:B------:R-:W-:Y:S01]  /*11d40*/  IADD3 R84, P5, PT, R57, R8.reuse, RZ ;  /* 0x0000000839547210 */ /* 0x080fe20007fbe0ff */
        /* <DEDUP_REMOVED lines=10> */
[----:B------:R-:W-:Y:S01]  /*11df0*/  IMAD R15, R15, UR6, RZ ;  /* 0x000000060f0f7c24 */ /* 0x000fe2000f8e02ff */
[----:B------:R-:W-:Y:S01]  /*11e00*/  PRMT R124, RZ, 0x7610, R124 ;  /* 0x00007610ff7c7816 */ /* 0x000fe2000000007c */
[----:B------:R-:W-:Y:S01]  /*11e10*/  STL [R1+0x5e8], R117 ;  /* 0x0005e87501007387 */ /* 0x000fe20000100800 */
[----:B------:R-:W-:Y:S01]  /*11e20*/  LEA.HI.X.SX32 R111, R83, R7, 0x1, P4 ;  /* 0x00000007536f7211 */ /* 0x000fe200020f0eff */
[----:B------:R-:W1:Y:S02]  /*11e30*/  LDCU UR15, c[0x0][0x3b0] ;  /* 0x00007600ff0f77ac */ /* 0x000e640008000800 */
[----:B------:R-:W-:Y:S01]  /*11e40*/  STL [R1+0x60c], R100 ;  /* 0x00060c6401007387 */ /* 0x000fe20000100800 */
[-C--:B------:R-:W-:Y:S01]  /*11e50*/  IADD3 R72, P5, PT, R63, R8.reuse, RZ ;  /* 0x000000083f487210 */ /* 0x080fe20007fbe0ff */
[----:B------:R-:W0:Y:S02]  /*11e60*/  LDCU UR17, c[0x0][0x3b0] ;  /* 0x00007600ff1177ac */ /* 0x000e240008000800 */
[----:B------:R-:W-:Y:S01]  /*11e70*/  STL [R1+0x5f8], R112 ;  /* 0x0005f87001007387 */ /* 0x000fe20000100800 */
[----:B------:R-:W-:-:S03]  /*11e80*/  IADD3 R101, P4, PT, R89, R8, RZ ;  /* 0x0000000859657210 */ /* 0x000fc60007f9e0ff */
[----:B------:R-:W-:Y:S01]  /*11e90*/  STL [R1+0x61c], R96 ;  /* 0x00061c6001007387 */ /* 0x000fe20000100800 */
[-C--:B------:R-:W-:Y:S02]  /*11ea0*/  LEA.HI.X.SX32 R110, R125, R7.reuse, 0x1, P6 ;  /* 0x000000077d6e7211 */ /* 0x080fe400030f0eff */
[----:B------:R-:W0:Y:S01]  /*11eb0*/  LDC R125, c[0x0][0x3a0] ;  /* 0x0000e800ff7d7b82 */ /* 0x000e220000000800 */
[----:B------:R-:W-:Y:S01]  /*11ec0*/  STL [R1+0x608], R104 ;  /* 0x0006086801007387 */ /* 0x000fe20000100800 */
[----:B------:R-:W-:-:S03]  /*11ed0*/  LEA.HI.X.SX32 R74, R63, R7, 0x1, P5 ;  /* 0x000000073f4a7211 */ /* 0x000fc600028f0eff */
[----:B------:R-:W-:Y:S01]  /*11ee0*/  STL [R1+0x62c], R92 ;  /* 0x00062c5c01007387 */ /* 0x000fe20000100800 */
[----:B------:R-:W-:-:S03]  /*11ef0*/  LEA.HI.X.SX32 R103, R89, R7, 0x1, P4 ;  /* 0x0000000759677211 */ /* 0x000fc600020f0eff */
[----:B------:R-:W-:Y:S01]  /*11f00*/  STL [R1+0x618], R98 ;  /* 0x0006186201007387 */ /* 0x000fe20000100800 */
[----:B------:R-:W-:-:S03]  /*11f10*/  IADD3 R36, P5, PT, R69, R8, RZ ;  /* 0x0000000845247210 */ /* 0x000fc60007fbe0ff */
[----:B------:R-:W-:Y:S01]  /*11f20*/  STL [R1+0x63c], R88 ;  /* 0x00063c5801007387 */ /* 0x000fe20000100800 */
[----:B------:R-:W-:-:S03]  /*11f30*/  IADD3 R14, P4, PT, R95, R8, RZ ;  /* 0x000000085f0e7210 */ /* 0x000fc60007f9e0ff */
[----:B------:R-:W-:Y:S04]  /*11f40*/  STL [R1+0x628], R94 ;  /* 0x0006285e01007387 */ /* 0x000fe80000100800 */
[----:B------:R-:W-:Y:S01]  /*11f50*/  STL [R1+0x64c], R84 ;  /* 0x00064c5401007387 */ /* 0x000fe20000100800 */
[----:B------:R-:W-:-:S03]  /*11f60*/  LEA.HI.X.SX32 R38, R69, R7, 0x1, P5 ;  /* 0x0000000745267211 */ /* 0x000fc600028f0eff */
[----:B------:R-:W-:Y:S01]  /*11f70*/  STL [R1+0x638], R90 ;  /* 0x0006385a01007387 */ /* 0x000fe20000100800 */
[----:B------:R-:W-:-:S03]  /*11f80*/  LEA.HI.X.SX32 R17, R95, R7, 0x1, P4 ;  /* 0x000000075f117211 */ /* 0x000fc600020f0eff */
[----:B------:R-:W-:Y:S01]  /*11f90*/  STL [R1+0x65c], R80 ;  /* 0x00065c5001007387 */ /* 0x000fe20000100800 */
[----:B------:R-:W-:-:S03]  /*11fa0*/  IADD3 R24, P5, PT, R75, R8, RZ ;  /* 0x000000084b187210 */ /* 0x000fc60007fbe0ff */
[----:B------:R-:W-:Y:S01]  /*11fb0*/  STL [R1+0x648], R86 ;  /* 0x0006485601007387 */ /* 0x000fe20000100800 */
[----:B----4-:R-:W-:-:S03]  /*11fc0*/  IADD3 R52, P4, PT, R60, R8, RZ ;  /* 0x000000083c347210 */ /* 0x010fc60007f9e0ff */
        /* <DEDUP_REMOVED lines=8> */
[----:B0-----:R-:W-:-:S03]  /*12050*/  SHF.R.U32.HI R60, RZ, 0x7, R2 ;  /* 0x00000007ff3c7819 */ /* 0x001fc60000011602 */
[----:B------:R-:W-:Y:S04]  /*12060*/  STL [R1+0x678], R74 ;  /* 0x0006784a01007387 */ /* 0x000fe80000100800 */
[----:B------:R-:W-:Y:S01]  /*12070*/  STL [R1+0x69c], R64 ;  /* 0x00069c4001007387 */ /* 0x000fe20000100800 */
[----:B------:R-:W-:-:S03]  /*12080*/  LEA.HI.X.SX32 R40, R81, R7, 0x1, P5 ;  /* 0x0000000751287211 */ /* 0x000fc600028f0eff */
[----:B------:R-:W-:Y:S01]  /*12090*/  STL [R1+0x688], R70 ;  /* 0x0006884601007387 */ /* 0x000fe20000100800 */
[----:B------:R-:W-:-:S03]  /*120a0*/  SGXT.U32 R60, R60, 0x1 ;  /* 0x000000013c3c781a */ /* 0x000fc60000000000 */
[----:B------:R-:W-:Y:S01]  /*120b0*/  STL [R1+0x6ac], R36 ;  /* 0x0006ac2401007387 */ /* 0x000fe20000100800 */
[----:B------:R-:W-:-:S03]  /*120c0*/  IADD3 R105, P5, PT, R87, R8, RZ ;  /* 0x0000000857697210 */ /* 0x000fc60007fbe0ff */
[----:B------:R-:W-:Y:S04]  /*120d0*/  STL [R1+0x698], R66 ;  /* 0x0006984201007387 */ /* 0x000fe80000100800 */
[----:B------:R-:W-:Y:S01]  /*120e0*/  STL [R1+0x6bc], R32 ;  /* 0x0006bc2001007387 */ /* 0x000fe20000100800 */
[----:B------:R-:W-:-:S03]  /*120f0*/  LOP3.LUT R60, R60, 0x66, RZ, 0xfc, !PT ;  /* 0x000000663c3c7812 */ /* 0x000fc600078efcff */
[----:B------:R-:W-:Y:S01]  /*12100*/  STL [R1+0x6a8], R38 ;  /* 0x0006a82601007387 */ /* 0x000fe20000100800 */
[----:B------:R-:W-:-:S03]  /*12110*/  LEA.HI.X.SX32 R107, R87, R7, 0x1, P5 ;  /* 0x00000007576b7211 */ /* 0x000fc600028f0eff */
[----:B------:R-:W-:Y:S01]  /*12120*/  STL [R1+0x6cc], R28 ;  /* 0x0006cc1c01007387 */ /* 0x000fe20000100800 */
[----:B------:R-:W-:-:S03]  /*12130*/  IADD3 R19, P5, PT, R93, R8, RZ ;  /* 0x000000085d137210 */ /* 0x000fc60007fbe0ff */
[----:B------:R-:W-:Y:S04]  /*12140*/  STL [R1+0x6b8], R34 ;  /* 0x0006b82201007387 */ /* 0x000fe80000100800 */
[----:B------:R-:W-:Y:S01]  /*12150*/  STL [R1+0x6dc], R24 ;  /* 0x0006dc1801007387 */ /* 0x000fe20000100800 */
[----:B------:R-:W-:-:S03]  /*12160*/  ISETP.LT.AND P6, PT, R60, R125, P0 ;  /* 0x0000007d3c00720c */ /* 0x000fc600007c1270 */
[----:B------:R-:W-:Y:S01]  /*12170*/  STL [R1+0x6c8], R30 ;  /* 0x0006c81e01007387 */ /* 0x000fe20000100800 */
[----:B------:R-:W-:-:S03]  /*12180*/  SHF.R.U32.HI R60, RZ, 0x7, R2 ;  /* 0x00000007ff3c7819 */ /* 0x000fc60000011602 */
[----:B------:R-:W-:Y:S01]  /*12190*/  STL [R1+0x6ec], R11 ;  /* 0x0006ec0b01007387 */ /* 0x000fe20000100800 */
[----:B------:R-:W-:-:S03]  /*121a0*/  LEA.HI.X.SX32 R10, R93, R7, 0x1, P5 ;  /* 0x000000075d0a7211 */ /* 0x000fc600028f0eff */
[----:B------:R-:W-:Y:S01]  /*121b0*/  STL [R1+0x6d8], R26 ;  /* 0x0006d81a01007387 */ /* 0x000fe20000100800 */
[----:B------:R-:W-:-:S03]  /*121c0*/  IADD3 R3, P5, PT, R99, R8, RZ ;  /* 0x0000000863037210 */ /* 0x000fc60007fbe0ff */
[----:B------:R-:W-:Y:S04]  /*121d0*/  STL [R1+0x6fc], R42 ;  /* 0x0006fc2a01007387 */ /* 0x000fe80000100800 */
[----:B------:R-:W-:Y:S01]  /*121e0*/  STL [R1+0x6e8], R22 ;  /* 0x0006e81601007387 */ /* 0x000fe20000100800 */
[----:B------:R-:W-:-:S03]  /*121f0*/  SGXT.U32 R60, R60, 0x1 ;  /* 0x000000013c3c781a */ /* 0x000fc60000000000 */
[----:B------:R-:W-:Y:S04]  /*12200*/  STL [R1+0x70c], R113 ;  /* 0x00070c7101007387 */ /* 0x000fe80000100800 */
[----:B------:R-:W-:Y:S01]  /*12210*/  STL [R1+0x6f8], R44 ;  /* 0x0006f82c01007387 */ /* 0x000fe20000100800 */
[----:B------:R-:W-:-:S03]  /*12220*/  LEA.HI.X.SX32 R16, R99, R7, 0x1, P5 ;  /* 0x0000000763107211 */ /* 0x000fc600028f0eff */
[----:B------:R-:W-:Y:S01]  /*12230*/  STL [R1+0x71c], R109 ;  /* 0x00071c6d01007387 */ /* 0x000fe20000100800 */
[----:B------:R-:W-:-:S03]  /*12240*/  IADD3 R56, P5, PT, R12, R8, RZ ;  /* 0x000000080c387210 */ /* 0x000fc60007fbe0ff */
[----:B------:R-:W-:Y:S01]  /*12250*/  STL [R1+0x708], R40 ;  /* 0x0007082801007387 */ /* 0x000fe20000100800 */
[----:B------:R-:W-:-:S03]  /*12260*/  LOP3.LUT R60, R60, 0x6e, RZ, 0xfc, !PT ;  /* 0x0000006e3c3c7812 */ /* 0x000fc600078efcff */
[----:B------:R-:W-:Y:S04]  /*12270*/  STL [R1+0x72c], R6 ;  /* 0x00072c0601007387 */ /* 0x000fe80000100800 */
[----:B------:R-:W-:Y:S04]  /*12280*/  STL [R1+0x718], R111 ;  /* 0x0007186f01007387 */ /* 0x000fe80000100800 */
[----:B------:R-:W-:Y:S01]  /*12290*/  STL [R1+0x73c], R105 ;  /* 0x00073c6901007387 */ /* 0x000fe20000100800 */
[----:B------:R-:W-:-:S03]  /*122a0*/  LEA.HI.X.SX32 R106, R12, R7, 0x1, P5 ;  /* 0x000000070c6a7211 */ /* 0x000fc600028f0eff */
[----:B------:R-:W-:Y:S01]  /*122b0*/  STL [R1+0x728], R13 ;  /* 0x0007280d01007387 */ /* 0x000fe20000100800 */
[----:B------:R-:W-:-:S03]  /*122c0*/  ISETP.LT.AND P5, PT, R60, R125, P0 ;  /* 0x0000007d3c00720c */ /* 0x000fc600007a1270 */
[----:B------:R-:W-:Y:S01]  /*122d0*/  STL [R1+0x74c], R101 ;  /* 0x00074c6501007387 */ /* 0x000fe20000100800 */
[----:B------:R-:W-:-:S03]  /*122e0*/  SHF.R.U32.HI R60, RZ, 0x7, R2 ;  /* 0x00000007ff3c7819 */ /* 0x000fc60000011602 */
[----:B------:R-:W-:Y:S01]  /*122f0*/  STL [R1+0x738], R107 ;  /* 0x0007386b01007387 */ /* 0x000fe20000100800 */
[----:B------:R-:W-:-:S03]  /*12300*/  SHF.R.U32.HI R2, RZ, 0x7, R2 ;  /* 0x00000007ff027819 */ /* 0x000fc60000011602 */
[----:B------:R-:W-:Y:S04]  /*12310*/  STL [R1+0x75c], R0 ;  /* 0x00075c0001007387 */ /* 0x000fe80000100800 */
[----:B------:R-:W-:Y:S04]  /*12320*/  STL [R1+0x748], R103 ;  /* 0x0007486701007387 */ /* 0x000fe80000100800 */
[----:B------:R-:W-:Y:S04]  /*12330*/  STL [R1+0x76c], R19 ;  /* 0x00076c1301007387 */ /* 0x000fe80000100800 */
[----:B------:R-:W-:Y:S01]  /*12340*/  STL [R1+0x758], R9 ;  /* 0x0007580901007387 */ /* 0x000fe20000100800 */
[----:B------:R-:W-:-:S03]  /*12350*/  SGXT.U32 R2, R2, 0x1 ;  /* 0x000000010202781a */ /* 0x000fc60000000000 */
[----:B------:R-:W-:Y:S04]  /*12360*/  STL [R1+0x77c], R14 ;  /* 0x00077c0e01007387 */ /* 0x000fe80000100800 */
[----:B------:R-:W-:Y:S01]  /*12370*/  STL [R1+0x768], R10 ;  /* 0x0007680a01007387 */ /* 0x000fe20000100800 */
[----:B------:R-:W-:-:S03]  /*12380*/  SGXT.U32 R60, R60, 0x1 ;  /* 0x000000013c3c781a */ /* 0x000fc60000000000 */
[----:B------:R-:W-:Y:S01]  /*12390*/  STL [R1+0x78c], R18 ;  /* 0x00078c1201007387 */ /* 0x000fe20000100800 */
[----:B------:R-:W-:-:S03]  /*123a0*/  IADD3 R58, P4, PT, R15, R8, RZ ;  /* 0x000000080f3a7210 */ /* 0x000fc60007f9e0ff */
[----:B------:R-:W-:Y:S01]  /*123b0*/  STL [R1+0x778], R17 ;  /* 0x0007781101007387 */ /* 0x000fe20000100800 */
[----:B------:R-:W-:-:S03]  /*123c0*/  LOP3.LUT R2, R2, 0x76, RZ, 0xfc, !PT ;  /* 0x0000007602027812 */ /* 0x000fc600078efcff */
[----:B------:R-:W-:Y:S04]  /*123d0*/  STL [R1+0x79c], R3 ;  /* 0x00079c0301007387 */ /* 0x000fe80000100800 */
[----:B------:R-:W-:Y:S01]  /*123e0*/  STL [R1+0x4b4], R52 ;  /* 0x0004b43401007387 */ /* 0x000fe20000100800 */
[----:B------:R-:W-:-:S03]  /*123f0*/  LOP3.LUT R60, R60, 0x7e, RZ, 0xfc, !PT ;  /* 0x0000007e3c3c7812 */ /* 0x000fc600078efcff */
[----:B------:R-:W-:Y:S04]  /*12400*/  STL [R1+0x788], R20 ;  /* 0x0007881401007387 */ /* 0x000fe80000100800 */
[----:B------:R-:W-:Y:S01]  /*12410*/  STL [R1+0x4cc], R54 ;  /* 0x0004cc3601007387 */ /* 0x000fe20000100800 */
[----:B------:R-:W-:-:S03]  /*12420*/  LEA.HI.X.SX32 R102, R15, R7, 0x1, P4 ;  /* 0x000000070f667211 */ /* 0x000fc600020f0eff */
[----:B------:R-:W-:Y:S01]  /*12430*/  STL [R1+0x798], R16 ;  /* 0x0007981001007387 */ /* 0x000fe20000100800 */
[----:B------:R-:W-:-:S03]  /*12440*/  ISETP.LT.AND P4, PT, R2, R125, P0 ;  /* 0x0000007d0200720c */ /* 0x000fc60000781270 */
[----:B------:R-:W-:Y:S04]  /*12450*/  STL [R1+0x4e4], R56 ;  /* 0x0004e43801007387 */ /* 0x000fe80000100800 */
[----:B------:R-:W-:Y:S01]  /*12460*/  STL [R1+0x4b0], R50 ;  /* 0x0004b03201007387 */ /* 0x000fe20000100800 */
[----:B------:R-:W-:-:S03]  /*12470*/  ISETP.LT.AND P0, PT, R60, R125, P0 ;  /* 0x0000007d3c00720c */ /* 0x000fc60000701270 */
[----:B------:R-:W-:Y:S04]  /*12480*/  STL [R1+0x4fc], R58 ;  /* 0x0004fc3a01007387 */ /* 0x000fe80000100800 */
[----:B------:R-:W-:Y:S04]  /*12490*/  STL [R1+0x4c8], R110 ;  /* 0x0004c86e01007387 */ /* 0x000fe80000100800 */
[----:B------:R-:W4:Y:S04]  /*124a0*/  LDL.LU R2, [R1+0x11ac] ;  /* 0x0011ac0001027983 */ /* 0x000f280000300800 */
[----:B------:R-:W-:Y:S04]  /*124b0*/  STL [R1+0x4e0], R106 ;  /* 0x0004e06a01007387 */ /* 0x000fe80000100800 */
[----:B------:R-:W3:Y:S04]  /*124c0*/  LDL.LU R60, [R1+0x11a8] ;  /* 0x0011a800013c7983 */ /* 0x000ee80000300800 */
[----:B------:R-:W-:Y:S04]  /*124d0*/  STL [R1+0x4f8], R102 ;  /* 0x0004f86601007387 */ /* 0x000fe80000100800 */
[----:B--2---:R0:W-:Y:S04]  /*124e0*/  @P2 STL [R1+0xcc], R62 ;  /* 0x0000cc3e01002387 */ /* 0x0041e80000100800 */
[----:B0-----:R-:W2:Y:S04]  /*124f0*/  LDL.LU R62, [R1+0x11a4] ;  /* 0x0011a400013e7983 */ /* 0x001ea80000300800 */
[----:B------:R-:W2:Y:S04]  /*12500*/  LDL R4, [R1+0x4b8] ;  /* 0x0004b80001047983 */ /* 0x000ea80000100800 */
[----:B------:R-:W2:Y:S01]  /*12510*/  LDL R5, [R1+0x4bc] ;  /* 0x0004bc0001057983 */ /* 0x000ea20000100800 */
[----:B---3--:R-:W-:-:S02]  /*12520*/  PRMT R60, RZ, 0x7610, R60 ;  /* 0x00007610ff3c7816 */ /* 0x008fc4000000003c */
[----:B--2---:R-:W-:-:S04]  /*12530*/  @P2 LOP3.LUT R5, R5, R4, RZ, 0x3c, !PT ;  /* 0x0000000405052212 */ /* 0x004fc800078e3cff */
[----:B------:R-:W-:-:S04]  /*12540*/  @P2 LOP3.LUT R4, R5, R4, RZ, 0x3c, !PT ;  /* 0x0000000405042212 */ /* 0x000fc800078e3cff */
[----:B------:R-:W-:-:S05]  /*12550*/  @P2 LOP3.LUT R5, R5, R4, RZ, 0x3c, !PT ;  /* 0x0000000405052212 */ /* 0x000fca00078e3cff */
[----:B------:R-:W2:Y:S04]  /*12560*/  @P2 LDG.E.U8 R60, desc[UR22][R4.64] ;  /* 0x00000016043c2981 */ /* 0x000ea8000c1e1100 */
[----:B--2---:R0:W-:Y:S04]  /*12570*/  STL [R1+0xc8], R60 ;  /* 0x0000c83c01007387 */ /* 0x0041e80000100800 */
[----:B0-----:R-:W2:Y:S04]  /*12580*/  LDL.LU R60, [R1+0x11a0] ;  /* 0x0011a000013c7983 */ /* 0x001ea80000300800 */
[----:B------:R-:W3:Y:S04]  /*12590*/  LDL R4, [R1+0x4d0] ;  /* 0x0004d00001047983 */ /* 0x000ee80000100800 */
[----:B------:R-:W3:Y:S01]  /*125a0*/  LDL R5, [R1+0x4d4] ;  /* 0x0004d40001057983 */ /* 0x000ee20000100800 */
[----:B------:R-:W-:-:S02]  /*125b0*/  PRMT R62, RZ, 0x7610, R62 ;  /* 0x00007610ff3e7816 */ /* 0x000fc4000000003e */
[----:B---3--:R-:W-:-:S04]  /*125c0*/  @P2 LOP3.LUT R5, R5, R4, RZ, 0x3c, !PT ;  /* 0x0000000405052212 */ /* 0x008fc800078e3cff */
[----:B------:R-:W-:-:S04]  /*125d0*/  @P2 LOP3.LUT R4, R5, R4, RZ, 0x3c, !PT ;  /* 0x0000000405042212 */ /* 0x000fc800078e3cff */
[----:B------:R-:W-:-:S05]  /*125e0*/  @P2 LOP3.LUT R5, R5, R4, RZ, 0x3c, !PT ;  /* 0x0000000405052212 */ /* 0x000fca00078e3cff */
[----:B------:R-:W3:Y:S04]  /*125f0*/  @P2 LDG.E.U8 R62, desc[UR22][R4.64] ;  /* 0x00000016043e2981 */ /* 0x000ee8000c1e1100 */
[----:B---3--:R0:W-:Y:S04]  /*12600*/  STL [R1+0xc4], R62 ;  /* 0x0000c43e01007387 */ /* 0x0081e80000100800 */
[----:B0-----:R-:W3:Y:S04]  /*12610*/  LDL.LU R62, [R1+0x119c] ;  /* 0x00119c00013e7983 */ /* 0x001ee80000300800 */
[----:B------:R-:W3:Y:S04]  /*12620*/  LDL R4, [R1+0x4e8] ;  /* 0x0004e80001047983 */ /* 0x000ee80000100800 */
[----:B------:R-:W3:Y:S01]  /*12630*/  LDL R5, [R1+0x4ec] ;  /* 0x0004ec0001057983 */ /* 0x000ee20000100800 */
[----:B--2---:R-:W-:-:S02]  /*12640*/  PRMT R60, RZ, 0x7610, R60 ;  /* 0x00007610ff3c7816 */ /* 0x004fc4000000003c */
[----:B---3--:R-:W-:-:S04]  /*12650*/  @P2 LOP3.LUT R5, R5, R4, RZ, 0x3c, !PT ;  /* 0x0000000405052212 */ /* 0x008fc800078e3cff */
        /* <DEDUP_REMOVED lines=217> */
[----:B------:R-:W-:Y:S02]  /*133f0*/  @P2 LOP3.LUT R5, R5, R4, RZ, 0x3c, !PT ;  /* 0x0000000405052212 */ /* 0x000fe400078e3cff */
[----:B------:R-:W-:-:S03]  /*13400*/  PRMT R62, RZ, 0x7610, R62 ;  /* 0x00007610ff3e7816 */ /* 0x000fc6000000003e */
[----:B------:R4:W2:Y:S02]  /*13410*/  @P2 LDG.E.U8 R60, desc[UR22][R4.64] ;  /* 0x00000016043c2981 */ /* 0x0008a4000c1e1100 */
[----:B----4-:R-:W-:Y:S02]  /*13420*/  @P2 IMAD.MOV.U32 R4, RZ, RZ, R2 ;  /* 0x000000ffff042224 */ /* 0x010fe400078e0002 */
[----:B------:R-:W-:-:S05]  /*13430*/  @P2 IMAD.MOV.U32 R5, RZ, RZ, R122 ;  /* 0x000000ffff052224 */ /* 0x000fca00078e007a */
[----:B------:R-:W3:Y:S04]  /*13440*/  @P2 LDG.E.U8 R62, desc[UR22][R4.64] ;  /* 0x00000016043e2981 */ /* 0x000ee8000c1e1100 */
[----:B--2---:R0:W-:Y:S04]  /*13450*/  STL [R1+0x38], R60 ;  /* 0x0000383c01007387 */ /* 0x0041e80000100800 */
[----:B0-----:R-:W2:Y:S04]  /*13460*/  LDL.LU R60, [R1+0x1138] ;  /* 0x00113800013c7983 */ /* 0x001ea80000300800 */
[----:B------:R-:W4:Y:S04]  /*13470*/  LDL.LU R122, [R1+0x1134] ;  /* 0x00113400017a7983 */ /* 0x000f280000300800 */
[----:B------:R-:W4:Y:S04]  /*13480*/  LDL.LU R2, [R1+0x1130] ;  /* 0x0011300001027983 */ /* 0x000f280000300800 */
[----:B---3--:R0:W-:Y:S04]  /*13490*/  STL [R1+0x34], R62 ;  /* 0x0000343e01007387 */ /* 0x0081e80000100800 */
[----:B0-----:R-:W3:Y:S01]  /*134a0*/  LDL.LU R62, [R1+0x112c] ;  /* 0x00112c00013e7983 */ /* 0x001ee20000300800 */
[----:B------:R-:W-:-:S02]  /*134b0*/  @P2 IMAD.MOV.U32 R4, RZ, RZ, R118 ;  /* 0x000000ffff042224 */ /* 0x000fc400078e0076 */
[----:B------:R-:W-:Y:S02]  /*134c0*/  @P2 IMAD.MOV.U32 R5, RZ, RZ, R120 ;  /* 0x000000ffff052224 */ /* 0x000fe400078e0078 */
[----:B------:R-:W4:Y:S04]  /*134d0*/  LDL.LU R120, [R1+0x1128] ;  /* 0x0011280001787983 */ /* 0x000f280000300800 */
[----:B------:R-:W4:Y:S01]  /*134e0*/  LDL.LU R118, [R1+0x1124] ;  /* 0x0011240001767983 */ /* 0x000f220000300800 */
[----:B--2---:R-:W-:-:S06]  /*134f0*/  PRMT R60, RZ, 0x7610, R60 ;  /* 0x00007610ff3c7816 */ /* 0x004fcc000000003c */
[----:B------:R0:W2:Y:S02]  /*13500*/  @P2 LDG.E.U8 R60, desc[UR22][R4.64] ;  /* 0x00000016043c2981 */ /* 0x0000a4000c1e1100 */
[----:B0-----:R-:W-:Y:S02]  /*13510*/  @P2 IMAD.MOV.U32 R4, RZ, RZ, R116 ;  /* 0x000000ffff042224 */ /* 0x001fe400078e0074 */
[----:B------:R-:W-:Y:S01]  /*13520*/  @P2 IMAD.MOV.U32 R5, RZ, RZ, R46 ;  /* 0x000000ffff052224 */ /* 0x000fe200078e002e */
[----:B---3--:R-:W-:-:S06]  /*13530*/  PRMT R62, RZ, 0x7610, R62 ;  /* 0x00007610ff3e7816 */ /* 0x008fcc000000003e */
[----:B------:R-:W3:Y:S04]  /*13540*/  @P2 LDG.E.U8 R62, desc[UR22][R4.64] ;  /* 0x00000016043e2981 */ /* 0x000ee8000c1e1100 */
[----:B--2---:R0:W-:Y:S04]  /*13550*/  STL [R1+0x30], R60 ;  /* 0x0000303c01007387 */ /* 0x0041e80000100800 */
[----:B0-----:R-:W2:Y:S04]  /*13560*/  LDL.LU R60, [R1+0x1120] ;  /* 0x00112000013c7983 */ /* 0x001ea80000300800 */
[----:B------:R-:W4:Y:S04]  /*13570*/  LDL.LU R46, [R1+0x111c] ;  /* 0x00111c00012e7983 */ /* 0x000f280000300800 */
[----:B------:R-:W4:Y:S04]  /*13580*/  LDL.LU R116, [R1+0x1118] ;  /* 0x0011180001747983 */ /* 0x000f280000300800 */
[----:B---3--:R0:W-:Y:S04]  /*13590*/  STL [R1+0x2c], R62 ;  /* 0x00002c3e01007387 */ /* 0x0081e80000100800 */
[----:B0-----:R-:W3:Y:S01]  /*135a0*/  LDL.LU R62, [R1+0x1114] ;  /* 0x00111400013e7983 */ /* 0x001ee20000300800 */
[----:B------:R-:W-:Y:S01]  /*135b0*/  PRMT R15, RZ, 0x7610, R15 ;  /* 0x00007610ff0f7816 */ /* 0x000fe2000000000f */
[----:B------:R-:W-:-:S02]  /*135c0*/  @P2 IMAD.MOV.U32 R4, RZ, RZ, R114 ;  /* 0x000000ffff042224 */ /* 0x000fc400078e0072 */
[----:B------:R-:W-:Y:S02]  /*135d0*/  @P2 IMAD.MOV.U32 R5, RZ, RZ, R48 ;  /* 0x000000ffff052224 */ /* 0x000fe400078e0030 */
[----:B------:R-:W4:Y:S04]  /*135e0*/  LDL.LU R48, [R1+0x1110] ;  /* 0x0011100001307983 */ /* 0x000f280000300800 */
[----:B------:R0:W4:Y:S04]  /*135f0*/  @P2 LDG.E.U8 R15, desc[UR22][R4.64] ;  /* 0x00000016040f2981 */ /* 0x000128000c1e1100 */
[----:B------:R-:W4:Y:S01]  /*13600*/  LDL.LU R114, [R1+0x110c] ;  /* 0x00110c0001727983 */ /* 0x000f220000300800 */
[----:B0-----:R-:W-:-:S02]  /*13610*/  @P2 IMAD.MOV.U32 R4, RZ, RZ, R52 ;  /* 0x000000ffff042224 */ /* 0x001fc400078e0034 */
[----:B------:R-:W-:Y:S02]  /*13620*/  @P2 IMAD.MOV.U32 R5, RZ, RZ, R50 ;  /* 0x000000ffff052224 */ /* 0x000fe400078e0032 */
[----:B------:R-:W4:Y:S04]  /*13630*/  LDL.LU R50, [R1+0x1108] ;  /* 0x0011080001327983 */ /* 0x000f280000300800 */
[----:B------:R-:W4:Y:S01]  /*13640*/  LDL.LU R52, [R1+0x1104] ;  /* 0x0011040001347983 */ /* 0x000f220000300800 */
[----:B--2---:R-:W-:Y:S02]  /*13650*/  PRMT R60, RZ, 0x7610, R60 ;  /* 0x00007610ff3c7816 */ /* 0x004fe4000000003c */
[----:B---3--:R-:W-:-:S06]  /*13660*/  PRMT R62, RZ, 0x7610, R62 ;  /* 0x00007610ff3e7816 */ /* 0x008fcc000000003e */
[----:B------:R0:W2:Y:S02]  /*13670*/  @P2 LDG.E.U8 R62, desc[UR22][R4.64] ;  /* 0x00000016043e2981 */ /* 0x0000a4000c1e1100 */
[----:B0-----:R-:W-:Y:S02]  /*13680*/  @P2 IMAD.MOV.U32 R4, RZ, RZ, R54 ;  /* 0x000000ffff042224 */ /* 0x001fe400078e0036 */
[----:B------:R-:W-:-:S05]  /*13690*/  @P2 IMAD.MOV.U32 R5, RZ, RZ, R110 ;  /* 0x000000ffff052224 */ /* 0x000fca00078e006e */
[----:B------:R-:W3:Y:S04]  /*136a0*/  @P2 LDG.E.U8 R60, desc[UR22][R4.64] ;  /* 0x00000016043c2981 */ /* 0x000ee8000c1e1100 */
[----:B----4-:R0:W-:Y:S04]  /*136b0*/  STL [R1+0x28], R15 ;  /* 0x0000280f01007387 */ /* 0x0101e80000100800 */
[----:B0-----:R-:W4:Y:S04]  /*136c0*/  LDL R15, [R1+0x614] ;  /* 0x00061400010f7983 */ /* 0x001f280000100800 */
        /* <DEDUP_REMOVED lines=47> */
[----:B--2---:R0:W-:Y:S04]  /*139c0*/  STL [R1], R62 ;  /* 0x0000003e01007387 */ /* 0x0041e80000100800 */
[----:B0-----:R-:W2:Y:S04]  /*139d0*/  LDL.LU R62, [R1+0x10d0] ;  /* 0x0010d000013e7983 */ /* 0x001ea80000300800 */
[----:B------:R-:W3:Y:S04]  /*139e0*/  LDL R4, [R1+0x5f0] ;  /* 0x0005f00001047983 */ /* 0x000ee80000100800 */
[----:B------:R-:W3:Y:S02]  /*139f0*/  LDL R5, [R1+0x5f4] ;  /* 0x0005f40001057983 */ /* 0x000ee40000100800 */
[----:B---3--:R-:W-:-:S04]  /*13a00*/  @P2 LOP3.LUT R5, R5, R4, RZ, 0x3c, !PT ;  /* 0x0000000405052212 */ /* 0x008fc800078e3cff */
[----:B------:R-:W-:-:S04]  /*13a10*/  @P2 LOP3.LUT R4, R5, R4, RZ, 0x3c, !PT ;  /* 0x0000000405042212 */ /* 0x000fc800078e3cff */
[----:B------:R-:W-:-:S05]  /*13a20*/  @P2 LOP3.LUT R5, R5, R4, RZ, 0x3c, !PT ;  /* 0x0000000405052212 */ /* 0x000fca00078e3cff */
[----:B------:R-:W3:Y:S04]  /*13a30*/  @P2 LDG.E.U8 R124, desc[UR22][R4.64] ;  /* 0x00000016047c2981 */ /* 0x000ee8000c1e1100 */
[----:B------:R-:W2:Y:S04]  /*13a40*/  LDL R4, [R1+0x600] ;  /* 0x0006000001047983 */ /* 0x000ea80000100800 */
[----:B------:R-:W2:Y:S01]  /*13a50*/  LDL R5, [R1+0x604] ;  /* 0x0006040001057983 */ /* 0x000ea20000100800 */
[----:B------:R-:W-:-:S03]  /*13a60*/  PRMT R122, RZ, 0x7610, R122 ;  /* 0x00007610ff7a7816 */ /* 0x000fc6000000007a */
[----:B---3--:R0:W-:Y:S01]  /*13a70*/  STL [R1+0xfa4], R124 ;  /* 0x000fa47c01007387 */ /* 0x0081e20000100800 */
[----:B------:R-:W-:-:S03]  /*13a80*/  PRMT R120, RZ, 0x7610, R120 ;  /* 0x00007610ff787816 */ /* 0x000fc60000000078 */
[----:B0-----:R-:W3:Y:S01]  /*13a90*/  LDL R124, [R1+0x654] ;  /* 0x00065400017c7983 */ /* 0x001ee20000100800 */
[----:B--2---:R-:W-:-:S04]  /*13aa0*/  @P2 LOP3.LUT R5, R5, R4, RZ, 0x3c, !PT ;  /* 0x0000000405052212 */ /* 0x004fc800078e3cff */
[----:B------:R-:W-:-:S04]  /*13ab0*/  @P2 LOP3.LUT R4, R5, R4, RZ, 0x3c, !PT ;  /* 0x0000000405042212 */ /* 0x000fc800078e3cff */
[----:B------:R-:W-:-:S05]  /*13ac0*/  @P2 LOP3.LUT R5, R5, R4, RZ, 0x3c, !PT ;  /* 0x0000000405052212 */ /* 0x000fca00078e3cff */
[----:B------:R4:W2:Y:S04]  /*13ad0*/  @P2 LDG.E.U8 R122, desc[UR22][R4.64] ;  /* 0x00000016047a2981 */ /* 0x0008a8000c1e1100 */
[----:B------:R-:W3:Y:S01]  /*13ae0*/  LDL R5, [R1+0x610] ;  /* 0x0006100001057983 */ /* 0x000ee20000100800 */
[----:B----4-:R-:W-:-:S03]  /*13af0*/  @P2 IMAD.MOV.U32 R4, RZ, RZ, R15 ;  /* 0x000000ffff042224 */ /* 0x010fc600078e000f */
[----:B--2---:R0:W-:Y:S01]  /*13b00*/  STL [R1+0xfa8], R122 ;  /* 0x000fa87a01007387 */ /* 0x0041e20000100800 */
[----:B------:R-:W-:-:S03]  /*13b10*/  PRMT R118, RZ, 0x7610, R118 ;  /* 0x00007610ff767816 */ /* 0x000fc60000000076 */
[----:B------:R-:W2:Y:S04]  /*13b20*/  LDL R15, [R1+0x674] ;  /* 0x00067400010f7983 */ /* 0x000ea80000100800 */
[----:B---3--:R-:W3:Y:S04]  /*13b30*/  @P2 LDG.E.U8 R120, desc[UR22][R4.64] ;  /* 0x0000001604782981 */ /* 0x008ee8000c1e1100 */
[----:B0-----:R-:W4:Y:S04]  /*13b40*/  LDL R122, [R1+0x650] ;  /* 0x00065000017a7983 */ /* 0x001f280000100800 */
[----:B------:R-:W2:Y:S04]  /*13b50*/  LDL R4, [R1+0x620] ;  /* 0x0006200001047983 */ /* 0x000ea80000100800 */
[----:B------:R-:W2:Y:S04]  /*13b60*/  LDL R5, [R1+0x624] ;  /* 0x0006240001057983 */ /* 0x000ea80000100800 */
[----:B---3--:R0:W-:Y:S01]  /*13b70*/  STL [R1+0xfac], R120 ;  /* 0x000fac7801007387 */ /* 0x0081e20000100800 */
[----:B------:R-:W-:-:S03]  /*13b80*/  PRMT R116, RZ, 0x7610, R116 ;  /* 0x00007610ff747816 */ /* 0x000fc60000000074 */
[----:B0-----:R-:W3:Y:S01]  /*13b90*/  LDL R120, [R1+0x644] ;  /* 0x0006440001787983 */ /* 0x001ee20000100800 */
[----:B--2---:R-:W-:-:S04]  /*13ba0*/  @P2 LOP3.LUT R5, R5, R4, RZ, 0x3c, !PT ;  /* 0x0000000405052212 */ /* 0x004fc800078e3cff */
[----:B------:R-:W-:-:S04]  /*13bb0*/  @P2 LOP3.LUT R4, R5, R4, RZ, 0x3c, !PT ;  /* 0x0000000405042212 */ /* 0x000fc800078e3cff */
[----:B------:R-:W-:-:S05]  /*13bc0*/  @P2 LOP3.LUT R5, R5, R4, RZ, 0x3c, !PT ;  /* 0x0000000405052212 */ /* 0x000fca00078e3cff */
[----:B------:R-:W2:Y:S04]  /*13bd0*/  @P2 LDG.E.U8 R118, desc[UR22][R4.64] ;  /* 0x0000001604762981 */ /* 0x000ea8000c1e1100 */
[----:B------:R-:W3:Y:S04]  /*13be0*/  LDL R4, [R1+0x630] ;  /* 0x0006300001047983 */ /* 0x000ee80000100800 */
[----:B------:R-:W3:Y:S04]  /*13bf0*/  LDL R5, [R1+0x634] ;  /* 0x0006340001057983 */ /* 0x000ee80000100800 */
[----:B--2---:R0:W-:Y:S01]  /*13c00*/  STL [R1+0xfb0], R118 ;  /* 0x000fb07601007387 */ /* 0x0041e20000100800 */
[----:B------:R-:W-:-:S02]  /*13c10*/  PRMT R114, RZ, 0x7610, R114 ;  /* 0x00007610ff727816 */ /* 0x000fc40000000072 */
[----:B------:R-:W-:Y:S01]  /*13c20*/  PRMT R110, RZ, 0x7610, R110 ;  /* 0x00007610ff6e7816 */ /* 0x000fe2000000006e */
[----:B0-----:R-:W2:Y:S01]  /*13c30*/  LDL R118, [R1+0x6a4] ;  /* 0x0006a40001767983 */ /* 0x001ea20000100800 */
[----:B---3--:R-:W-:-:S04]  /*13c40*/  @P2 LOP3.LUT R5, R5, R4, RZ, 0x3c, !PT ;  /* 0x0000000405052212 */ /* 0x008fc800078e3cff */
[----:B------:R-:W-:-:S04]  /*13c50*/  @P2 LOP3.LUT R4, R5, R4, RZ, 0x3c, !PT ;  /* 0x0000000405042212 */ /* 0x000fc800078e3cff */
[----:B------:R-:W-:-:S05]  /*13c60*/  @P2 LOP3.LUT R5, R5, R4, RZ, 0x3c, !PT ;  /* 0x0000000405052212 */ /* 0x000fca00078e3cff */
[----:B------:R0:W3:Y:S04]  /*13c70*/  @P2 LDG.E.U8 R116, desc[UR22][R4.64] ;  /* 0x0000001604742981 */ /* 0x0000e8000c1e1100 */
[----:B------:R-:W2:Y:S01]  /*13c80*/  LDL R5, [R1+0x640] ;  /* 0x0006400001057983 */ /* 0x000ea20000100800 */
[----:B0-----:R-:W-:-:S05]  /*13c90*/  @P2 IMAD.MOV.U32 R4, RZ, RZ, R120 ;  /* 0x000000ffff042224 */ /* 0x001fca00078e0078 */
[----:B--2---:R0:W2:Y:S04]  /*13ca0*/  @P2 LDG.E.U8 R114, desc[UR22][R4.64] ;  /* 0x0000001604722981 */ /* 0x0040a8000c1e1100 */
[----:B---3--:R3:W-:Y:S04]  /*13cb0*/  STL [R1+0xfb4], R116 ;  /* 0x000fb47401007387 */ /* 0x0087e80000100800 */
[----:B------:R-:W2:Y:S01]  /*13cc0*/  LDL R120, [R1+0x6b4] ;  /* 0x0006b40001787983 */ /* 0x000ea20000100800 */
[----:B0-----:R-:W-:Y:S02]  /*13cd0*/  @P2 IMAD.MOV.U32 R4, RZ, RZ, R124 ;  /* 0x000000ffff042224 */ /* 0x001fe400078e007c */
[----:B----4-:R-:W-:Y:S01]  /*13ce0*/  @P2 IMAD.MOV.U32 R5, RZ, RZ, R122 ;  /* 0x000000ffff052224 */ /* 0x010fe200078e007a */
[----:B---3--:R-:W3:Y:S04]  /*13cf0*/  LDL R116, [R1+0x6a0] ;  /* 0x0006a00001747983 */ /* 0x008ee80000100800 */
[----:B------:R-:W4:Y:S04]  /*13d00*/  @P2 LDG.E.U8 R110, desc[UR22][R4.64] ;  /* 0x00000016046e2981 */ /* 0x000f28000c1e1100 */
[----:B--2---:R0:W-:Y:S04]  /*13d10*/  STL [R1+0xfb8], R114 ;  /* 0x000fb87201007387 */ /* 0x0041e80000100800 */
[----:B------:R-:W2:Y:S04]  /*13d20*/  LDL R4, [R1+0x660] ;  /* 0x0006600001047983 */ /* 0x000ea80000100800 */
[----:B------:R-:W2:Y:S01]  /*13d30*/  LDL R5, [R1+0x664] ;  /* 0x0006640001057983 */ /* 0x000ea20000100800 */
[----:B------:R-:W-:-:S03]  /*13d40*/  PRMT R106, RZ, 0x7610, R106 ;  /* 0x00007610ff6a7816 */ /* 0x000fc6000000006a */
[----:B0-----:R-:W3:Y:S04]  /*13d50*/  LDL R114, [R1+0x684] ;  /* 0x0006840001727983 */ /* 0x001ee80000100800 */
[----:B------:R-:W3:Y:S04]  /*13d60*/  LDL R122, [R1+0x6c0] ;  /* 0x0006c000017a7983 */ /* 0x000ee80000100800 */
[----:B------:R-:W3:Y:S04]  /*13d70*/  LDL R124, [R1+0x6c4] ;  /* 0x0006c400017c7983 */ /* 0x000ee80000100800 */
[----:B----4-:R0:W-:Y:S01]  /*13d80*/  STL [R1+0xfbc], R110 ;  /* 0x000fbc6e01007387 */ /* 0x0101e20000100800 */
[----:B------:R-:W-:-:S03]  /*13d90*/  PRMT R102, RZ, 0x7610, R102 ;  /* 0x00007610ff667816 */ /* 0x000fc60000000066 */
[----:B0-----:R-:W4:Y:S01]  /*13da0*/  LDL R110, [R1+0x680] ;  /* 0x00068000016e7983 */ /* 0x001f220000100800 */
[----:B--2---:R-:W-:-:S04]  /*13db0*/  @P2 LOP3.LUT R5, R5, R4, RZ, 0x3c, !PT ;  /* 0x0000000405052212 */ /* 0x004fc800078e3cff */
[----:B------:R-:W-:-:S04]  /*13dc0*/  @P2 LOP3.LUT R4, R5, R4, RZ, 0x3c, !PT ;  /* 0x0000000405042212 */ /* 0x000fc800078e3cff */
[----:B------:R-:W-:-:S05]  /*13dd0*/  @P2 LOP3.LUT R5, R5, R4, RZ, 0x3c, !PT ;  /* 0x0000000405052212 */ /* 0x000fca00078e3cff */
[----:B------:R0:W2:Y:S04]  /*13de0*/  @P2 LDG.E.U8 R106, desc[UR22][R4.64] ;  /* 0x00000016046a2981 */ /* 0x0000a8000c1e1100 */
[----:B------:R-:W2:Y:S01]  /*13df0*/  LDL R5, [R1+0x670] ;  /* 0x0006700001057983 */ /* 0x000ea20000100800 */
[----:B0-----:R-:W-:Y:S01]  /*13e00*/  @P2 IMAD.MOV.U32 R4, RZ, RZ, R15 ;  /* 0x000000ffff042224 */ /* 0x001fe200078e000f */
[----:B------:R-:W-:-:S04]  /*13e10*/  PRMT R99, RZ, 0x7610, R99 ;  /* 0x00007610ff637816 */ /* 0x000fc80000000063 */
[----:B--2---:R3:W2:Y:S04]  /*13e20*/  @P2 LDG.E.U8 R102, desc[UR22][R4.64] ;  /* 0x0000001604662981 */ /* 0x0046a8000c1e1100 */
[----:B------:R-:W-:Y:S04]  /*13e30*/  STL [R1+0xfc0], R106 ;  /* 0x000fc06a01007387 */ /* 0x000fe80000100800 */
[----:B------:R-:W2:Y:S01]  /*13e40*/  LDL R15, [R1+0x6e4] ;  /* 0x0006e400010f7983 */ /* 0x000ea20000100800 */
[----:B---3--:R-:W-:Y:S02]  /*13e50*/  @P2 IMAD.MOV.U32 R4, RZ, RZ, R114 ;  /* 0x000000ffff042224 */ /* 0x008fe400078e0072 */
[----:B----4-:R-:W-:-:S05]  /*13e60*/  @P2 IMAD.MOV.U32 R5, RZ, RZ, R110 ;  /* 0x000000ffff052224 */ /* 0x010fca00078e006e */
[----:B------:R0:W3:Y:S04]  /*13e70*/  @P2 LDG.E.U8 R99, desc[UR22][R4.64] ;  /* 0x0000001604632981 */ /* 0x0000e8000c1e1100 */
[----:B--2---:R2:W-:Y:S04]  /*13e80*/  STL [R1+0xfc4], R102 ;  /* 0x000fc46601007387 */ /* 0x0045e80000100800 */
[----:B------:R-:W0:Y:S04]  /*13e90*/  LDL R4, [R1+0x690] ;  /* 0x0006900001047983 */ /* 0x000e280000100800 */
[----:B------:R-:W0:Y:S01]  /*13ea0*/  LDL R5, [R1+0x694] ;  /* 0x0006940001057983 */ /* 0x000e220000100800 */
[----:B------:R-:W-:-:S02]  /*13eb0*/  PRMT R97, RZ, 0x7610, R97 ;  /* 0x00007610ff617816 */ /* 0x000fc40000000061 */
[----:B------:R-:W-:Y:S01]  /*13ec0*/  PRMT R95, RZ, 0x7610, R95 ;  /* 0x00007610ff5f7816 */ /* 0x000fe2000000005f */
[----:B--2---:R-:W2:Y:S01]  /*13ed0*/  LDL R102, [R1+0x700] ;  /* 0x0007000001667983 */ /* 0x004ea20000100800 */
[----:B------:R-:W-:Y:S02]  /*13ee0*/  PRMT R93, RZ, 0x7610, R93 ;  /* 0x00007610ff5d7816 */ /* 0x000fe4000000005d */
[----:B------:R-:W-:Y:S01]  /*13ef0*/  PRMT R91, RZ, 0x7610, R91 ;  /* 0x00007610ff5b7816 */ /* 0x000fe2000000005b */
[----:B------:R-:W4:Y:S01]  /*13f00*/  LDL R106, [R1+0x704] ;  /* 0x00070400016a7983 */ /* 0x000f220000100800 */
[----:B------:R-:W-:Y:S02]  /*13f10*/  PRMT R89, RZ, 0x7610, R89 ;  /* 0x00007610ff597816 */ /* 0x000fe40000000059 */
[----:B------:R-:W-:Y:S01]  /*13f20*/  PRMT R87, RZ, 0x7610, R87 ;  /* 0x00007610ff577816 */ /* 0x000fe20000000057 */
[----:B------:R-:W2:Y:S04]  /*13f30*/  LDL R110, [R1+0x710] ;  /* 0x00071000016e7983 */ /* 0x000ea80000100800 */
[----:B------:R-:W2:Y:S01]  /*13f40*/  LDL R114, [R1+0x714] ;  /* 0x0007140001727983 */ /* 0x000ea20000100800 */
[----:B0-----:R-:W-:-:S04]  /*13f50*/  @P2 LOP3.LUT R5, R5, R4, RZ, 0x3c, !PT ;  /* 0x0000000405052212 */ /* 0x001fc800078e3cff */
[----:B------:R-:W-:-:S04]  /*13f60*/  @P2 LOP3.LUT R4, R5, R4, RZ, 0x3c, !PT ;  /* 0x0000000405042212 */ /* 0x000fc800078e3cff */
[----:B------:R-:W-:-:S05]  /*13f70*/  @P2 LOP3.LUT R5, R5, R4, RZ, 0x3c, !PT ;  /* 0x0000000405052212 */ /* 0x000fca00078e3cff */
[----:B------:R0:W2:Y:S02]  /*13f80*/  @P2 LDG.E.U8 R97, desc[UR22][R4.64] ;  /* 0x0000001604612981 */ /* 0x0000a4000c1e1100 */
[----:B0-----:R-:W-:Y:S02]  /*13f90*/  @P2 IMAD.MOV.U32 R4, RZ, RZ, R118 ;  /* 0x000000ffff042224 */ /* 0x001fe400078e0076 */
[----:B------:R-:W-:Y:S01]  /*13fa0*/  @P2 IMAD.MOV.U32 R5, RZ, RZ, R116 ;  /* 0x000000ffff052224 */ /* 0x000fe200078e0074 */
[----:B------:R-:W2:Y:S04]  /*13fb0*/  LDL R118, [R1+0x724] ;  /* 0x0007240001767983 */ /* 0x000ea80000100800 */
[----:B------:R0:W2:Y:S04]  /*13fc0*/  @P2 LDG.E.U8 R95, desc[UR22][R4.64] ;  /* 0x00000016045f2981 */ /* 0x0000a8000c1e1100 */
[----:B------:R-:W2:Y:S04]  /*13fd0*/  LDL R116, [R1+0x720] ;  /* 0x0007200001747983 */ /* 0x000ea80000100800 */
[----:B------:R-:W2:Y:S01]  /*13fe0*/  LDL R5, [R1+0x6b0] ;  /* 0x0006b00001057983 */ /* 0x000ea20000100800 */
[----:B0-----:R-:W-:Y:S01]  /*13ff0*/  @P2 IMAD.MOV.U32 R4, RZ, RZ, R120 ;  /* 0x000000ffff042224 */ /* 0x001fe200078e0078 */
[----:B------:R-:W-:-:S02]  /*14000*/  PRMT R85, RZ, 0x7610, R85 ;  /* 0x00007610ff557816 */ /* 0x000fc40000000055 */
[----:B------:R-:W-:Y:S01]  /*14010*/  PRMT R83, RZ, 0x7610, R83 ;  /* 0x00007610ff537816 */ /* 0x000fe20000000053 */
[----:B------:R-:W3:Y:S04]  /*14020*/  LDL R120, [R1+0x734] ;  /* 0x0007340001787983 */ /* 0x000ee80000100800 */
[----:B--2---:R0:W2:Y:S02]  /*14030*/  @P2 LDG.E.U8 R93, desc[UR22][R4.64] ;  /* 0x00000016045d2981 */ /* 0x0040a4000c1e1100 */
[----:B0-----:R-:W-:Y:S02]  /*14040*/  @P2 IMAD.MOV.U32 R4, RZ, RZ, R124 ;  /* 0x000000ffff042224 */ /* 0x001fe400078e007c */
[----:B------:R-:W-:Y:S01]  /*14050*/  @P2 IMAD.MOV.U32 R5, RZ, RZ, R122 ;  /* 0x000000ffff052224 */ /* 0x000fe200078e007a */
[----:B------:R-:W-:Y:S01]  /*14060*/  PRMT R81, RZ, 0x7610, R81 ;  /* 0x00007610ff517816 */ /* 0x000fe20000000051 */
[----:B------:R-:W2:Y:S04]  /*14070*/  LDL R122, [R1+0x740] ;  /* 0x00074000017a7983 */ /* 0x000ea80000100800 */
[----:B------:R0:W2:Y:S01]  /*14080*/  @P2 LDG.E.U8 R91, desc[UR22][R4.64] ;  /* 0x00000016045b2981 */ /* 0x0000a2000c1e1100 */
[----:B------:R-:W-:-:S03]  /*14090*/  PRMT R79, RZ, 0x7610, R79 ;  /* 0x00007610ff4f7816 */ /* 0x000fc6000000004f */
[----:B------:R-:W2:Y:S04]  /*140a0*/  LDL R124, [R1+0x744] ;  /* 0x00074400017c7983 */ /* 0x000ea80000100800 */
[----:B------:R-:W0:Y:S04]  /*140b0*/  LDL R4, [R1+0x6d0] ;  /* 0x0006d00001047983 */ /* 0x000e280000100800 */
[----:B------:R-:W0:Y:S02]  /*140c0*/  LDL R5, [R1+0x6d4] ;  /* 0x0006d40001057983 */ /* 0x000e240000100800 */
[----:B0-----:R-:W-:-:S04]  /*140d0*/  @P2 LOP3.LUT R5, R5, R4, RZ, 0x3c, !PT ;  /* 0x0000000405052212 */ /* 0x001fc800078e3cff */
[----:B------:R-:W-:-:S04]  /*140e0*/  @P2 LOP3.LUT R4, R5, R4, RZ, 0x3c, !PT ;  /* 0x0000000405042212 */ /* 0x000fc800078e3cff */
[----:B------:R-:W-:-:S05]  /*140f0*/  @P2 LOP3.LUT R5, R5, R4, RZ, 0x3c, !PT ;  /* 0x0000000405052212 */ /* 0x000fca00078e3cff */
[----:B------:R0:W2:Y:S04]  /*14100*/  @P2 LDG.E.U8 R89, desc[UR22][R4.64] ;  /* 0x0000001604592981 */ /* 0x0000a8000c1e1100 */
[----:B------:R-:W2:Y:S01]  /*14110*/  LDL R5, [R1+0x6e0] ;  /* 0x0006e00001057983 */ /* 0x000ea20000100800 */
[----:B0-----:R-:W-:Y:S01]  /*14120*/  @P2 IMAD.MOV.U32 R4, RZ, RZ, R15 ;  /* 0x000000ffff042224 */ /* 0x001fe200078e000f */
[----:B------:R-:W-:Y:S02]  /*14130*/  PRMT R77, RZ, 0x7610, R77 ;  /* 0x00007610ff4d7816 */ /* 0x000fe4000000004d */
[----:B------:R-:W-:Y:S01]  /*14140*/  PRMT R75, RZ, 0x7610, R75 ;  /* 0x00007610ff4b7816 */ /* 0x000fe2000000004b */
[----:B------:R-:W3:Y:S04]  /*14150*/  LDL R15, [R1+0x760] ;  /* 0x00076000010f7983 */ /* 0x000ee80000100800 */
[----:B--2---:R0:W2:Y:S04]  /*14160*/  @P2 LDG.E.U8 R87, desc[UR22][R4.64] ;  /* 0x0000001604572981 */ /* 0x0040a8000c1e1100 */
[----:B------:R-:W0:Y:S04]  /*14170*/  LDL R4, [R1+0x6f0] ;  /* 0x0006f00001047983 */ /* 0x000e280000100800 */
[----:B------:R-:W0:Y:S02]  /*14180*/  LDL R5, [R1+0x6f4] ;  /* 0x0006f40001057983 */ /* 0x000e240000100800 */
[----:B0-----:R-:W-:-:S04]  /*14190*/  @P2 LOP3.LUT R5, R5, R4, RZ, 0x3c, !PT ;  /* 0x0000000405052212 */ /* 0x001fc800078e3cff */
[----:B------:R-:W-:-:S04]  /*141a0*/  @P2 LOP3.LUT R4, R5, R4, RZ, 0x3c, !PT ;  /* 0x0000000405042212 */ /* 0x000fc800078e3cff */
[----:B------:R-:W-:-:S05]  /*141b0*/  @P2 LOP3.LUT R5, R5, R4, RZ, 0x3c, !PT ;  /* 0x0000000405052212 */ /* 0x000fca00078e3cff */
[----:B------:R4:W2:Y:S02]  /*141c0*/  @P2 LDG.E.U8 R85, desc[UR22][R4.64] ;  /* 0x0000001604552981 */ /* 0x0008a4000c1e1100 */
[----:B----4-:R-:W-:Y:S02]  /*141d0*/  @P2 IMAD.MOV.U32 R4, RZ, RZ, R106 ;  /* 0x000000ffff042224 */ /* 0x010fe400078e006a */
[----:B------:R-:W-:Y:S01]  /*141e0*/  @P2 IMAD.MOV.U32 R5, RZ, RZ, R102 ;  /* 0x000000ffff052224 */ /* 0x000fe200078e0066 */
[----:B------:R-:W-:Y:S01]  /*141f0*/  PRMT R73, RZ, 0x7610, R73 ;  /* 0x00007610ff497816 */ /* 0x000fe20000000049 */
[----:B------:R-:W4:Y:S04]  /*14200*/  LDL R102, [R1+0x790] ;  /* 0x0007900001667983 */ /* 0x000f280000100800 */
[----:B------:R0:W2:Y:S01]  /*14210*/  @P2 LDG.E.U8 R83, desc[UR22][R4.64] ;  /* 0x0000001604532981 */ /* 0x0000a2000c1e1100 */
[----:B------:R-:W-:-:S03]  /*14220*/  PRMT R71, RZ, 0x7610, R71 ;  /* 0x00007610ff477816 */ /* 0x000fc60000000047 */
[----:B------:R-:W2:Y:S01]  /*14230*/  LDL R106, [R1+0x794] ;  /* 0x00079400016a7983 */ /* 0x000ea20000100800 */
[----:B0-----:R-:W-:Y:S02]  /*14240*/  @P2 IMAD.MOV.U32 R4, RZ, RZ, R114 ;  /* 0x000000ffff042224 */ /* 0x001fe400078e0072 */
[----:B------:R-:W-:Y:S01]  /*14250*/  @P2 IMAD.MOV.U32 R5, RZ, RZ, R110 ;  /* 0x000000ffff052224 */ /* 0x000fe200078e006e */
[----:B------:R-:W2:Y:S04]  /*14260*/  LDL R114, [R1+0x7a4] ;  /* 0x0007a40001727983 */ /* 0x000ea80000100800 */
[----:B------:R0:W2:Y:S04]  /*14270*/  @P2 LDG.E.U8 R81, desc[UR22][R4.64] ;  /* 0x0000001604512981 */ /* 0x0000a8000c1e1100 */
[----:B------:R-:W2:Y:S01]  /*14280*/  LDL R110, [R1+0x7a0] ;  /* 0x0007a000016e7983 */ /* 0x000ea20000100800 */
[----:B0-----:R-:W-:-:S02]  /*14290*/  @P2 IMAD.MOV.U32 R4, RZ, RZ, R118 ;  /* 0x000000ffff042224 */ /* 0x001fc400078e0076 */
[----:B------:R-:W-:Y:S01]  /*142a0*/  @P2 IMAD.MOV.U32 R5, RZ, RZ, R116 ;  /* 0x000000ffff052224 */ /* 0x000fe200078e0074 */
[----:B------:R-:W2:Y:S04]  /*142b0*/  LDL R118, [R1+0x7ac] ;  /* 0x0007ac0001767983 */ /* 0x000ea80000100800 */
[----:B------:R3:W2:Y:S04]  /*142c0*/  @P2 LDG.E.U8 R79, desc[UR22][R4.64] ;  /* 0x00000016044f2981 */ /* 0x0006a8000c1e1100 */
[----:B------:R-:W2:Y:S04]  /*142d0*/  LDL R116, [R1+0x7a8] ;  /* 0x0007a80001747983 */ /* 0x000ea80000100800 */
[----:B------:R-:W2:Y:S01]  /*142e0*/  LDL R5, [R1+0x730] ;  /* 0x0007300001057983 */ /* 0x000ea20000100800 */
[----:B---3--:R-:W-:-:S03]  /*142f0*/  @P2 IMAD.MOV.U32 R4, RZ, RZ, R120 ;  /* 0x000000ffff042224 */ /* 0x008fc600078e0078 */
[----:B------:R-:W3:Y:S04]  /*14300*/  LDL R120, [R1+0x7b0] ;  /* 0x0007b00001787983 */ /* 0x000ee80000100800 */
[----:B--2---:R0:W2:Y:S02]  /*14310*/  @P2 LDG.E.U8 R77, desc[UR22][R4.64] ;  /* 0x00000016044d2981 */ /* 0x0040a4000c1e1100 */
[----:B0-----:R-:W-:Y:S02]  /*14320*/  @P2 IMAD.MOV.U32 R4, RZ, RZ, R124 ;  /* 0x000000ffff042224 */ /* 0x001fe400078e007c */
[----:B------:R-:W-:Y:S01]  /*14330*/  @P2 IMAD.MOV.U32 R5, RZ, RZ, R122 ;  /* 0x000000ffff052224 */ /* 0x000fe200078e007a */
[----:B------:R-:W2:Y:S04]  /*14340*/  LDL R124, [R1+0x7bc] ;  /* 0x0007bc00017c7983 */ /* 0x000ea80000100800 */
[----:B------:R0:W2:Y:S04]  /*14350*/  @P2 LDG.E.U8 R75, desc[UR22][R4.64] ;  /* 0x00000016044b2981 */ /* 0x0000a8000c1e1100 */
[----:B------:R-:W2:Y:S04]  /*14360*/  LDL R122, [R1+0x7b8] ;  /* 0x0007b800017a7983 */ /* 0x000ea80000100800 */
[----:B------:R-:W0:Y:S04]  /*14370*/  LDL R4, [R1+0x750] ;  /* 0x0007500001047983 */ /* 0x000e280000100800 */
[----:B------:R-:W0:Y:S02]  /*14380*/  LDL R5, [R1+0x754] ;  /* 0x0007540001057983 */ /* 0x000e240000100800 */
[----:B0-----:R-:W-:-:S04]  /*14390*/  @P2 LOP3.LUT R5, R5, R4, RZ, 0x3c, !PT ;  /* 0x0000000405052212 */ /* 0x001fc800078e3cff */
[----:B------:R-:W-:-:S04]  /*143a0*/  @P2 LOP3.LUT R4, R5, R4, RZ, 0x3c, !PT ;  /* 0x0000000405042212 */ /* 0x000fc800078e3cff */
[----:B------:R-:W-:-:S05]  /*143b0*/  @P2 LOP3.LUT R5, R5, R4, RZ, 0x3c, !PT ;  /* 0x0000000405052212 */ /* 0x000fca00078e3cff */
[----:B------:R0:W2:Y:S02]  /*143c0*/  @P2 LDG.E.U8 R73, desc[UR22][R4.64] ;  /* 0x0000001604492981 */ /* 0x0000a4000c1e1100 */
[----:B0-----:R-:W-:Y:S02]  /*143d0*/  @P2 IMAD.MOV.U32 R4, RZ, RZ, R62 ;  /* 0x000000ffff042224 */ /* 0x001fe400078e003e */
[----:B------:R-:W-:Y:S01]  /*143e0*/  @P2 IMAD.MOV.U32 R5, RZ, RZ, R15 ;  /* 0x000000ffff052224 */ /* 0x000fe200078e000f */
[----:B------:R-:W2:Y:S04]  /*143f0*/  LDL.LU R62, [R1+0x10cc] ;  /* 0x0010cc00013e7983 */ /* 0x000ea80000300800 */
        /* <DEDUP_REMOVED lines=8> */
[----:B------:R0:W3:Y:S04]  /*14480*/  @P2 LDG.E.U8 R69, desc[UR22][R4.64] ;  /* 0x0000001604452981 */ /* 0x0000e8000c1e1100 */
[----:B------:R-:W3:Y:S01]  /*14490*/  LDL R5, [R1+0x780] ;  /* 0x0007800001057983 */ /* 0x000ee20000100800 */
[----:B0-----:R-:W-:-:S03]  /*144a0*/  @P2 IMAD.MOV.U32 R4, RZ, RZ, R60 ;  /* 0x000000ffff042224 */ /* 0x001fc600078e003c */
[----:B------:R-:W4:Y:S01]  /*144b0*/  LDL.LU R60, [R1+0x10c8] ;  /* 0x0010c800013c7983 */ /* 0x000f220000300800 */
[----:B------:R-:W-:Y:S02]  /*144c0*/  PRMT R67, RZ, 0x7610, R67 ;  /* 0x00007610ff437816 */ /* 0x000fe40000000043 */
[----:B------:R-:W-:Y:S02]  /*144d0*/  PRMT R65, RZ, 0x7610, R65 ;  /* 0x00007610ff417816 */ /* 0x000fe40000000041 */
[----:B------:R-:W-:Y:S02]  /*144e0*/  PRMT R63, RZ, 0x7610, R63 ;  /* 0x00007610ff3f7816 */ /* 0x000fe4000000003f */
[----:B--2---:R-:W-:Y:S02]  /*144f0*/  PRMT R62, RZ, 0x7610, R62 ;  /* 0x00007610ff3e7816 */ /* 0x004fe4000000003e */
[----:B------:R-:W-:Y:S02]  /*14500*/  PRMT R61, RZ, 0x7610, R61 ;  /* 0x00007610ff3d7816 */ /* 0x000fe4000000003d */
[----:B------:R-:W-:Y:S01]  /*14510*/  PRMT R59, RZ, 0x7610, R59 ;  /* 0x00007610ff3b7816 */ /* 0x000fe2000000003b */
[----:B---3--:R0:W2:Y:S02]  /*14520*/  @P2 LDG.E.U8 R67, desc[UR22][R4.64] ;  /* 0x0000001604432981 */ /* 0x0080a4000c1e1100 */
[----:B0-----:R-:W-:-:S02]  /*14530*/  @P2 IMAD.MOV.U32 R4, RZ, RZ, R106 ;  /* 0x000000ffff042224 */ /* 0x001fc400078e006a */
[----:B----4-:R-:W-:Y:S01]  /*14540*/  @P2 IMAD.MOV.U32 R5, RZ, RZ, R102 ;  /* 0x000000ffff052224 */ /* 0x010fe200078e0066 */
[----:B------:R-:W-:Y:S01]  /*14550*/  PRMT R60, RZ, 0x7610, R60 ;  /* 0x00007610ff3c7816 */ /* 0x000fe2000000003c */
[----:B------:R-:W3:Y:S04]  /*14560*/  LDL R102, [R1+0x7ec] ;  /* 0x0007ec0001667983 */ /* 0x000ee80000100800 */
[----:B------:R0:W4:Y:S02]  /*14570*/  @P2 LDG.E.U8 R65, desc[UR22][R4.64] ;  /* 0x0000001604412981 */ /* 0x000124000c1e1100 */
[----:B0-----:R-:W-:Y:S02]  /*14580*/  @P2 IMAD.MOV.U32 R4, RZ, RZ, R114 ;  /* 0x000000ffff042224 */ /* 0x001fe400078e0072 */
[----:B------:R-:W-:-:S05]  /*14590*/  @P2 IMAD.MOV.U32 R5, RZ, RZ, R110 ;  /* 0x000000ffff052224 */ /* 0x000fca00078e006e */
[----:B------:R0:W2:Y:S02]  /*145a0*/  @P2 LDG.E.U8 R63, desc[UR22][R4.64] ;  /* 0x00000016043f2981 */ /* 0x0000a4000c1e1100 */
[----:B0-----:R-:W-:Y:S02]  /*145b0*/  @P2 IMAD.MOV.U32 R4, RZ, RZ, R118 ;  /* 0x000000ffff042224 */ /* 0x001fe400078e0076 */
[----:B------:R-:W-:-:S05]  /*145c0*/  @P2 IMAD.MOV.U32 R5, RZ, RZ, R116 ;  /* 0x000000ffff052224 */ /* 0x000fca00078e0074 */
[----:B------:R0:W2:Y:S02]  /*145d0*/  @P2 LDG.E.U8 R62, desc[UR22][R4.64] ;  /* 0x00000016043e2981 */ /* 0x0000a4000c1e1100 */
[----:B0-----:R-:W-:Y:S02]  /*145e0*/  @P2 IMAD.MOV.U32 R4, RZ, RZ, R58 ;  /* 0x000000ffff042224 */ /* 0x001fe400078e003a */
[----:B------:R-:W-:Y:S01]  /*145f0*/  @P2 IMAD.MOV.U32 R5, RZ, RZ, R120 ;  /* 0x000000ffff052224 */ /* 0x000fe200078e0078 */
[----:B------:R-:W2:Y:S04]  /*14600*/  LDL.LU R58, [R1+0x10c4] ;  /* 0x0010c400013a7983 */ /* 0x000ea80000300800 */
[----:B------:R0:W3:Y:S04]  /*14610*/  @P2 LDG.E.U8 R61, desc[UR22][R4.64] ;  /* 0x00000016043d2981 */ /* 0x0000e8000c1e1100 */
[----:B------:R-:W3:Y:S04]  /*14620*/  LDL R106, [R1+0x7f0] ;  /* 0x0007f000016a7983 */ /* 0x000ee80000100800 */
[----:B------:R-:W3:Y:S01]  /*14630*/  LDL R110, [R1+0x7f8] ;  /* 0x0007f800016e7983 */ /* 0x000ee20000100800 */
[----:B0-----:R-:W-:-:S02]  /*14640*/  @P2 IMAD.MOV.U32 R4, RZ, RZ, R124 ;  /* 0x000000ffff042224 */ /* 0x001fc400078e007c */
[----:B------:R-:W-:Y:S01]  /*14650*/  @P2 IMAD.MOV.U32 R5, RZ, RZ, R122 ;  /* 0x000000ffff052224 */ /* 0x000fe200078e007a */
[----:B------:R-:W3:Y:S04]  /*14660*/  LDL R114, [R1+0x7fc] ;  /* 0x0007fc0001727983 */ /* 0x000ee80000100800 */
[----:B------:R0:W3:Y:S04]  /*14670*/  @P2 LDG.E.U8 R60, desc[UR22][R4.64] ;  /* 0x00000016043c2981 */ /* 0x0000e8000c1e1100 */
[----:B------:R-:W3:Y:S04]  /*14680*/  LDL R116, [R1+0x800] ;  /* 0x0008000001747983 */ /* 0x000ee80000100800 */
[----:B------:R-:W3:Y:S01]  /*14690*/  LDL R118, [R1+0x808] ;  /* 0x0008080001767983 */ /* 0x000ee20000100800 */
[----:B0-----:R-:W-:-:S02]  /*146a0*/  @P2 IMAD.MOV.U32 R4, RZ, RZ, R56 ;  /* 0x000000ffff042224 */ /* 0x001fc400078e0038 */
[----:B------:R-:W-:Y:S01]  /*146b0*/  @P2 IMAD.MOV.U32 R5, RZ, RZ, R15 ;  /* 0x000000ffff052224 */ /* 0x000fe200078e000f */
[----:B------:R-:W3:Y:S04]  /*146c0*/  LDL R120, [R1+0x80c] ;  /* 0x00080c0001787983 */ /* 0x000ee80000100800 */
[----:B------:R-:W3:Y:S04]  /*146d0*/  LDL.LU R56, [R1+0x10c0] ;  /* 0x0010c00001387983 */ /* 0x000ee80000300800 */
[----:B------:R0:W3:Y:S04]  /*146e0*/  @P2 LDG.E.U8 R59, desc[UR22][R4.64] ;  /* 0x00000016043b2981 */ /* 0x0000e8000c1e1100 */
[----:B------:R-:W3:Y:S04]  /*146f0*/  LDL R122, [R1+0x810] ;  /* 0x00081000017a7983 */ /* 0x000ee80000100800 */
[----:B------:R-:W3:Y:S04]  /*14700*/  LDL R124, [R1+0x814] ;  /* 0x00081400017c7983 */ /* 0x000ee80000100800 */
[----:B------:R-:W3:Y:S01]  /*14710*/  LDL R5, [R1+0x7c8] ;  /* 0x0007c80001057983 */ /* 0x000ee20000100800 */
[----:B0-----:R-:W-:-:S03]  /*14720*/  @P2 IMAD.MOV.U32 R4, RZ, RZ, R54 ;  /* 0x000000ffff042224 */ /* 0x001fc600078e0036 */
[----:B------:R-:W4:Y:S04]  /*14730*/  LDL R15, [R1+0x818] ;  /* 0x00081800010f7983 */ /* 0x000f280000100800 */
[----:B------:R-:W4:Y:S01]  /*14740*/  LDL.LU R54, [R1+0x10bc] ;  /* 0x0010bc0001367983 */ /* 0x000f220000300800 */
[----:B--2---:R-:W-:-:S06]  /*14750*/  PRMT R58, RZ, 0x7610, R58 ;  /* 0x00007610ff3a7816 */ /* 0x004fcc000000003a */
[----:B---3--:R0:W2:Y:S04]  /*14760*/  @P2 LDG.E.U8 R58, desc[UR22][R4.64] ;  /* 0x00000016043a2981 */ /* 0x0080a8000c1e1100 */
[----:B------:R-:W0:Y:S04]  /*14770*/  LDL R4, [R1+0x7d0] ;  /* 0x0007d00001047983 */ /* 0x000e280000100800 */
[----:B------:R-:W0:Y:S01]  /*14780*/  LDL R5, [R1+0x7d4] ;  /* 0x0007d40001057983 */ /* 0x000e220000100800 */
[----:B------:R-:W-:Y:S02]  /*14790*/  PRMT R57, RZ, 0x7610, R57 ;  /* 0x00007610ff397816 */ /* 0x000fe40000000039 */
[----:B0-----:R-:W-:-:S04]  /*147a0*/  @P2 LOP3.LUT R5, R5, R4, RZ, 0x3c, !PT ;  /* 0x0000000405052212 */ /* 0x001fc800078e3cff */
[----:B------:R-:W-:-:S04]  /*147b0*/  @P2 LOP3.LUT R4, R5, R4, RZ, 0x3c, !PT ;  /* 0x0000000405042212 */ /* 0x000fc800078e3cff */
[----:B------:R-:W-:-:S05]  /*147c0*/  @P2 LOP3.LUT R5, R5, R4, RZ, 0x3c, !PT ;  /* 0x0000000405052212 */ /* 0x000fca00078e3cff */
[----:B------:R0:W3:Y:S04]  /*147d0*/  @P2 LDG.E.U8 R57, desc[UR22][R4.64] ;  /* 0x0000001604392981 */ /* 0x0000e8000c1e1100 */
[----:B------:R-:W2:Y:S01]  /*147e0*/  LDL R5, [R1+0x7d8] ;  /* 0x0007d80001057983 */ /* 0x000ea20000100800 */
[----:B------:R-:W-:Y:S01]  /*147f0*/  PRMT R56, RZ, 0x7610, R56 ;  /* 0x00007610ff387816 */ /* 0x000fe20000000038 */
[----:B0-----:R-:W-:Y:S02]  /*14800*/  @P2 IMAD.MOV.U32 R4, RZ, RZ, R52 ;  /* 0x000000ffff042224 */ /* 0x001fe400078e0034 */
[----:B------:R-:W3:Y:S01]  /*14810*/  LDL.LU R52, [R1+0x10b8] ;  /* 0x0010b80001347983 */ /* 0x000ee20000300800 */
[----:B------:R-:W-:-:S03]  /*14820*/  PRMT R55, RZ, 0x7610, R55 ;  /* 0x00007610ff377816 */ /* 0x000fc60000000037 */
[----:B--2---:R0:W2:Y:S04]  /*14830*/  @P2 LDG.E.U8 R56, desc[UR22][R4.64] ;  /* 0x0000001604382981 */ /* 0x0040a8000c1e1100 */
[----:B------:R-:W2:Y:S01]  /*14840*/  LDL R5, [R1+0x7e0] ;  /* 0x0007e00001057983 */ /* 0x000ea20000100800 */
[----:B0-----:R-:W-:-:S03]  /*14850*/  @P2 IMAD.MOV.U32 R4, RZ, RZ, R50 ;  /* 0x000000ffff042224 */ /* 0x001fc600078e0032 */
[----:B------:R-:W3:Y:S01]  /*14860*/  LDL.LU R50, [R1+0x10b4] ;  /* 0x0010b40001327983 */ /* 0x000ee20000300800 */
[----:B----4-:R-:W-:-:S03]  /*14870*/  PRMT R54, RZ, 0x7610, R54 ;  /* 0x00007610ff367816 */ /* 0x010fc60000000036 */
[----:B--2---:R0:W2:Y:S04]  /*14880*/  @P2 LDG.E.U8 R55, desc[UR22][R4.64] ;  /* 0x0000001604372981 */ /* 0x0040a8000c1e1100 */
[----:B------:R-:W4:Y:S01]  /*14890*/  LDL R5, [R1+0x7e8] ;  /* 0x0007e80001057983 */ /* 0x000f220000100800 */
[----:B0-----:R-:W-:Y:S01]  /*148a0*/  @P2 IMAD.MOV.U32 R4, RZ, RZ, R102 ;  /* 0x000000ffff042224 */ /* 0x001fe200078e0066 */
[----:B------:R-:W-:Y:S02]  /*148b0*/  PRMT R53, RZ, 0x7610, R53 ;  /* 0x00007610ff357816 */ /* 0x000fe40000000035 */
[----:B---3--:R-:W-:Y:S02]  /*148c0*/  PRMT R52, RZ, 0x7610, R52 ;  /* 0x00007610ff347816 */ /* 0x008fe40000000034 */
[----:B------:R-:W-:-:S02]  /*148d0*/  PRMT R51, RZ, 0x7610, R51 ;  /* 0x00007610ff337816 */ /* 0x000fc40000000033 */
[----:B------:R-:W-:Y:S02]  /*148e0*/  PRMT R50, RZ, 0x7610, R50 ;  /* 0x00007610ff327816 */ /* 0x000fe40000000032 */
[----:B------:R-:W-:Y:S01]  /*148f0*/  PRMT R49, RZ, 0x7610, R49 ;  /* 0x00007610ff317816 */ /* 0x000fe20000000031 */
[----:B----4-:R0:W3:Y:S02]  /*14900*/  @P2 LDG.E.U8 R54, desc[UR22][R4.64] ;  /* 0x0000001604362981 */ /* 0x0100e4000c1e1100 */
[----:B0-----:R-:W-:Y:S02]  /*14910*/  @P2 IMAD.MOV.U32 R4, RZ, RZ, R48 ;  /* 0x000000ffff042224 */ /* 0x001fe400078e0030 */
[----:B------:R-:W-:Y:S01]  /*14920*/  @P2 IMAD.MOV.U32 R5, RZ, RZ, R106 ;  /* 0x000000ffff052224 */ /* 0x000fe200078e006a */
[----:B------:R-:W4:Y:S04]  /*14930*/  LDL.LU R48, [R1+0x10b0] ;  /* 0x0010b00001307983 */ /* 0x000f280000300800 */
[----:B------:R0:W2:Y:S02]  /*14940*/  @P2 LDG.E.U8 R53, desc[UR22][R4.64] ;  /* 0x0000001604352981 */ /* 0x0000a4000c1e1100 */
[----:B0-----:R-:W-:-:S02]  /*14950*/  @P2 IMAD.MOV.U32 R4, RZ, RZ, R114 ;  /* 0x000000ffff042224 */ /* 0x001fc400078e0072 */
[----:B------:R-:W-:-:S05]  /*14960*/  @P2 IMAD.MOV.U32 R5, RZ, RZ, R110 ;  /* 0x000000ffff052224 */ /* 0x000fca00078e006e */
[----:B------:R0:W2:Y:S02]  /*14970*/  @P2 LDG.E.U8 R52, desc[UR22][R4.64] ;  /* 0x0000001604342981 */ /* 0x0000a4000c1e1100 */
[----:B0-----:R-:W-:Y:S02]  /*14980*/  @P2 IMAD.MOV.U32 R4, RZ, RZ, R46 ;  /* 0x000000ffff042224 */ /* 0x001fe400078e002e */
[----:B------:R-:W-:Y:S01]  /*14990*/  @P2 IMAD.MOV.U32 R5, RZ, RZ, R116 ;  /* 0x000000ffff052224 */ /* 0x000fe200078e0074 */
[----:B------:R-:W2:Y:S04]  /*149a0*/  LDL.LU R46, [R1+0x10ac] ;  /* 0x0010ac00012e7983 */ /* 0x000ea80000300800 */
[----:B------:R0:W3:Y:S02]  /*149b0*/  @P2 LDG.E.U8 R51, desc[UR22][R4.64] ;  /* 0x0000001604332981 */ /* 0x0000e4000c1e1100 */
[----:B0-----:R-:W-:-:S02]  /*149c0*/  @P2 IMAD.MOV.U32 R4, RZ, RZ, R120 ;  /* 0x000000ffff042224 */ /* 0x001fc400078e0078 */
[----:B------:R-:W-:-:S05]  /*149d0*/  @P2 IMAD.MOV.U32 R5, RZ, RZ, R118 ;  /* 0x000000ffff052224 */ /* 0x000fca00078e0076 */
[----:B------:R0:W3:Y:S02]  /*149e0*/  @P2 LDG.E.U8 R50, desc[UR22][R4.64] ;  /* 0x0000001604322981 */ /* 0x0000e4000c1e1100 */
[----:B0-----:R-:W-:Y:S02]  /*149f0*/  @P2 IMAD.MOV.U32 R4, RZ, RZ, R124 ;  /* 0x000000ffff042224 */ /* 0x001fe400078e007c */
[----:B------:R-:W-:-:S05]  /*14a00*/  @P2 IMAD.MOV.U32 R5, RZ, RZ, R122 ;  /* 0x000000ffff052224 */ /* 0x000fca00078e007a */
[----:B------:R0:W3:Y:S02]  /*14a10*/  @P2 LDG.E.U8 R49, desc[UR22][R4.64] ;  /* 0x0000001604312981 */ /* 0x0000e4000c1e1100 */
[----:B0-----:R-:W-:Y:S02]  /*14a20*/  @P2 IMAD.MOV.U32 R4, RZ, RZ, R2 ;  /* 0x000000ffff042224 */ /* 0x001fe400078e0002 */
[----:B------:R-:W3:Y:S01]  /*14a30*/  LDL.LU R2, [R1+0x10a8] ;  /* 0x0010a80001027983 */ /* 0x000ee20000300800 */
[----:B------:R-:W-:Y:S01]  /*14a40*/  @P2 IMAD.MOV.U32 R5, RZ, RZ, R15 ;  /* 0x000000ffff052224 */ /* 0x000fe200078e000f */
[----:B------:R-:W-:Y:S02]  /*14a50*/  PRMT R47, RZ, 0x7610, R47 ;  /* 0x00007610ff2f7816 */ /* 0x000fe4000000002f */
[----:B------:R-:W-:Y:S02]  /*14a60*/  PRMT R12, RZ, 0x7610, R12 ;  /* 0x00007610ff0c7816 */ /* 0x000fe4000000000c */
[----:B----4-:R-:W-:-:S06]  /*14a70*/  PRMT R48, RZ, 0x7610, R48 ;  /* 0x00007610ff307816 */ /* 0x010fcc0000000030 */
[----:B------:R0:W4:Y:S02]  /*14a80*/  @P2 LDG.E.U8 R48, desc[UR22][R4.64] ;  /* 0x0000001604302981 */ /* 0x000124000c1e1100 */
[----:B0-----:R-:W-:Y:S02]  /*14a90*/  @P2 IMAD.MOV.U32 R4, RZ, RZ, R29 ;  /* 0x000000ffff042224 */ /* 0x001fe400078e001d */
[----:B------:R-:W-:Y:S02]  /*14aa0*/  @P2 IMAD.MOV.U32 R5, RZ, RZ, R31 ;  /* 0x000000ffff052224 */ /* 0x000fe400078e001f */
[----:B------:R-:W4:Y:S04]  /*14ab0*/  LDL.LU R31, [R1+0x10a4] ;  /* 0x0010a400011f7983 */ /* 0x000f280000300800 */
[----:B------:R0:W4:Y:S04]  /*14ac0*/  @P2 LDG.E.U8 R47, desc[UR22][R4.64] ;  /* 0x00000016042f2981 */ /* 0x000128000c1e1100 */
[----:B------:R-:W4:Y:S01]  /*14ad0*/  LDL.LU R29, [R1+0x10a0] ;  /* 0x0010a000011d7983 */ /* 0x000f220000300800 */
[----:B--2---:R-:W-:Y:S01]  /*14ae0*/  PRMT R46, RZ, 0x7610, R46 ;  /* 0x00007610ff2e7816 */ /* 0x004fe2000000002e */
[----:B0-----:R-:W-:-:S02]  /*14af0*/  @P2 IMAD.MOV.U32 R4, RZ, RZ, R25 ;  /* 0x000000ffff042224 */ /* 0x001fc400078e0019 */
[----:B------:R-:W-:Y:S02]  /*14b00*/  @P2 IMAD.MOV.U32 R5, RZ, RZ, R27 ;  /* 0x000000ffff052224 */ /* 0x000fe400078e001b */
[----:B------:R-:W2:Y:S04]  /*14b10*/  LDL.LU R27, [R1+0x109c] ;  /* 0x00109c00011b7983 */ /* 0x000ea80000300800 */
[----:B------:R0:W2:Y:S04]  /*14b20*/  @P2 LDG.E.U8 R46, desc[UR22][R4.64] ;  /* 0x00000016042e2981 */ /* 0x0000a8000c1e1100 */
[----:B------:R-:W2:Y:S01]  /*14b30*/  LDL.LU R25, [R1+0x1098] ;  /* 0x0010980001197983 */ /* 0x000ea20000300800 */
        /* <DEDUP_REMOVED lines=8> */
[----:B------:R-:W2:Y:S01]  /*14bc0*/  LDL.LU R119, [R1+0x1088] ;  /* 0x0010880001777983 */ /* 0x000ea20000300800 */
[----:B---3--:R-:W-:-:S06]  /*14bd0*/  PRMT R2, RZ, 0x7610, R2 ;  /* 0x00007610ff027816 */ /* 0x008fcc0000000002 */
[----:B------:R0:W3:Y:S02]  /*14be0*/  @P2 LDG.E.U8 R2, desc[UR22][R4.64] ;  /* 0x0000001604022981 */ /* 0x0000e4000c1e1100 */
[----:B0-----:R-:W-:Y:S01]  /*14bf0*/  @P2 IMAD.MOV.U32 R5, RZ, RZ, R117 ;  /* 0x000000ffff052224 */ /* 0x001fe200078e0075 */
[----:B------:R-:W-:Y:S01]  /*14c00*/  PRMT R125, RZ, 0x7610, R125 ;  /* 0x00007610ff7d7816 */ /* 0x000fe2000000007d */
[----:B------:R-:W-:-:S05]  /*14c10*/  @P2 IMAD.MOV.U32 R4, RZ, RZ, R115 ;  /* 0x000000ffff042224 */ /* 0x000fca00078e0073 */
[----:B------:R0:W4:Y:S01]  /*14c20*/  @P2 LDG.E.U8 R125, desc[UR22][R4.64] ;  /* 0x00000016047d2981 */ /* 0x000122000c1e1100 */
[----:B------:R-:W-:Y:S01]  /*14c30*/  PRMT R123, RZ, 0x7610, R123 ;  /* 0x00007610ff7b7816 */ /* 0x000fe2000000007b */
[----:B0-----:R-:W-:Y:S02]  /*14c40*/  @P2 IMAD.MOV.U32 R4, RZ, RZ, R108 ;  /* 0x000000ffff042224 */ /* 0x001fe400078e006c */
[----:B------:R-:W-:-:S05]  /*14c50*/  @P2 IMAD.MOV.U32 R5, RZ, RZ, R112 ;  /* 0x000000ffff052224 */ /* 0x000fca00078e0070 */
[----:B------:R0:W4:Y:S04]  /*14c60*/  @P2 LDG.E.U8 R123, desc[UR22][R4.64] ;  /* 0x00000016047b2981 */ /* 0x000128000c1e1100 */
[----:B---3--:R3:W-:Y:S04]  /*14c70*/  STL [R1+0xf8c], R2 ;  /* 0x000f8c0201007387 */ /* 0x0087e80000100800 */
[----:B------:R-:W3:Y:S01]  /*14c80*/  LDL.LU R117, [R1+0x1084] ;  /* 0x0010840001757983 */ /* 0x000ee20000300800 */
[----:B--2---:R-:W-:Y:S01]  /*14c90*/  PRMT R121, RZ, 0x7610, R121 ;  /* 0x00007610ff797816 */ /* 0x004fe20000000079 */
[----:B0-----:R-:W-:-:S02]  /*14ca0*/  @P2 IMAD.MOV.U32 R4, RZ, RZ, R100 ;  /* 0x000000ffff042224 */ /* 0x001fc400078e0064 */
[----:B------:R-:W-:Y:S01]  /*14cb0*/  @P2 IMAD.MOV.U32 R5, RZ, RZ, R104 ;  /* 0x000000ffff052224 */ /* 0x000fe200078e0068 */
[----:B------:R-:W-:Y:S01]  /*14cc0*/  PRMT R119, RZ, 0x7610, R119 ;  /* 0x00007610ff777816 */ /* 0x000fe20000000077 */
[----:B------:R-:W2:Y:S04]  /*14cd0*/  LDL.LU R115, [R1+0x1080] ;  /* 0x0010800001737983 */ /* 0x000ea80000300800 */
[----:B------:R0:W2:Y:S02]  /*14ce0*/  @P2 LDG.E.U8 R121, desc[UR22][R4.64] ;  /* 0x0000001604792981 */ /* 0x0000a4000c1e1100 */
[----:B0-----:R-:W-:Y:S02]  /*14cf0*/  @P2 IMAD.MOV.U32 R4, RZ, RZ, R96 ;  /* 0x000000ffff042224 */ /* 0x001fe400078e0060 */
[----:B------:R-:W-:-:S05]  /*14d00*/  @P2 IMAD.MOV.U32 R5, RZ, RZ, R98 ;  /* 0x000000ffff052224 */ /* 0x000fca00078e0062 */
[----:B------:R0:W2:Y:S02]  /*14d10*/  @P2 LDG.E.U8 R119, desc[UR22][R4.64] ;  /* 0x0000001604772981 */ /* 0x0000a4000c1e1100 */
[----:B0-----:R-:W-:Y:S02]  /*14d20*/  @P2 IMAD.MOV.U32 R4, RZ, RZ, R92 ;  /* 0x000000ffff042224 */ /* 0x001fe400078e005c */
[----:B------:R-:W-:Y:S01]  /*14d30*/  @P2 IMAD.MOV.U32 R5, RZ, RZ, R94 ;  /* 0x000000ffff052224 */ /* 0x000fe200078e005e */
[----:B----4-:R-:W-:Y:S04]  /*14d40*/  STL [R1+0xf90], R125 ;  /* 0x000f907d01007387 */ /* 0x010fe80000100800 */
[----:B------:R-:W4:Y:S04]  /*14d50*/  LDL.LU R112, [R1+0x107c] ;  /* 0x00107c0001707983 */ /* 0x000f280000300800 */
[----:B------:R-:W4:Y:S01]  /*14d60*/  LDL.LU R108, [R1+0x1078] ;  /* 0x00107800016c7983 */ /* 0x000f220000300800 */
[----:B---3--:R-:W-:-:S06]  /*14d70*/  PRMT R117, RZ, 0x7610, R117 ;  /* 0x00007610ff757816 */ /* 0x008fcc0000000075 */
[----:B------:R0:W3:Y:S04]  /*14d80*/  @P2 LDG.E.U8 R117, desc[UR22][R4.64] ;  /* 0x0000001604752981 */ /* 0x0000e8000c1e1100 */
[----:B------:R-:W-:Y:S04]  /*14d90*/  STL [R1+0xf94], R123 ;  /* 0x000f947b01007387 */ /* 0x000fe80000100800 */
[----:B------:R-:W3:Y:S04]  /*14da0*/  LDL.LU R104, [R1+0x1074] ;  /* 0x0010740001687983 */ /* 0x000ee80000300800 */
[----:B------:R-:W3:Y:S04]  /*14db0*/  LDL.LU R100, [R1+0x1070] ;  /* 0x0010700001647983 */ /* 0x000ee80000300800 */
[----:B--2---:R-:W-:Y:S04]  /*14dc0*/  STL [R1+0xf98], R121 ;  /* 0x000f987901007387 */ /* 0x004fe80000100800 */
[----:B------:R-:W2:Y:S04]  /*14dd0*/  LDL.LU R98, [R1+0x106c] ;  /* 0x00106c0001627983 */ /* 0x000ea80000300800 */
[----:B------:R-:W2:Y:S04]  /*14de0*/  LDL.LU R96, [R1+0x1068] ;  /* 0x0010680001607983 */ /* 0x000ea80000300800 */
[----:B------:R-:W-:Y:S04]  /*14df0*/  STL [R1+0xf9c], R119 ;  /* 0x000f9c7701007387 */ /* 0x000fe80000100800 */
[----:B------:R-:W-:Y:S04]  /*14e00*/  STL [R1+0xc], R12 ;  /* 0x00000c0c01007387 */ /* 0x000fe80000100800 */
[----:B------:R-:W2:Y:S04]  /*14e10*/  LDL.LU R94, [R1+0x1064] ;  /* 0x00106400015e7983 */ /* 0x000ea80000300800 */
[----:B------:R-:W2:Y:S01]  /*14e20*/  LDL.LU R92, [R1+0x1060] ;  /* 0x00106000015c7983 */ /* 0x000ea20000300800 */
[----:B0-----:R-:W-:Y:S01]  /*14e30*/  @P2 IMAD.MOV.U32 R5, RZ, RZ, R90 ;  /* 0x000000ffff052224 */ /* 0x001fe200078e005a */
[----:B------:R-:W-:Y:S01]  /*14e40*/  PRMT R115, RZ, 0x7610, R115 ;  /* 0x00007610ff737816 */ /* 0x000fe20000000073 */
[----:B------:R-:W-:-:S05]  /*14e50*/  @P2 IMAD.MOV.U32 R4, RZ, RZ, R88 ;  /* 0x000000ffff042224 */ /* 0x000fca00078e0058 */
[----:B------:R0:W2:Y:S01]  /*14e60*/  @P2 LDG.E.U8 R115, desc[UR22][R4.64] ;  /* 0x0000001604732981 */ /* 0x0000a2000c1e1100 */
[----:B----4-:R-:W-:Y:S01]  /*14e70*/  PRMT R112, RZ, 0x7610, R112 ;  /* 0x00007610ff707816 */ /* 0x010fe20000000070 */
[----:B0-----:R-:W-:Y:S02]  /*14e80*/  @P2 IMAD.MOV.U32 R5, RZ, RZ, R86 ;  /* 0x000000ffff052224 */ /* 0x001fe400078e0056 */
[----:B------:R-:W-:-:S05]  /*14e90*/  @P2 IMAD.MOV.U32 R4, RZ, RZ, R84 ;  /* 0x000000ffff042224 */ /* 0x000fca00078e0054 */
[----:B------:R0:W4:Y:S01]  /*14ea0*/  @P2 LDG.E.U8 R112, desc[UR22][R4.64] ;  /* 0x0000001604702981 */ /* 0x000122000c1e1100 */
[----:B------:R-:W-:Y:S01]  /*14eb0*/  PRMT R108, RZ, 0x7610, R108 ;  /* 0x00007610ff6c7816 */ /* 0x000fe2000000006c */
[----:B0-----:R-:W-:Y:S02]  /*14ec0*/  @P2 IMAD.MOV.U32 R5, RZ, RZ, R82 ;  /* 0x000000ffff052224 */ /* 0x001fe400078e0052 */
[----:B------:R-:W-:-:S05]  /*14ed0*/  @P2 IMAD.MOV.U32 R4, RZ, RZ, R80 ;  /* 0x000000ffff042224 */ /* 0x000fca00078e0050 */
[----:B------:R0:W4:Y:S02]  /*14ee0*/  @P2 LDG.E.U8 R108, desc[UR22][R4.64] ;  /* 0x00000016046c2981 */ /* 0x000124000c1e1100 */
[----:B0-----:R-:W-:Y:S02]  /*14ef0*/  @P2 IMAD.MOV.U32 R5, RZ, RZ, R78 ;  /* 0x000000ffff052224 */ /* 0x001fe400078e004e */
[----:B------:R-:W-:Y:S01]  /*14f00*/  @P2 IMAD.MOV.U32 R4, RZ, RZ, R76 ;  /* 0x000000ffff042224 */ /* 0x000fe200078e004c */
[----:B---3--:R-:W-:Y:S04]  /*14f10*/  STL [R1+0xfa0], R117 ;  /* 0x000fa07501007387 */ /* 0x008fe80000100800 */
[----:B------:R-:W3:Y:S04]  /*14f20*/  LDL.LU R90, [R1+0x105c] ;  /* 0x00105c00015a7983 */ /* 0x000ee80000300800 */
[----:B------:R-:W4:Y:S04]  /*14f30*/  LDL.LU R88, [R1+0x1058] ;  /* 0x0010580001587983 */ /* 0x000f280000300800 */
[----:B------:R-:W4:Y:S04]  /*14f40*/  LDL.LU R86, [R1+0x1054] ;  /* 0x0010540001567983 */ /* 0x000f280000300800 */
[----:B------:R-:W4:Y:S04]  /*14f50*/  LDL.LU R84, [R1+0x1050] ;  /* 0x0010500001547983 */ /* 0x000f280000300800 */
[----:B------:R-:W4:Y:S04]  /*14f60*/  LDL.LU R82, [R1+0x104c] ;  /* 0x00104c0001527983 */ /* 0x000f280000300800 */
[----:B------:R-:W4:Y:S04]  /*14f70*/  LDL.LU R80, [R1+0x1048] ;  /* 0x0010480001507983 */ /* 0x000f280000300800 */
[----:B------:R-:W4:Y:S04]  /*14f80*/  LDL.LU R78, [R1+0x1044] ;  /* 0x00104400014e7983 */ /* 0x000f280000300800 */
[----:B------:R-:W4:Y:S01]  /*14f90*/  LDL.LU R76, [R1+0x1040] ;  /* 0x00104000014c7983 */ /* 0x000f220000300800 */
[----:B------:R-:W-:-:S02]  /*14fa0*/  PRMT R104, RZ, 0x7610, R104 ;  /* 0x00007610ff687816 */ /* 0x000fc40000000068 */
[----:B------:R-:W-:-:S04]  /*14fb0*/  PRMT R100, RZ, 0x7610, R100 ;  /* 0x00007610ff647816 */ /* 0x000fc80000000064 */
[----:B------:R0:W4:Y:S01]  /*14fc0*/  @P2 LDG.E.U8 R104, desc[UR22][R4.64] ;  /* 0x0000001604682981 */ /* 0x000122000c1e1100 */
[----:B--2---:R-:W-:Y:S01]  /*14fd0*/  PRMT R98, RZ, 0x7610, R98 ;  /* 0x00007610ff627816 */ /* 0x004fe20000000062 */
[----:B0-----:R-:W-:Y:S02]  /*14fe0*/  @P2 IMAD.MOV.U32 R4, RZ, RZ, R72 ;  /* 0x000000ffff042224 */ /* 0x001fe400078e0048 */
[----:B------:R-:W-:Y:S01]  /*14ff0*/  @P2 IMAD.MOV.U32 R5, RZ, RZ, R74 ;  /* 0x000000ffff052224 */ /* 0x000fe200078e004a */
[----:B------:R-:W-:Y:S01]  /*15000*/  PRMT R96, RZ, 0x7610, R96 ;  /* 0x00007610ff607816 */ /* 0x000fe20000000060 */
[----:B------:R-:W2:Y:S04]  /*15010*/  LDL.LU R74, [R1+0x103c] ;  /* 0x00103c00014a7983 */ /* 0x000ea80000300800 */
[----:B------:R0:W2:Y:S01]  /*15020*/  @P2 LDG.E.U8 R100, desc[UR22][R4.64] ;  /* 0x0000001604642981 */ /* 0x0000a2000c1e1100 */
[----:B------:R-:W-:-:S02]  /*15030*/  PRMT R94, RZ, 0x7610, R94 ;  /* 0x00007610ff5e7816 */ /* 0x000fc4000000005e */
[----:B------:R-:W-:Y:S01]  /*15040*/  PRMT R92, RZ, 0x7610, R92 ;  /* 0x00007610ff5c7816 */ /* 0x000fe2000000005c */
[----:B------:R-:W2:Y:S01]  /*15050*/  LDL.LU R72, [R1+0x1038] ;  /* 0x0010380001487983 */ /* 0x000ea20000300800 */
[----:B0-----:R-:W-:Y:S02]  /*15060*/  @P2 IMAD.MOV.U32 R4, RZ, RZ, R68 ;  /* 0x000000ffff042224 */ /* 0x001fe400078e0044 */
        /* <DEDUP_REMOVED lines=23> */
[----:B---3--:R-:W-:Y:S02]  /*151e0*/  PRMT R90, RZ, 0x7610, R90 ;  /* 0x00007610ff5a7816 */ /* 0x008fe4000000005a */
[----:B----4-:R-:W-:-:S04]  /*151f0*/  PRMT R88, RZ, 0x7610, R88 ;  /* 0x00007610ff587816 */ /* 0x010fc80000000058 */
[----:B------:R0:W3:Y:S01]  /*15200*/  @P2 LDG.E.U8 R90, desc[UR22][R4.64] ;  /* 0x00000016045a2981 */ /* 0x0000e2000c1e1100 */
[----:B------:R-:W-:Y:S01]  /*15210*/  PRMT R86, RZ, 0x7610, R86 ;  /* 0x00007610ff567816 */ /* 0x000fe20000000056 */
[----:B0-----:R-:W-:Y:S02]  /*15220*/  @P2 IMAD.MOV.U32 R4, RZ, RZ, R24 ;  /* 0x000000ffff042224 */ /* 0x001fe400078e0018 */
[----:B------:R-:W-:Y:S01]  /*15230*/  @P2 IMAD.MOV.U32 R5, RZ, RZ, R26 ;  /* 0x000000ffff052224 */ /* 0x000fe200078e001a */
[----:B------:R-:W-:Y:S01]  /*15240*/  PRMT R84, RZ, 0x7610, R84 ;  /* 0x00007610ff547816 */ /* 0x000fe20000000054 */
[----:B------:R-:W4:Y:S04]  /*15250*/  LDL.LU R26, [R1+0x100c] ;  /* 0x00100c00011a7983 */ /* 0x000f280000300800 */
[----:B------:R0:W3:Y:S01]  /*15260*/  @P2 LDG.E.U8 R88, desc[UR22][R4.64] ;  /* 0x0000001604582981 */ /* 0x0000e2000c1e1100 */
[----:B------:R-:W-:-:S02]  /*15270*/  PRMT R82, RZ, 0x7610, R82 ;  /* 0x00007610ff527816 */ /* 0x000fc40000000052 */
[----:B------:R-:W-:Y:S01]  /*15280*/  PRMT R80, RZ, 0x7610, R80 ;  /* 0x00007610ff507816 */ /* 0x000fe20000000050 */
[----:B------:R-:W3:Y:S01]  /*15290*/  LDL.LU R24, [R1+0x1008] ;  /* 0x0010080001187983 */ /* 0x000ee20000300800 */
[----:B0-----:R-:W-:Y:S02]  /*152a0*/  @P2 IMAD.MOV.U32 R4, RZ, RZ, R11 ;  /* 0x000000ffff042224 */ /* 0x001fe400078e000b */
[----:B------:R-:W-:Y:S01]  /*152b0*/  @P2 IMAD.MOV.U32 R5, RZ, RZ, R22 ;  /* 0x000000ffff052224 */ /* 0x000fe200078e0016 */
[----:B------:R-:W-:Y:S01]  /*152c0*/  PRMT R78, RZ, 0x7610, R78 ;  /* 0x00007610ff4e7816 */ /* 0x000fe2000000004e */
[----:B------:R-:W3:Y:S04]  /*152d0*/  LDL.LU R22, [R1+0x1004] ;  /* 0x0010040001167983 */ /* 0x000ee80000300800 */
[----:B------:R0:W3:Y:S01]  /*152e0*/  @P2 LDG.E.U8 R86, desc[UR22][R4.64] ;  /* 0x0000001604562981 */ /* 0x0000e2000c1e1100 */
[----:B------:R-:W-:-:S03]  /*152f0*/  PRMT R76, RZ, 0x7610, R76 ;  /* 0x00007610ff4c7816 */ /* 0x000fc6000000004c */
[----:B------:R-:W3:Y:S01]  /*15300*/  LDL.LU R11, [R1+0x1000] ;  /* 0x00100000010b7983 */ /* 0x000ee20000300800 */
[----:B0-----:R-:W-:Y:S02]  /*15310*/  @P2 IMAD.MOV.U32 R4, RZ, RZ, R42 ;  /* 0x000000ffff042224 */ /* 0x001fe400078e002a */
[----:B------:R-:W-:Y:S02]  /*15320*/  @P2 IMAD.MOV.U32 R5, RZ, RZ, R44 ;  /* 0x000000ffff052224 */ /* 0x000fe400078e002c */
[----:B------:R-:W3:Y:S04]  /*15330*/  LDL.LU R44, [R1+0xffc] ;  /* 0x000ffc00012c7983 */ /* 0x000ee80000300800 */
[----:B------:R0:W4:Y:S04]  /*15340*/  @P2 LDG.E.U8 R84, desc[UR22][R4.64] ;  /* 0x0000001604542981 */ /* 0x000128000c1e1100 */
[----:B------:R-:W4:Y:S01]  /*15350*/  LDL.LU R42, [R1+0xff8] ;  /* 0x000ff800012a7983 */ /* 0x000f220000300800 */
[----:B0-----:R-:W-:-:S02]  /*15360*/  @P2 IMAD.MOV.U32 R4, RZ, RZ, R113 ;  /* 0x000000ffff042224 */ /* 0x001fc400078e0071 */
[----:B------:R-:W-:Y:S02]  /*15370*/  @P2 IMAD.MOV.U32 R5, RZ, RZ, R40 ;  /* 0x000000ffff052224 */ /* 0x000fe400078e0028 */
[----:B------:R-:W4:Y:S04]  /*15380*/  LDL.LU R40, [R1+0xff4] ;  /* 0x000ff40001287983 */ /* 0x000f280000300800 */
        /* <DEDUP_REMOVED lines=8> */
[----:B------:R-:W-:Y:S01]  /*15410*/  @P2 IMAD.MOV.U32 R5, RZ, RZ, R13 ;  /* 0x000000ffff052224 */ /* 0x000fe200078e000d */
[----:B------:R-:W4:Y:S04]  /*15420*/  LDL R6, [R1+0x9c4] ;  /* 0x0009c40001067983 */ /* 0x000f280000100800 */
[----:B------:R0:W4:Y:S04]  /*15430*/  @P2 LDG.E.U8 R78, desc[UR22][R4.64] ;  /* 0x00000016044e2981 */ /* 0x000128000c1e1100 */
[----:B------:R-:W4:Y:S01]  /*15440*/  LDL R13, [R1+0x9c0] ;  /* 0x0009c000010d7983 */ /* 0x000f220000100800 */
[----:B0-----:R-:W-:-:S02]  /*15450*/  @P2 IMAD.MOV.U32 R4, RZ, RZ, R105 ;  /* 0x000000ffff042224 */ /* 0x001fc400078e0069 */
[----:B------:R-:W-:Y:S02]  /*15460*/  @P2 IMAD.MOV.U32 R5, RZ, RZ, R107 ;  /* 0x000000ffff052224 */ /* 0x000fe400078e006b */
[----:B------:R-:W4:Y:S04]  /*15470*/  LDL.LU R107, [R1+0xfe4] ;  /* 0x000fe400016b7983 */ /* 0x000f280000300800 */
[----:B------:R0:W4:Y:S04]  /*15480*/  @P2 LDG.E.U8 R76, desc[UR22][R4.64] ;  /* 0x00000016044c2981 */ /* 0x000128000c1e1100 */
[----:B------:R-:W4:Y:S01]  /*15490*/  LDL.LU R105, [R1+0xfe0] ;  /* 0x000fe00001697983 */ /* 0x000f220000300800 */
[----:B0-----:R-:W-:-:S02]  /*154a0*/  @P2 IMAD.MOV.U32 R5, RZ, RZ, R103 ;  /* 0x000000ffff052224 */ /* 0x001fc400078e0067 */
[----:B------:R-:W-:Y:S01]  /*154b0*/  @P2 IMAD.MOV.U32 R4, RZ, RZ, R101 ;  /* 0x000000ffff042224 */ /* 0x000fe200078e0065 */
[----:B------:R-:W4:Y:S04]  /*154c0*/  LDL.LU R103, [R1+0xfdc] ;  /* 0x000fdc0001677983 */ /* 0x000f280000300800 */
[----:B------:R-:W4:Y:S01]  /*154d0*/  LDL.LU R101, [R1+0xfd8] ;  /* 0x000fd80001657983 */ /* 0x000f220000300800 */
[----:B--2---:R-:W-:Y:S02]  /*154e0*/  PRMT R74, RZ, 0x7610, R74 ;  /* 0x00007610ff4a7816 */ /* 0x004fe4000000004a */
[----:B------:R-:W-:-:S04]  /*154f0*/  PRMT R72, RZ, 0x7610, R72 ;  /* 0x00007610ff487816 */ /* 0x000fc80000000048 */
[----:B------:R0:W2:Y:S01]  /*15500*/  @P2 LDG.E.U8 R74, desc[UR22][R4.64] ;  /* 0x00000016044a2981 */ /* 0x0000a2000c1e1100 */
[----:B------:R-:W-:Y:S01]  /*15510*/  PRMT R70, RZ, 0x7610, R70 ;  /* 0x00007610ff467816 */ /* 0x000fe20000000046 */
        /* <DEDUP_REMOVED lines=9> */
[----:B------:R-:W-:Y:S01]  /*155b0*/  @P2 IMAD.MOV.U32 R5, RZ, RZ, R10 ;  /* 0x000000ffff052224 */ /* 0x000fe200078e000a */
[----:B------:R-:W-:Y:S01]  /*155c0*/  PRMT R45, RZ, 0x7610, R45 ;  /* 0x00007610ff2d7816 */ /* 0x000fe2000000002d */
[----:B------:R-:W2:Y:S04]  /*155d0*/  LDL.LU R10, [R1+0xfcc] ;  /* 0x000fcc00010a7983 */ /* 0x000ea80000300800 */
[----:B------:R0:W2:Y:S02]  /*155e0*/  @P2 LDG.E.U8 R70, desc[UR22][R4.64] ;  /* 0x0000001604462981 */ /* 0x0000a4000c1e1100 */
[----:B0-----:R-:W-:-:S02]  /*155f0*/  @P2 IMAD.MOV.U32 R4, RZ, RZ, R14 ;  /* 0x000000ffff042224 */ /* 0x001fc400078e000e */
[----:B------:R-:W-:-:S05]  /*15600*/  @P2 IMAD.MOV.U32 R5, RZ, RZ, R17 ;  /* 0x000000ffff052224 */ /* 0x000fca00078e0011 */
[----:B------:R0:W2:Y:S02]  /*15610*/  @P2 LDG.E.U8 R68, desc[UR22][R4.64] ;  /* 0x0000001604442981 */ /* 0x0000a4000c1e1100 */
[----:B0-----:R-:W-:Y:S02]  /*15620*/  @P2 IMAD.MOV.U32 R4, RZ, RZ, R18 ;  /* 0x000000ffff042224 */ /* 0x001fe400078e0012 */
[----:B------:R-:W-:-:S05]  /*15630*/  @P2 IMAD.MOV.U32 R5, RZ, RZ, R20 ;  /* 0x000000ffff052224 */ /* 0x000fca00078e0014 */
[----:B------:R0:W2:Y:S02]  /*15640*/  @P2 LDG.E.U8 R66, desc[UR22][R4.64] ;  /* 0x0000001604422981 */ /* 0x0000a4000c1e1100 */
[----:B0-----:R-:W-:Y:S02]  /*15650*/  @P2 IMAD.MOV.U32 R4, RZ, RZ, R3 ;  /* 0x000000ffff042224 */ /* 0x001fe400078e0003 */
[----:B------:R-:W-:-:S05]  /*15660*/  @P2 IMAD.MOV.U32 R5, RZ, RZ, R16 ;  /* 0x000000ffff052224 */ /* 0x000fca00078e0010 */
[----:B------:R4:W2:Y:S01]  /*15670*/  @P2 LDG.E.U8 R64, desc[UR22][R4.64] ;  /* 0x0000001604402981 */ /* 0x0008a2000c1e1100 */
[----:B---3--:R-:W-:Y:S01]  /*15680*/  PRMT R44, RZ, 0x7610, R44 ;  /* 0x00007610ff2c7816 */ /* 0x008fe2000000002c */
[----:B----4-:R-:W-:Y:S02]  /*15690*/  @P6 IMAD.MOV.U32 R4, RZ, RZ, R6 ;  /* 0x000000ffff046224 */ /* 0x010fe400078e0006 */
[----:B------:R-:W-:-:S05]  /*156a0*/  @P6 IMAD.MOV.U32 R5, RZ, RZ, R13 ;  /* 0x000000ffff056224 */ /* 0x000fca00078e000d */
[----:B------:R0:W3:Y:S01]  /*156b0*/  @P6 LDG.E.U8 R45, desc[UR22][R4.64] ;  /* 0x00000016042d6981 */ /* 0x0000e2000c1e1100 */
[C---:B------:R-:W-:Y:S02]  /*156c0*/  SEL R107, R11.reuse, R107, !P3 ;  /* 0x0000006b0b6b7207 */ /* 0x040fe40005800000 */
[C---:B------:R-:W-:Y:S02]  /*156d0*/  SEL R105, R11.reuse, R105, !P3 ;  /* 0x000000690b697207 */ /* 0x040fe40005800000 */
[C---:B------:R-:W-:Y:S02]  /*156e0*/  SEL R101, R11.reuse, R101, !P3 ;  /* 0x000000650b657207 */ /* 0x040fe40005800000 */
[----:B------:R-:W-:-:S03]  /*156f0*/  SEL R103, R11, R103, !P3 ;  /* 0x000000670b677207 */ /* 0x000fc60005800000 */
[----:B------:R-:W-:Y:S01]  /*15700*/  IMAD R101, R101, UR4, RZ ;  /* 0x0000000465657c24 */ /* 0x000fe2000f8e02ff */
[----:B------:R-:W4:Y:S01]  /*15710*/  LDCU UR4, c[0x0][0x3b0] ;  /* 0x00007600ff0477ac */ /* 0x000f220008000800 */
[----:B------:R-:W-:-:S03]  /*15720*/  IMAD R103, R103, UR14, RZ ;  /* 0x0000000e67677c24 */ /* 0x000fc6000f8e02ff */
[-C--:B------:R-:W-:Y:S01]  /*15730*/  IADD3 R2, P6, PT, R101, R8.reuse, RZ ;  /* 0x0000000865027210 */ /* 0x080fe20007fde0ff */
[----:B-1----:R-:W-:Y:S01]  /*15740*/  IMAD R105, R105, UR15, RZ ;  /* 0x0000000f69697c24 */ /* 0x002fe2000f8e02ff */
[----:B------:R-:W-:Y:S01]  /*15750*/  SEL R109, R11, R109, !P3 ;  /* 0x0000006d0b6d7207 */ /* 0x000fe20005800000 */
[----:B------:R-:W-:Y:S01]  /*15760*/  IMAD R107, R107, UR16, RZ ;  /* 0x000000106b6b7c24 */ /* 0x000fe2000f8e02ff */
[----:B------:R-:W-:Y:S01]  /*15770*/  LEA.HI.X.SX32 R6, R101, R7, 0x1, P6 ;  /* 0x0000000765067211 */ /* 0x000fe200030f0eff */
[----:B------:R-:W-:Y:S01]  /*15780*/  STL [R1+0x314], R2 ;  /* 0x0003140201007387 */ /* 0x000fe20000100800 */
[----:B------:R-:W-:Y:S01]  /*15790*/  IADD3 R3, P6, PT, R103, R8, RZ ;  /* 0x0000000867037210 */ /* 0x000fe20007fde0ff */
[----:B0-----:R-:W-:Y:S01]  /*157a0*/  @P2 IMAD.MOV.U32 R4, RZ, RZ, R2 ;  /* 0x000000ffff042224 */ /* 0x001fe200078e0002 */
[----:B------:R-:W-:Y:S01]  /*157b0*/  PRMT R43, RZ, 0x7610, R43 ;  /* 0x00007610ff2b7816 */ /* 0x000fe2000000002b */
[----:B------:R0:W-:Y:S01]  /*157c0*/  STL [R1+0x310], R6 ;  /* 0x0003100601007387 */ /* 0x0001e20000100800 */
[----:B------:R-:W-:Y:S01]  /*157d0*/  @P2 IMAD.MOV.U32 R5, RZ, RZ, R6 ;  /* 0x000000ffff052224 */ /* 0x000fe200078e0006 */
[----:B------:R-:W-:Y:S01]  /*157e0*/  SEL R111, R11, R111, !P3 ;  /* 0x0000006f0b6f7207 */ /* 0x000fe20005800000 */
[----:B------:R-:W1:Y:S01]  /*157f0*/  LDCU UR14, c[0x0][0x3b0] ;  /* 0x00007600ff0e77ac */ /* 0x000e620008000800 */
[----:B------:R-:W2:Y:S01]  /*15800*/  LDL.LU R15, [R1+0x10] ;  /* 0x00001000010f7983 */ /* 0x000ea20000300800 */
[----:B------:R-:W-:-:S02]  /*15810*/  PRMT R42, RZ, 0x7610, R42 ;  /* 0x00007610ff2a7816 */ /* 0x000fc4000000002a */
[----:B------:R-:W-:Y:S01]  /*15820*/  PRMT R41, RZ, 0x7610, R41 ;  /* 0x00007610ff297816 */ /* 0x000fe20000000029 */
[----:B------:R-:W1:Y:S01]  /*15830*/  LDCU UR15, c[0x0][0x3b0] ;  /* 0x00007600ff0f77ac */ /* 0x000e620008000800 */
[----:B0-----:R-:W-:Y:S01]  /*15840*/  LEA.HI.X.SX32 R6, R103, R7, 0x1, P6 ;  /* 0x0000000767067211 */ /* 0x001fe200030f0eff */
[----:B------:R0:W2:Y:S01]  /*15850*/  @P2 LDG.E.U8 R44, desc[UR22][R4.64] ;  /* 0x00000016042c2981 */ /* 0x0000a2000c1e1100 */
[----:B------:R-:W-:-:S03]  /*15860*/  IADD3 R2, P6, PT, R105, R8, RZ ;  /* 0x0000000869027210 */ /* 0x000fc60007fde0ff */
[----:B------:R-:W-:Y:S01]  /*15870*/  STL [R1+0x32c], R3 ;  /* 0x00032c0301007387 */ /* 0x000fe20000100800 */
[----:B------:R-:W-:-:S03]  /*15880*/  LEA.HI.X.SX32 R12, R105, R7, 0x1, P6 ;  /* 0x00000007690c7211 */ /* 0x000fc600030f0eff */
[----:B------:R-:W-:Y:S01]  /*15890*/  STL [R1+0xf74], R103 ;  /* 0x000f746701007387 */ /* 0x000fe20000100800 */
[----:B------:R-:W-:-:S03]  /*158a0*/  IADD3 R102, P6, PT, R107, R8, RZ ;  /* 0x000000086b667210 */ /* 0x000fc60007fde0ff */
[----:B------:R-:W-:Y:S04]  /*158b0*/  STL [R1+0xf80], R103 ;  /* 0x000f806701007387 */ /* 0x000fe80000100800 */
[----:B------:R1:W-:Y:S01]  /*158c0*/  STL [R1+0x328], R6 ;  /* 0x0003280601007387 */ /* 0x0003e20000100800 */
[----:B0-----:R-:W-:-:S03]  /*158d0*/  @P2 IMAD.MOV.U32 R4, RZ, RZ, R3 ;  /* 0x000000ffff042224 */ /* 0x001fc600078e0003 */
[----:B------:R-:W-:Y:S01]  /*158e0*/  STL [R1+0x344], R2 ;  /* 0x0003440201007387 */ /* 0x000fe20000100800 */
[----:B------:R-:W-:-:S03]  /*158f0*/  @P2 IMAD.MOV.U32 R5, RZ, RZ, R6 ;  /* 0x000000ffff052224 */ /* 0x000fc600078e0006 */
[----:B------:R-:W-:Y:S04]  /*15900*/  STL [R1+0xf78], R105 ;  /* 0x000f786901007387 */ /* 0x000fe80000100800 */
[----:B------:R-:W-:Y:S04]  /*15910*/  STL [R1+0xf7c], R105 ;  /* 0x000f7c6901007387 */ /* 0x000fe80000100800 */
[----:B------:R0:W-:Y:S04]  /*15920*/  STL [R1+0x340], R12 ;  /* 0x0003400c01007387 */ /* 0x0001e80000100800 */
[----:B-1----:R-:W2:Y:S04]  /*15930*/  LDL R6, [R1+0xcec] ;  /* 0x000cec0001067983 */ /* 0x002ea80000100800 */
[----:B------:R-:W3:Y:S04]  /*15940*/  LDL R3, [R1+0x9e0] ;  /* 0x0009e00001037983 */ /* 0x000ee80000100800 */
[----:B------:R-:W-:Y:S04]  /*15950*/  STL [R1+0x35c], R102 ;  /* 0x00035c6601007387 */ /* 0x000fe80000100800 */
[----:B------:R-:W3:Y:S01]  /*15960*/  LDL R16, [R1+0x9e4] ;  /* 0x0009e40001107983 */ /* 0x000ee20000100800 */
[----:B------:R-:W-:Y:S01]  /*15970*/  LEA.HI.X.SX32 R103, R107, R7, 0x1, P6 ;  /* 0x000000076b677211 */ /* 0x000fe200030f0eff */
[----:B----4-:R-:W-:Y:S01]  /*15980*/  IMAD R109, R109, UR4, RZ ;  /* 0x000000046d6d7c24 */ /* 0x010fe2000f8e02ff */
[----:B------:R-:W-:Y:S01]  /*15990*/  PRMT R40, RZ, 0x7610, R40 ;  /* 0x00007610ff287816 */ /* 0x000fe20000000028 */
[----:B------:R-:W-:Y:S01]  /*159a0*/  STL [R1+0xf84], R107 ;  /* 0x000f846b01007387 */ /* 0x000fe20000100800 */
[----:B------:R-:W-:Y:S01]  /*159b0*/  IMAD R111, R111, UR17, RZ ;  /* 0x000000116f6f7c24 */ /* 0x000fe2000f8e02ff */
[----:B------:R-:W-:Y:S01]  /*159c0*/  PRMT R39, RZ, 0x7610, R39 ;  /* 0x00007610ff277816 */ /* 0x000fe20000000027 */
[----:B------:R-:W1:Y:S01]  /*159d0*/  LDCU UR4, c[0x0][0x3b0] ;  /* 0x00007600ff0477ac */ /* 0x000e620008000800 */
[----:B------:R-:W-:Y:S01]  /*159e0*/  STL [R1+0x358], R103 ;  /* 0x0003586701007387 */ /* 0x000fe20000100800 */
[----:B------:R-:W-:-:S03]  /*159f0*/  IADD3 R18, P6, PT, R109, R8, RZ ;  /* 0x000000086d127210 */ /* 0x000fc60007fde0ff */
[----:B------:R-:W4:Y:S04]  /*15a00*/  LDL R20, [R1+0xa04] ;  /* 0x000a040001147983 */ /* 0x000f280000100800 */
[----:B------:R0:W4:Y:S01]  /*15a10*/  @P2 LDG.E.U8 R43, desc[UR22][R4.64] ;  /* 0x00000016042b2981 */ /* 0x000122000c1e1100 */
[----:B------:R-:W-:Y:S01]  /*15a20*/  LEA.HI.X.SX32 R101, R109, R7, 0x1, P6 ;  /* 0x000000076d657211 */ /* 0x000fe200030f0eff */
[----:B0-----:R-:W-:Y:S02]  /*15a30*/  @P2 IMAD.MOV.U32 R4, RZ, RZ, R2 ;  /* 0x000000ffff042224 */ /* 0x001fe400078e0002 */
[----:B------:R-:W-:Y:S02]  /*15a40*/  @P2 IMAD.MOV.U32 R5, RZ, RZ, R12 ;  /* 0x000000ffff052224 */ /* 0x000fe400078e000c */
[----:B------:R-:W4:Y:S04]  /*15a50*/  LDL R12, [R1+0xa00] ;  /* 0x000a0000010c7983 */ /* 0x000f280000100800 */
[----:B------:R-:W-:Y:S04]  /*15a60*/  STL [R1+0x374], R18 ;  /* 0x0003741201007387 */ /* 0x000fe80000100800 */
[----:B------:R0:W4:Y:S01]  /*15a70*/  @P2 LDG.E.U8 R42, desc[UR22][R4.64] ;  /* 0x00000016042a2981 */ /* 0x000122000c1e1100 */
[----:B------:R-:W-:-:S03]  /*15a80*/  IADD3 R2, P6, PT, R111, R8, RZ ;  /* 0x000000086f027210 */ /* 0x000fc60007fde0ff */
[----:B------:R-:W4:Y:S04]  /*15a90*/  LDL R19, [R1+0x830] ;  /* 0x0008300001137983 */ /* 0x000f280000100800 */
[----:B------:R-:W4:Y:S01]  /*15aa0*/  LDL R14, [R1+0x838] ;  /* 0x00083800010e7983 */ /* 0x000f220000100800 */
[----:B0-----:R-:W-:Y:S02]  /*15ab0*/  @P2 IMAD.MOV.U32 R4, RZ, RZ, R102 ;  /* 0x000000ffff042224 */ /* 0x001fe400078e0066 */
[----:B------:R-:W-:Y:S01]  /*15ac0*/  @P2 IMAD.MOV.U32 R5, RZ, RZ, R103 ;  /* 0x000000ffff052224 */ /* 0x000fe200078e0067 */
[----:B------:R-:W4:Y:S04]  /*15ad0*/  LDL.LU R13, [R1+0xe8] ;  /* 0x0000e800010d7983 */ /* 0x000f280000300800 */
[----:B------:R-:W4:Y:S04]  /*15ae0*/  LDL.LU R17, [R1+0xe4] ;  /* 0x0000e40001117983 */ /* 0x000f280000300800 */
[----:B------:R-:W-:Y:S04]  /*15af0*/  STL [R1+0xf88], R109 ;  /* 0x000f886d01007387 */ /* 0x000fe80000100800 */
[----:B------:R0:W4:Y:S04]  /*15b00*/  @P2 LDG.E.U8 R41, desc[UR22][R4.64] ;  /* 0x0000001604292981 */ /* 0x000128000c1e1100 */
[----:B------:R1:W-:Y:S01]  /*15b10*/  STL [R1+0x370], R101 ;  /* 0x0003706501007387 */ /* 0x0003e20000100800 */
[----:B0-----:R-:W-:-:S02]  /*15b20*/  @P2 IMAD.MOV.U32 R4, RZ, RZ, R18 ;  /* 0x000000ffff042224 */ /* 0x001fc400078e0012 */
[----:B------:R-:W-:Y:S01]  /*15b30*/  @P2 IMAD.MOV.U32 R5, RZ, RZ, R101 ;  /* 0x000000ffff052224 */ /* 0x000fe200078e0065 */
[----:B-1----:R-:W-:-:S04]  /*15b40*/  LEA.HI.X.SX32 R101, R111, R7, 0x1, P6 ;  /* 0x000000076f657211 */ /* 0x002fc800030f0eff */
[----:B------:R0:W4:Y:S04]  /*15b50*/  @P2 LDG.E.U8 R40, desc[UR22][R4.64] ;  /* 0x0000001604282981 */ /* 0x000128000c1e1100 */
[----:B------:R1:W-:Y:S04]  /*15b60*/  STL [R1+0x38c], R2 ;  /* 0x00038c0201007387 */ /* 0x0003e80000100800 */
[----:B------:R-:W4:Y:S01]  /*15b70*/  LDL R18, [R1+0xce4] ;  /* 0x000ce40001127983 */ /* 0x000f220000100800 */
[----:B0-----:R-:W-:Y:S02]  /*15b80*/  @P2 IMAD.MOV.U32 R4, RZ, RZ, R2 ;  /* 0x000000ffff042224 */ /* 0x001fe400078e0002 */
[----:B------:R-:W-:Y:S01]  /*15b90*/  @P2 IMAD.MOV.U32 R5, RZ, RZ, R101 ;  /* 0x000000ffff052224 */ /* 0x000fe200078e0065 */
[----:B------:R-:W-:Y:S04]  /*15ba0*/  STL [R1+0x388], R101 ;  /* 0x0003886501007387 */ /* 0x000fe80000100800 */
[----:B------:R3:W4:Y:S01]  /*15bb0*/  @P2 LDG.E.U8 R39, desc[UR22][R4.64] ;  /* 0x0000001604272981 */ /* 0x000722000c1e1100 */
[----:B--2---:R-:W-:-:S03]  /*15bc0*/  ISETP.GE.AND P6, PT, R6, RZ, PT ;  /* 0x000000ff0600720c */ /* 0x004fc60003fc6270 */
[----:B------:R-:W2:Y:S01]  /*15bd0*/  LDL.LU R6, [R1+0xe0] ;  /* 0x0000e00001067983 */ /* 0x000ea20000300800 */
[----:B---3--:R-:W-:Y:S02]  /*15be0*/  @P5 IMAD.MOV.U32 R5, RZ, RZ, R3 ;  /* 0x000000ffff055224 */ /* 0x008fe400078e0003 */
[----:B------:R-:W-:Y:S02]  /*15bf0*/  IMAD.MOV.U32 R3, RZ, RZ, R10 ;  /* 0x000000ffff037224 */ /* 0x000fe400078e000a */
[----:B------:R-:W3:Y:S01]  /*15c00*/  LDL.LU R10, [R1+0xfc8] ;  /* 0x000fc800010a7983 */ /* 0x000ee20000300800 */
[----:B------:R-:W-:-:S03]  /*15c10*/  @P5 IMAD.MOV.U32 R4, RZ, RZ, R16 ;  /* 0x000000ffff045224 */ /* 0x000fc600078e0010 */
[----:B------:R-:W2:Y:S01]  /*15c20*/  LDL R16, [R1+0xcdc] ;  /* 0x000cdc0001107983 */ /* 0x000ea20000100800 */
[----:B------:R-:W-:-:S06]  /*15c30*/  PRMT R38, RZ, 0x7610, R38 ;  /* 0x00007610ff267816 */ /* 0x000fcc0000000026 */
[----:B------:R4:W3:Y:S01]  /*15c40*/  @P5 LDG.E.U8 R38, desc[UR22][R4.64] ;  /* 0x0000001604265981 */ /* 0x0008e2000c1e1100 */
[----:B------:R-:W-:Y:S01]  /*15c50*/  PRMT R37, RZ, 0x7610, R37 ;  /* 0x00007610ff257816 */ /* 0x000fe20000000025 */
[----:B----4-:R-:W-:Y:S02]  /*15c60*/  @P4 IMAD.MOV.U32 R4, RZ, RZ, R20 ;  /* 0x000000ffff044224 */ /* 0x010fe400078e0014 */
[----:B------:R-:W4:Y:S01]  /*15c70*/  LDL.LU R20, [R1+0x18] ;  /* 0x0000180001147983 */ /* 0x000f220000300800 */
[----:B------:R-:W-:-:S03]  /*15c80*/  SEL R113, R11, R113, !P3 ;  /* 0x000000710b717207 */ /* 0x000fc60005800000 */
[----:B------:R-:W3:Y:S01]  /*15c90*/  LDL.LU R122, [R1+0x1c] ;  /* 0x00001c00017a7983 */ /* 0x000ee20000300800 */
[----:B------:R-:W-:-:S03]  /*15ca0*/  @P4 IMAD.MOV.U32 R5, RZ, RZ, R12 ;  /* 0x000000ffff054224 */ /* 0x000fc600078e000c */
[----:B------:R-:W3:Y:S01]  /*15cb0*/  LDL R124, [R1+0xcd4] ;  /* 0x000cd400017c7983 */ /* 0x000ee20000100800 */
[----:B------:R-:W-:Y:S01]  /*15cc0*/  @!P6 IMAD.MOV R3, RZ, RZ, -R3 ;  /* 0x000000ffff03e224 */ /* 0x000fe200078e0a03 */
[----:B------:R-:W-:Y:S02]  /*15cd0*/  ISETP.GT.U32.AND P5, PT, R9, R15, PT ;  /* 0x0000000f0900720c */ /* 0x000fe40003fa4070 */
[----:B------:R0:W3:Y:S01]  /*15ce0*/  @P4 LDG.E.U8 R37, desc[UR22][R4.64] ;  /* 0x0000001604254981 */ /* 0x0000e2000c1e1100 */
[----:B------:R-:W-:Y:S01]  /*15cf0*/  PRMT R21, RZ, 0x7610, R21 ;  /* 0x00007610ff157816 */ /* 0x000fe20000000015 */
[----:B------:R-:W-:Y:S01]  /*15d00*/  IMAD R113, R113, UR4, RZ ;  /* 0x0000000471717c24 */ /* 0x000fe2000f8e02ff */
[----:B------:R-:W-:Y:S01]  /*15d10*/  SEL R3, R11, R3, !P3 ;  /* 0x000000030b037207 */ /* 0x000fe20005800000 */
[----:B------:R-:W1:Y:S01]  /*15d20*/  LDCU UR4, c[0x0][0x3b0] ;  /* 0x00007600ff0477ac */ /* 0x000e620008000800 */
[----:B0-----:R-:W-:Y:S02]  /*15d30*/  @P0 IMAD.MOV.U32 R5, RZ, RZ, R19 ;  /* 0x000000ffff050224 */ /* 0x001fe400078e0013 */
[----:B------:R-:W-:Y:S01]  /*15d40*/  @P0 IMAD.MOV.U32 R4, RZ, RZ, R14 ;  /* 0x000000ffff040224 */ /* 0x000fe200078e000e */
[----:B------:R-:W-:-:S04]  /*15d50*/  ISETP.GT.U32.AND P4, PT, R9, R17, PT ;  /* 0x000000110900720c */ /* 0x000fc80003f84070 */
[----:B------:R0:W3:Y:S01]  /*15d60*/  @P0 LDG.E.U8 R21, desc[UR22][R4.64] ;  /* 0x0000001604150981 */ /* 0x0000e2000c1e1100 */
[----:B------:R-:W-:Y:S01]  /*15d70*/  ISETP.GT.U32.AND P6, PT, R9, R13, PT ;  /* 0x0000000d0900720c */ /* 0x000fe20003fc4070 */
[----:B------:R-:W-:Y:S01]  /*15d80*/  IMAD R3, R3, UR14, RZ ;  /* 0x0000000e03037c24 */ /* 0x000fe2000f8e02ff */
[-C--:B------:R-:W-:Y:S01]  /*15d90*/  IADD3 R12, P0, PT, R113, R8.reuse, RZ ;  /* 0x00000008710c7210 */ /* 0x080fe20007f1e0ff */
[--C-:B------:R-:W-:Y:S01]  /*15da0*/  @!P5 IMAD.IADD R15, R15, 0x1, -R9.reuse ;  /* 0x000000010f0fd824 */ /* 0x100fe200078e0a09 */
[----:B------:R-:W-:Y:S01]  /*15db0*/  PRMT R22, RZ, 0x7610, R22 ;  /* 0x00007610ff167816 */ /* 0x000fe20000000016 */
[----:B------:R-:W2:Y:S01]  /*15dc0*/  LDCU UR14, c[0x0][0x3b0] ;  /* 0x00007600ff0e77ac */ /* 0x000ea20008000800 */
[----:B0-----:R-:W-:Y:S02]  /*15dd0*/  LEA.HI.X.SX32 R4, R113, R7, 0x1, P0 ;  /* 0x0000000771047211 */ /* 0x001fe400000f0eff */
[----:B------:R-:W-:Y:S01]  /*15de0*/  @!P4 IMAD.IADD R17, R17, 0x1, -R9 ;  /* 0x000000011111c824 */ /* 0x000fe200078e0a09 */
[----:B-1----:R-:W-:-:S04]  /*15df0*/  IADD3 R2, P4, PT, R3, R8, RZ ;  /* 0x0000000803027210 */ /* 0x002fc80007f9e0ff */
[----:B------:R-:W-:Y:S01]  /*15e00*/  @!P6 IMAD.IADD R13, R13, 0x1, -R9 ;  /* 0x000000010d0de824 */ /* 0x000fe200078e0a09 */
[----:B------:R-:W-:Y:S02]  /*15e10*/  ISETP.GE.AND P5, PT, R18, RZ, PT ;  /* 0x000000ff1200720c */ /* 0x000fe40003fa6270 */
[----:B------:R-:W3:Y:S04]  /*15e20*/  LDL.LU R18, [R1+0xdc] ;  /* 0x0000dc0001127983 */ /* 0x000ee80000300800 */
[----:B------:R-:W-:Y:S04]  /*15e30*/  STL [R1+0x3a4], R12 ;  /* 0x0003a40c01007387 */ /* 0x000fe80000100800 */
[----:B------:R0:W-:Y:S04]  /*15e40*/  STL [R1+0x3a0], R4 ;  /* 0x0003a00401007387 */ /* 0x0001e80000100800 */
[----:B------:R-:W3:Y:S04]  /*15e50*/  LDL.LU R19, [R1+0xd8] ;  /* 0x0000d80001137983 */ /* 0x000ee80000300800 */
[----:B------:R-:W-:Y:S01]  /*15e60*/  STL [R1+0x3bc], R2 ;  /* 0x0003bc0201007387 */ /* 0x000fe20000100800 */
[----:B--2---:R-:W-:-:S03]  /*15e70*/  ISETP.GE.AND P6, PT, R16, RZ, PT ;  /* 0x000000ff1000720c */ /* 0x004fc60003fc6270 */
[----:B------:R-:W2:Y:S01]  /*15e80*/  LDL R16, [R1+0xccc] ;  /* 0x000ccc0001107983 */ /* 0x000ea20000100800 */
[----:B------:R-:W-:Y:S02]  /*15e90*/  @P2 IMAD.MOV.U32 R5, RZ, RZ, R4 ;  /* 0x000000ffff052224 */ /* 0x000fe400078e0004 */
[----:B0-----:R-:W-:Y:S01]  /*15ea0*/  @P2 IMAD.MOV.U32 R4, RZ, RZ, R12 ;  /* 0x000000ffff042224 */ /* 0x001fe200078e000c */
[----:B------:R-:W-:Y:S01]  /*15eb0*/  LEA.HI.X.SX32 R3, R3, R7, 0x1, P4 ;  /* 0x0000000703037211 */ /* 0x000fe200020f0eff */
[----:B------:R-:W2:Y:S01]  /*15ec0*/  LDL.LU R14, [R1+0x20] ;  /* 0x00002000010e7983 */ /* 0x000ea20000300800 */
[----:B------:R-:W-:-:S03]  /*15ed0*/  ISETP.GT.U32.AND P0, PT, R9, R6, PT ;  /* 0x000000060900720c */ /* 0x000fc60003f04070 */
[----:B------:R0:W2:Y:S04]  /*15ee0*/  @P2 LDG.E.U8 R22, desc[UR22][R4.64] ;  /* 0x0000001604162981 */ /* 0x0000a8000c1e1100 */
[----:B------:R1:W-:Y:S01]  /*15ef0*/  STL [R1+0x3b8], R3 ;  /* 0x0003b80301007387 */ /* 0x0003e20000100800 */
[----:B0-----:R-:W-:Y:S02]  /*15f00*/  IMAD.MOV.U32 R4, RZ, RZ, R13 ;  /* 0x000000ffff047224 */ /* 0x001fe400078e000d */
[----:B------:R-:W-:Y:S02]  /*15f10*/  @P2 IMAD.MOV.U32 R13, RZ, RZ, R3 ;  /* 0x000000ffff0d2224 */ /* 0x000fe400078e0003 */
[----:B-1----:R-:W-:Y:S01]  /*15f20*/  IMAD.MOV.U32 R3, RZ, RZ, R17 ;  /* 0x000000ffff037224 */ /* 0x002fe200078e0011 */
[----:B----4-:R-:W-:Y:S01]  /*15f30*/  ISETP.GT.U32.AND P4, PT, R9, R20, PT ;  /* 0x000000140900720c */ /* 0x010fe20003f84070 */
[----:B------:R-:W-:Y:S01]  /*15f40*/  @!P5 IMAD.MOV R4, RZ, RZ, -R4 ;  /* 0x000000ffff04d224 */ /* 0x000fe200078e0a04 */
[----:B------:R-:W4:Y:S04]  /*15f50*/  LDL.LU R17, [R1+0xf0] ;  /* 0x0000f00001117983 */ /* 0x000f280000300800 */
[----:B------:R-:W4:Y:S01]  /*15f60*/  LDL R118, [R1+0xcc4] ;  /* 0x000cc40001767983 */ /* 0x000f220000100800 */
[----:B------:R-:W-:Y:S01]  /*15f70*/  SEL R4, R11, R4, !P3 ;  /* 0x000000040b047207 */ /* 0x000fe20005800000 */
[----:B------:R-:W-:Y:S01]  /*15f80*/  @!P0 IMAD.IADD R6, R6, 0x1, -R9 ;  /* 0x0000000106068824 */ /* 0x000fe200078e0a09 */
[----:B------:R-:W-:Y:S01]  /*15f90*/  PRMT R36, RZ, 0x7610, R36 ;  /* 0x00007610ff247816 */ /* 0x000fe20000000024 */
[----:B------:R-:W-:Y:S01]  /*15fa0*/  @!P6 IMAD.MOV R3, RZ, RZ, -R3 ;  /* 0x000000ffff03e224 */ /* 0x000fe200078e0a03 */
[----:B---3--:R-:W-:Y:S01]  /*15fb0*/  ISETP.GE.AND P0, PT, R124, RZ, PT ;  /* 0x000000ff7c00720c */ /* 0x008fe20003f06270 */
[----:B------:R-:W-:-:S02]  /*15fc0*/  @P2 IMAD.MOV.U32 R12, RZ, RZ, R2 ;  /* 0x000000ffff0c2224 */ /* 0x000fc400078e0002 */
[----:B------:R-:W-:Y:S01]  /*15fd0*/  @!P4 IMAD.IADD R20, R20, 0x1, -R9 ;  /* 0x000000011414c824 */ /* 0x000fe200078e0a09 */
[----:B------:R-:W-:Y:S01]  /*15fe0*/  ISETP.GT.U32.AND P5, PT, R9, R122, PT ;  /* 0x0000007a0900720c */ /* 0x000fe20003fa4070 */
[----:B------:R-:W-:Y:S01]  /*15ff0*/  IMAD R5, R4, UR4, RZ ;  /* 0x0000000404057c24 */ /* 0x000fe2000f8e02ff */
[----:B------:R-:W-:Y:S01]  /*16000*/  SEL R4, R11, R3, !P3 ;  /* 0x000000030b047207 */ /* 0x000fe20005800000 */
[----:B------:R0:W3:Y:S01]  /*16010*/  @P2 LDG.E.U8 R36, desc[UR22][R12.64] ;  /* 0x000000160c242981 */ /* 0x0000e2000c1e1100 */
[----:B------:R-:W-:Y:S01]  /*16020*/  IMAD.MOV.U32 R3, RZ, RZ, R6 ;  /* 0x000000ffff037224 */ /* 0x000fe200078e0006 */
[----:B------:R-:W-:Y:S01]  /*16030*/  PRMT R35, RZ, 0x7610, R35 ;  /* 0x00007610ff237816 */ /* 0x000fe20000000023 */
[----:B------:R-:W1:Y:S01]  /*16040*/  LDCU UR4, c[0x0][0x3b0] ;  /* 0x00007600ff0477ac */ /* 0x000e620008000800 */
[----:B------:R-:W-:Y:S01]  /*16050*/  IMAD R6, R4, UR14, RZ ;  /* 0x0000000e04067c24 */ /* 0x000fe2000f8e02ff */
[----:B------:R-:W3:Y:S01]  /*16060*/  LDL.LU R124, [R1+0x14] ;  /* 0x00001400017c7983 */ /* 0x000ee20000300800 */
[----:B0-----:R-:W-:Y:S01]  /*16070*/  IADD3 R12, P4, PT, R5, R8, RZ ;  /* 0x00000008050c7210 */ /* 0x001fe20007f9e0ff */
[----:B------:R-:W-:-:S02]  /*16080*/  @!P0 IMAD.MOV R3, RZ, RZ, -R3 ;  /* 0x000000ffff038224 */ /* 0x000fc400078e0a03 */
[----:B------:R-:W-:Y:S01]  /*16090*/  IADD3 R2, P0, PT, R6, R8, RZ ;  /* 0x0000000806027210 */ /* 0x000fe20007f1e0ff */
[----:B------:R-:W-:Y:S01]  /*160a0*/  @!P5 IMAD.IADD R122, R122, 0x1, -R9 ;  /* 0x000000017a7ad824 */ /* 0x000fe200078e0a09 */
[-C--:B------:R-:W-:Y:S01]  /*160b0*/  LEA.HI.X.SX32 R5, R5, R7.reuse, 0x1, P4 ;  /* 0x0000000705057211 */ /* 0x080fe200020f0eff */
[----:B------:R-:W-:Y:S01]  /*160c0*/  @P2 IMAD.MOV.U32 R4, RZ, RZ, R12 ;  /* 0x000000ffff042224 */ /* 0x000fe200078e000c */
[----:B------:R-:W-:Y:S01]  /*160d0*/  STL [R1+0x3d4], R12 ;  /* 0x0003d40c01007387 */ /* 0x000fe20000100800 */
[----:B------:R-:W-:Y:S01]  /*160e0*/  PRMT R34, RZ, 0x7610, R34 ;  /* 0x00007610ff227816 */ /* 0x000fe20000000022 */
[----:B------:R-:W0:Y:S02]  /*160f0*/  LDCU UR14, c[0x0][0x3b0] ;  /* 0x00007600ff0e77ac */ /* 0x000e240008000800 */
[----:B------:R1:W3:Y:S04]  /*16100*/  @P2 LDG.E.U8 R35, desc[UR22][R4.64] ;  /* 0x0000001604232981 */ /* 0x0002e8000c1e1100 */
[----:B------:R0:W-:Y:S01]  /*16110*/  STL [R1+0x3d0], R5 ;  /* 0x0003d00501007387 */ /* 0x0001e20000100800 */
[----:B-1----:R-:W-:-:S03]  /*16120*/  LEA.HI.X.SX32 R4, R6, R7, 0x1, P0 ;  /* 0x0000000706047211 */ /* 0x002fc600000f0eff */
[----:B------:R-:W-:Y:S04]  /*16130*/  STL [R1+0x3ec], R2 ;  /* 0x0003ec0201007387 */ /* 0x000fe80000100800 */
[----:B------:R1:W-:Y:S04]  /*16140*/  STL [R1+0x3e8], R4 ;  /* 0x0003e80401007387 */ /* 0x0003e80000100800 */
[----:B------:R-:W3:Y:S01]  /*16150*/  LDL R120, [R1+0xcbc] ;  /* 0x000cbc0001787983 */ /* 0x000ee20000100800 */
[----:B------:R-:W-:Y:S02]  /*16160*/  ISETP.GT.U32.AND P6, PT, R9, R18, PT ;  /* 0x000000120900720c */ /* 0x000fe40003fc4070 */
[----:B------:R-:W-:Y:S01]  /*16170*/  SEL R6, R11, R3, !P3 ;  /* 0x000000030b067207 */ /* 0x000fe20005800000 */
[----:B0-----:R-:W-:-:S04]  /*16180*/  @P2 IMAD.MOV.U32 R5, RZ, RZ, R4 ;  /* 0x000000ffff052224 */ /* 0x001fc800078e0004 */
[----:B------:R-:W-:Y:S01]  /*16190*/  IMAD R6, R6, UR4, RZ ;  /* 0x0000000406067c24 */ /* 0x000fe2000f8e02ff */
[----:B------:R-:W0:Y:S01]  /*161a0*/  LDCU UR4, c[0x0][0x3b0] ;  /* 0x00007600ff0477ac */ /* 0x000e220008000800 */
[----:B------:R-:W-:-:S04]  /*161b0*/  ISETP.GT.U32.AND P4, PT, R9, R19, PT ;  /* 0x000000130900720c */ /* 0x000fc80003f84070 */
[----:B------:R-:W-:-:S04]  /*161c0*/  @!P6 IMAD.IADD R18, R18, 0x1, -R9 ;  /* 0x000000011212e824 */ /* 0x000fc800078e0a09 */
[----:B------:R-:W-:Y:S02]  /*161d0*/  IMAD.MOV.U32 R3, RZ, RZ, R18 ;  /* 0x000000ffff037224 */ /* 0x000fe400078e0012 */
[----:B-1----:R-:W-:-:S05]  /*161e0*/  @P2 IMAD.MOV.U32 R4, RZ, RZ, R2 ;  /* 0x000000ffff042224 */ /* 0x002fca00078e0002 */
[----:B------:R1:W3:Y:S01]  /*161f0*/  @P2 LDG.E.U8 R34, desc[UR22][R4.64] ;  /* 0x0000001604222981 */ /* 0x0002e2000c1e1100 */
[----:B------:R-:W-:Y:S01]  /*16200*/  @!P4 IMAD.IADD R19, R19, 0x1, -R9 ;  /* 0x000000011313c824 */ /* 0x000fe200078e0a09 */
[----:B--2---:R-:W-:Y:S02]  /*16210*/  ISETP.GE.AND P5, PT, R16, RZ, PT ;  /* 0x000000ff1000720c */ /* 0x004fe40003fa6270 */
[----:B------:R-:W2:Y:S04]  /*16220*/  LDL R16, [R1+0xcb4] ;  /* 0x000cb40001107983 */ /* 0x000ea80000100800 */
[----:B------:R-:W2:Y:S07]  /*16230*/  LDL.LU R18, [R1+0xf4] ;  /* 0x0000f40001127983 */ /* 0x000eae0000300800 */
[----:B------:R-:W-:Y:S01]  /*16240*/  @!P5 IMAD.MOV R3, RZ, RZ, -R3 ;  /* 0x000000ffff03d224 */ /* 0x000fe200078e0a03 */
[----:B------:R-:W-:-:S04]  /*16250*/  IADD3 R2, P5, PT, R6, R8, RZ ;  /* 0x0000000806027210 */ /* 0x000fc80007fbe0ff */
[----:B-1----:R-:W-:Y:S01]  /*16260*/  LEA.HI.X.SX32 R5, R6, R7, 0x1, P5 ;  /* 0x0000000706057211 */ /* 0x002fe200028f0eff */
[----:B------:R1:W-:Y:S01]  /*16270*/  STL [R1+0x404], R2 ;  /* 0x0004040201007387 */ /* 0x0003e20000100800 */
[----:B------:R-:W-:Y:S01]  /*16280*/  SEL R4, R11, R3, !P3 ;  /* 0x000000030b047207 */ /* 0x000fe20005800000 */
[----:B------:R-:W-:Y:S02]  /*16290*/  IMAD.MOV.U32 R3, RZ, RZ, R19 ;  /* 0x000000ffff037224 */ /* 0x000fe400078e0013 */
[----:B------:R0:W-:Y:S04]  /*162a0*/  STL [R1+0x400], R5 ;  /* 0x0004000501007387 */ /* 0x0001e80000100800 */
[----:B------:R-:W2:Y:S01]  /*162b0*/  LDL R19, [R1+0xcac] ;  /* 0x000cac0001137983 */ /* 0x000ea20000100800 */
[----:B------:R-:W-:-:S02]  /*162c0*/  ISETP.GT.U32.AND P0, PT, R9, R14, PT ;  /* 0x0000000e0900720c */ /* 0x000fc40003f04070 */
[----:B----4-:R-:W-:Y:S01]  /*162d0*/  ISETP.GE.AND P4, PT, R118, RZ, PT ;  /* 0x000000ff7600720c */ /* 0x010fe20003f86270 */
[----:B------:R-:W-:Y:S01]  /*162e0*/  IMAD R6, R4, UR14, RZ ;  /* 0x0000000e04067c24 */ /* 0x000fe2000f8e02ff */
[C---:B------:R-:W-:Y:S01]  /*162f0*/  ISETP.GT.U32.AND P6, PT, R9.reuse, R17, PT ;  /* 0x000000110900720c */ /* 0x040fe20003fc4070 */
[----:B------:R-:W-:Y:S01]  /*16300*/  @P2 IMAD.MOV.U32 R4, RZ, RZ, R2 ;  /* 0x000000ffff042224 */ /* 0x000fe200078e0002 */
[----:B------:R-:W-:Y:S01]  /*16310*/  PRMT R33, RZ, 0x7610, R33 ;  /* 0x00007610ff217816 */ /* 0x000fe20000000021 */
[----:B------:R-:W4:Y:S05]  /*16320*/  LDCU UR14, c[0x0][0x3b0] ;  /* 0x00007600ff0e77ac */ /* 0x000f2a0008000800 */
[----:B------:R0:W4:Y:S01]  /*16330*/  @P2 LDG.E.U8 R33, desc[UR22][R4.64] ;  /* 0x0000001604212981 */ /* 0x000122000c1e1100 */
[----:B------:R-:W-:Y:S01]  /*16340*/  @!P0 IMAD.IADD R14, R14, 0x1, -R9 ;  /* 0x000000010e0e8824 */ /* 0x000fe200078e0a09 */
[----:B------:R-:W-:Y:S01]  /*16350*/  ISETP.GT.U32.AND P0, PT, R9, R15, PT ;  /* 0x0000000f0900720c */ /* 0x000fe20003f04070 */
[----:B------:R-:W-:Y:S01]  /*16360*/  @!P4 IMAD.MOV R3, RZ, RZ, -R3 ;  /* 0x000000ffff03c224 */ /* 0x000fe200078e0a03 */
[----:B-1----:R-:W-:-:S04]  /*16370*/  IADD3 R2, P4, PT, R6, R8, RZ ;  /* 0x0000000806027210 */ /* 0x002fc80007f9e0ff */
[----:B------:R-:W-:Y:S02]  /*16380*/  SEL R3, R11, R3, !P3 ;  /* 0x000000030b037207 */ /* 0x000fe40005800000 */
[----:B------:R-:W-:-:S03]  /*16390*/  LEA.HI.X.SX32 R12, R6, R7, 0x1, P4 ;  /* 0x00000007060c7211 */ /* 0x000fc600020f0eff */
[----:B0-----:R-:W-:Y:S01]  /*163a0*/  IMAD R6, R3, UR4, RZ ;  /* 0x0000000403067c24 */ /* 0x001fe2000f8e02ff */
[----:B------:R0:W-:Y:S01]  /*163b0*/  STL [R1+0x41c], R2 ;  /* 0x00041c0201007387 */ /* 0x0001e20000100800 */
[----:B------:R-:W-:Y:S01]  /*163c0*/  @P2 IMAD.MOV.U32 R4, RZ, RZ, R2 ;  /* 0x000000ffff042224 */ /* 0x000fe200078e0002 */
[----:B---3--:R-:W-:Y:S01]  /*163d0*/  ISETP.GT.U32.AND P5, PT, R9, R124, PT ;  /* 0x0000007c0900720c */ /* 0x008fe20003fa4070 */
[--C-:B------:R-:W-:Y:S01]  /*163e0*/  @!P0 IMAD.IADD R15, R15, 0x1, -R9.reuse ;  /* 0x000000010f0f8824 */ /* 0x100fe200078e0a09 */
[----:B------:R-:W-:Y:S01]  /*163f0*/  STL [R1+0x418], R12 ;  /* 0x0004180c01007387 */ /* 0x000fe20000100800 */
[----:B------:R-:W-:Y:S01]  /*16400*/  @!P6 IMAD.IADD R17, R17, 0x1, -R9 ;  /* 0x000000011111e824 */ /* 0x000fe200078e0a09 */
[----:B------:R-:W-:Y:S01]  /*16410*/  PRMT R32, RZ, 0x7610, R32 ;  /* 0x00007610ff207816 */ /* 0x000fe20000000020 */
[----:B------:R-:W-:Y:S01]  /*16420*/  @P2 IMAD.MOV.U32 R5, RZ, RZ, R12 ;  /* 0x000000ffff052224 */ /* 0x000fe200078e000c */
[----:B------:R-:W1:Y:S01]  /*16430*/  LDCU UR4, c[0x0][0x3b0] ;  /* 0x00007600ff0477ac */ /* 0x000e620008000800 */
[----:B0-----:R-:W-:-:S03]  /*16440*/  IADD3 R2, P0, PT, R6, R8, RZ ;  /* 0x0000000806027210 */ /* 0x001fc60007f1e0ff */
[----:B------:R0:W3:Y:S03]  /*16450*/  @P2 LDG.E.U8 R32, desc[UR22][R4.64] ;  /* 0x0000001604202981 */ /* 0x0000e6000c1e1100 */
[----:B------:R-:W-:Y:S01]  /*16460*/  @!P5 IMAD.IADD R124, R124, 0x1, -R9 ;  /* 0x000000017c7cd824 */ /* 0x000fe200078e0a09 */
[----:B------:R-:W-:Y:S02]  /*16470*/  ISETP.GE.AND P6, PT, R120, RZ, PT ;  /* 0x000000ff7800720c */ /* 0x000fe40003fc6270 */
[----:B0-----:R-:W-:Y:S01]  /*16480*/  LEA.HI.X.SX32 R5, R6, R7, 0x1, P0 ;  /* 0x0000000706057211 */ /* 0x001fe200000f0eff */
[----:B------:R-:W-:Y:S02]  /*16490*/  IMAD.MOV.U32 R4, RZ, RZ, R124 ;  /* 0x000000ffff047224 */ /* 0x000fe400078e007c */
[----:B------:R-:W-:Y:S01]  /*164a0*/  IMAD.MOV.U32 R3, RZ, RZ, R15 ;  /* 0x000000ffff037224 */ /* 0x000fe200078e000f */
[----:B------:R-:W-:-:S07]  /*164b0*/  ISETP.GT.U32.AND P0, PT, R9, R20, PT ;  /* 0x000000140900720c */ /* 0x000fce0003f04070 */
[----:B------:R-:W-:-:S05]  /*164c0*/  @!P6 IMAD.MOV R4, RZ, RZ, -R4 ;  /* 0x000000ffff04e224 */ /* 0x000fca00078e0a04 */
[----:B------:R-:W-:Y:S01]  /*164d0*/  SEL R4, R11, R4, !P3 ;  /* 0x000000040b047207 */ /* 0x000fe20005800000 */
[----:B------:R-:W-:Y:S02]  /*164e0*/  @!P0 IMAD.IADD R20, R20, 0x1, -R9 ;  /* 0x0000000114148824 */ /* 0x000fe400078e0a09 */
[----:B------:R-:W-:Y:S01]  /*164f0*/  @P2 IMAD.MOV.U32 R13, RZ, RZ, R5 ;  /* 0x000000ffff0d2224 */ /* 0x000fe200078e0005 */
[----:B--2---:R-:W-:Y:S02]  /*16500*/  ISETP.GE.AND P4, PT, R16, RZ, PT ;  /* 0x000000ff1000720c */ /* 0x004fe40003f86270 */
[----:B------:R-:W2:Y:S04]  /*16510*/  LDL.LU R16, [R1+0xf8] ;  /* 0x0000f80001107983 */ /* 0x000ea80000300800 */
[----:B------:R-:W-:Y:S04]  /*16520*/  STL [R1+0x434], R2 ;  /* 0x0004340201007387 */ /* 0x000fe80000100800 */
[----:B------:R-:W3:Y:S04]  /*16530*/  LDL R120, [R1+0xca0] ;  /* 0x000ca00001787983 */ /* 0x000ee80000100800 */
[----:B------:R4:W-:Y:S04]  /*16540*/  STL [R1+0x430], R5 ;  /* 0x0004300501007387 */ /* 0x0009e80000100800 */
[----:B------:R-:W3:Y:S04]  /*16550*/  LDL R124, [R1+0xbec] ;  /* 0x000bec00017c7983 */ /* 0x000ee80000100800 */
[----:B------:R-:W3:Y:S01]  /*16560*/  LDL R15, [R1+0xc9c] ;  /* 0x000c9c00010f7983 */ /* 0x000ee20000100800 */
[----:B------:R-:W-:Y:S01]  /*16570*/  @!P4 IMAD.MOV R3, RZ, RZ, -R3 ;  /* 0x000000ffff03c224 */ /* 0x000fe200078e0a03 */
[----:B------:R-:W-:-:S02]  /*16580*/  ISETP.GE.AND P4, PT, R19, RZ, PT ;  /* 0x000000ff1300720c */ /* 0x000fc40003f86270 */
[----:B------:R-:W3:Y:S02]  /*16590*/  LDL R19, [R1+0xc08] ;  /* 0x000c080001137983 */ /* 0x000ee40000100800 */
[----:B------:R-:W-:Y:S01]  /*165a0*/  SEL R3, R11, R3, !P3 ;  /* 0x000000030b037207 */ /* 0x000fe20005800000 */
[----:B----4-:R-:W-:Y:S01]  /*165b0*/  IMAD R5, R4, UR14, RZ ;  /* 0x0000000e04057c24 */ /* 0x010fe2000f8e02ff */
[C---:B------:R-:W-:Y:S01]  /*165c0*/  ISETP.GT.U32.AND P5, PT, R9.reuse, R18, PT ;  /* 0x000000120900720c */ /* 0x040fe20003fa4070 */
[----:B------:R-:W-:Y:S01]  /*165d0*/  @P2 IMAD.MOV.U32 R12, RZ, RZ, R2 ;  /* 0x000000ffff0c2224 */ /* 0x000fe200078e0002 */
[----:B------:R-:W-:Y:S01]  /*165e0*/  ISETP.GT.U32.AND P6, PT, R9, R122, PT ;  /* 0x0000007a0900720c */ /* 0x000fe20003fc4070 */
[----:B-1----:R-:W-:Y:S01]  /*165f0*/  IMAD R4, R3, UR4, RZ ;  /* 0x0000000403047c24 */ /* 0x002fe2000f8e02ff */
[C---:B------:R-:W-:Y:S01]  /*16600*/  IADD3 R6, P0, PT, R5.reuse, R8, RZ ;  /* 0x0000000805067210 */ /* 0x040fe20007f1e0ff */
[----:B------:R-:W-:Y:S01]  /*16610*/  IMAD.MOV.U32 R3, RZ, RZ, R20 ;  /* 0x000000ffff037224 */ /* 0x000fe200078e0014 */
[----:B------:R-:W-:Y:S01]  /*16620*/  PRMT R31, RZ, 0x7610, R31 ;  /* 0x00007610ff1f7816 */ /* 0x000fe2000000001f */
[----:B------:R-:W4:Y:S01]  /*16630*/  LDL R20, [R1+0xc1c] ;  /* 0x000c1c0001147983 */ /* 0x000f220000100800 */
[----:B------:R-:W-:Y:S01]  /*16640*/  LEA.HI.X.SX32 R5, R5, R7, 0x1, P0 ;  /* 0x0000000705057211 */ /* 0x000fe200000f0eff */
[----:B------:R-:W-:Y:S01]  /*16650*/  @!P4 IMAD.MOV R3, RZ, RZ, -R3 ;  /* 0x000000ffff03c224 */ /* 0x000fe200078e0a03 */
[----:B------:R-:W-:Y:S01]  /*16660*/  ISETP.GT.U32.AND P4, PT, R9, R14, PT ;  /* 0x0000000e0900720c */ /* 0x000fe20003f84070 */
[----:B------:R-:W0:Y:S01]  /*16670*/  LDCU UR4, c[0x0][0x3b0] ;  /* 0x00007600ff0477ac */ /* 0x000e220008000800 */
[----:B------:R1:W4:Y:S01]  /*16680*/  @P2 LDG.E.U8 R31, desc[UR22][R12.64] ;  /* 0x000000160c1f2981 */ /* 0x000322000c1e1100 */
[----:B------:R-:W-:-:S02]  /*16690*/  @!P5 IMAD.IADD R18, R18, 0x1, -R9 ;  /* 0x000000011212d824 */ /* 0x000fc400078e0a09 */
[----:B------:R-:W-:Y:S01]  /*166a0*/  @!P6 IMAD.IADD R122, R122, 0x1, -R9 ;  /* 0x000000017a7ae824 */ /* 0x000fe200078e0a09 */
[C---:B------:R-:W-:Y:S01]  /*166b0*/  IADD3 R2, P6, PT, R4.reuse, R8, RZ ;  /* 0x0000000804027210 */ /* 0x040fe20007fde0ff */
[----:B------:R0:W-:Y:S01]  /*166c0*/  STL [R1+0x44c], R6 ;  /* 0x00044c0601007387 */ /* 0x0001e20000100800 */
[----:B------:R-:W-:Y:S01]  /*166d0*/  PRMT R30, RZ, 0x7610, R30 ;  /* 0x00007610ff1e7816 */ /* 0x000fe2000000001e */
[----:B------:R-:W2:Y:S01]  /*166e0*/  LDCU UR14, c[0x0][0x3b0] ;  /* 0x00007600ff0e77ac */ /* 0x000ea20008000800 */
[----:B-1----:R-:W-:Y:S01]  /*166f0*/  LEA.HI.X.SX32 R12, R4, R7, 0x1, P6 ;  /* 0x00000007040c7211 */ /* 0x002fe200030f0eff */
[----:B------:R-:W-:Y:S01]  /*16700*/  @P2 IMAD.MOV.U32 R4, RZ, RZ, R6 ;  /* 0x000000ffff042224 */ /* 0x000fe200078e0006 */
[----:B0-----:R-:W-:Y:S01]  /*16710*/  SEL R6, R11, R3, !P3 ;  /* 0x000000030b067207 */ /* 0x001fe20005800000 */
[----:B------:R-:W-:Y:S01]  /*16720*/  IMAD.MOV.U32 R3, RZ, RZ, R122 ;  /* 0x000000ffff037224 */ /* 0x000fe200078e007a */
[----:B------:R-:W-:Y:S01]  /*16730*/  STL [R1+0x464], R2 ;  /* 0x0004640201007387 */ /* 0x000fe20000100800 */
[----:B------:R-:W-:-:S02]  /*16740*/  PRMT R29, RZ, 0x7610, R29 ;  /* 0x00007610ff1d7816 */ /* 0x000fc4000000001d */
[----:B------:R-:W-:Y:S01]  /*16750*/  IMAD R6, R6, UR15, RZ ;  /* 0x0000000f06067c24 */ /* 0x000fe2000f8e02ff */
[----:B------:R0:W-:Y:S01]  /*16760*/  STL [R1+0x448], R5 ;  /* 0x0004480501007387 */ /* 0x0001e20000100800 */
[----:B------:R-:W-:-:S03]  /*16770*/  @!P4 IMAD.IADD R14, R14, 0x1, -R9 ;  /* 0x000000010e0ec824 */ /* 0x000fc600078e0a09 */
[----:B------:R1:W4:Y:S02]  /*16780*/  @P2 LDG.E.U8 R30, desc[UR22][R4.64] ;  /* 0x00000016041e2981 */ /* 0x000324000c1e1100 */
[----:B-1----:R-:W-:Y:S02]  /*16790*/  @P2 IMAD.MOV.U32 R4, RZ, RZ, R2 ;  /* 0x000000ffff042224 */ /* 0x002fe400078e0002 */
[----:B0-----:R-:W-:Y:S01]  /*167a0*/  @P2 IMAD.MOV.U32 R5, RZ, RZ, R12 ;  /* 0x000000ffff052224 */ /* 0x001fe200078e000c */
[----:B------:R0:W-:Y:S04]  /*167b0*/  STL [R1+0x460], R12 ;  /* 0x0004600c01007387 */ /* 0x0001e80000100800 */
[----:B------:R1:W4:Y:S01]  /*167c0*/  @P2 LDG.E.U8 R29, desc[UR22][R4.64] ;  /* 0x00000016041d2981 */ /* 0x000322000c1e1100 */
[----:B------:R-:W-:Y:S01]  /*167d0*/  PRMT R28, RZ, 0x7610, R28 ;  /* 0x00007610ff1c7816 */ /* 0x000fe2000000001c */
[----:B-1----:R-:W-:Y:S01]  /*167e0*/  IMAD.MOV.U32 R5, RZ, RZ, R17 ;  /* 0x000000ffff057224 */ /* 0x002fe200078e0011 */
[----:B------:R-:W-:-:S02]  /*167f0*/  PRMT R26, RZ, 0x7610, R26 ;  /* 0x00007610ff1a7816 */ /* 0x000fc4000000001a */
[----:B------:R-:W-:Y:S02]  /*16800*/  PRMT R25, RZ, 0x7610, R25 ;  /* 0x00007610ff197816 */ /* 0x000fe40000000019 */
[----:B------:R-:W-:Y:S02]  /*16810*/  PRMT R24, RZ, 0x7610, R24 ;  /* 0x00007610ff187816 */ /* 0x000fe40000000018 */
[----:B------:R-:W-:Y:S02]  /*16820*/  PRMT R23, RZ, 0x7610, R23 ;  /* 0x00007610ff177816 */ /* 0x000fe40000000017 */
[----:B------:R-:W-:Y:S02]  /*16830*/  PRMT R27, RZ, 0x7610, R27 ;  /* 0x00007610ff1b7816 */ /* 0x000fe4000000001b */
[----:B--2---:R-:W-:Y:S02]  /*16840*/  ISETP.GT.U32.AND P5, PT, R9, R16, PT ;  /* 0x000000100900720c */ /* 0x004fe40003fa4070 */
[----:B---3--:R-:W-:-:S11]  /*16850*/  ISETP.GE.AND P0, PT, R120, RZ, PT ;  /* 0x000000ff7800720c */ /* 0x008fd60003f06270 */
[----:B------:R-:W-:Y:S01]  /*16860*/  @!P5 IMAD.IADD R16, R16, 0x1, -R9 ;  /* 0x000000011010d824 */ /* 0x000fe200078e0a09 */
[----:B------:R-:W-:Y:S01]  /*16870*/  ISETP.GE.AND P5, PT, R124, RZ, PT ;  /* 0x000000ff7c00720c */ /* 0x000fe20003fa6270 */
[----:B------:R-:W-:Y:S01]  /*16880*/  @!P0 IMAD.MOV R3, RZ, RZ, -R3 ;  /* 0x000000ffff038224 */ /* 0x000fe200078e0a03 */
[----:B------:R-:W-:Y:S02]  /*16890*/  ISETP.GE.AND P4, PT, R15, RZ, PT ;  /* 0x000000ff0f00720c */ /* 0x000fe40003f86270 */
[C---:B------:R-:W-:Y:S02]  /*168a0*/  IADD3 R2, P0, PT, R6.reuse, R8, RZ ;  /* 0x0000000806027210 */ /* 0x040fe40007f1e0ff */
[----:B------:R-:W-:Y:S02]  /*168b0*/  SEL R4, R11, R3, !P3 ;  /* 0x000000030b047207 */ /* 0x000fe40005800000 */
[----:B0-----:R-:W-:Y:S01]  /*168c0*/  LEA.HI.X.SX32 R12, R6, R7, 0x1, P0 ;  /* 0x00000007060c7211 */ /* 0x001fe200000f0eff */
[----:B------:R-:W-:Y:S01]  /*168d0*/  IMAD.MOV.U32 R3, RZ, RZ, R14 ;  /* 0x000000ffff037224 */ /* 0x000fe200078e000e */
[----:B------:R-:W-:Y:S01]  /*168e0*/  STL [R1+0x474], R2 ;  /* 0x0004740201007387 */ /* 0x000fe20000100800 */
[----:B------:R-:W-:-:S02]  /*168f0*/  IMAD R14, R4, UR4, RZ ;  /* 0x00000004040e7c24 */ /* 0x000fc4000f8e02ff */
[----:B------:R-:W-:Y:S01]  /*16900*/  @P2 IMAD.MOV.U32 R13, RZ, RZ, R12 ;  /* 0x000000ffff0d2224 */ /* 0x000fe200078e000c */
[----:B------:R0:W-:Y:S01]  /*16910*/  STL [R1+0x470], R12 ;  /* 0x0004700c01007387 */ /* 0x0001e20000100800 */
[----:B------:R-:W-:Y:S01]  /*16920*/  ISETP.GE.AND P0, PT, R19, RZ, PT ;  /* 0x000000ff1300720c */ /* 0x000fe20003f06270 */
[----:B------:R-:W-:Y:S02]  /*16930*/  @!P5 IMAD.MOV R5, RZ, RZ, -R5 ;  /* 0x000000ffff05d224 */ /* 0x000fe400078e0a05 */
[----:B------:R-:W-:Y:S02]  /*16940*/  @!P4 IMAD.MOV R3, RZ, RZ, -R3 ;  /* 0x000000ffff03c224 */ /* 0x000fe400078e0a03 */
[----:B0-----:R-:W-:Y:S01]  /*16950*/  @P2 IMAD.MOV.U32 R12, RZ, RZ, R2 ;  /* 0x000000ffff0c2224 */ /* 0x001fe200078e0002 */
[----:B------:R-:W-:Y:S02]  /*16960*/  IADD3 R2, P5, PT, R14, R8, RZ ;  /* 0x000000080e027210 */ /* 0x000fe40007fbe0ff */
[----:B------:R-:W-:-:S02]  /*16970*/  SEL R6, R11, R3, !P3 ;  /* 0x000000030b067207 */ /* 0x000fc40005800000 */
[----:B------:R0:W2:Y:S01]  /*16980*/  @P2 LDG.E.U8 R28, desc[UR22][R12.64] ;  /* 0x000000160c1c2981 */ /* 0x0000a2000c1e1100 */
[----:B----4-:R-:W-:Y:S01]  /*16990*/  ISETP.GE.AND P4, PT, R20, RZ, PT ;  /* 0x000000ff1400720c */ /* 0x010fe20003f86270 */
[----:B------:R-:W-:Y:S02]  /*169a0*/  IMAD.MOV.U32 R4, RZ, RZ, R18 ;  /* 0x000000ffff047224 */ /* 0x000fe400078e0012 */
[----:B------:R-:W-:Y:S01]  /*169b0*/  STL [R1+0x484], R2 ;  /* 0x0004840201007387 */ /* 0x000fe20000100800 */
[----:B0-----:R-:W-:Y:S01]  /*169c0*/  LEA.HI.X.SX32 R12, R14, R7, 0x1, P5 ;  /* 0x000000070e0c7211 */ /* 0x001fe200028f0eff */
[----:B------:R-:W-:Y:S01]  /*169d0*/  IMAD R6, R6, UR14, RZ ;  /* 0x0000000e06067c24 */ /* 0x000fe2000f8e02ff */
[----:B------:R-:W-:Y:S01]  /*169e0*/  SEL R5, R11, R5, !P3 ;  /* 0x000000050b057207 */ /* 0x000fe20005800000 */
[----:B------:R-:W-:Y:S01]  /*169f0*/  @!P0 IMAD.MOV R4, RZ, RZ, -R4 ;  /* 0x000000ffff048224 */ /* 0x000fe200078e0a04 */
[----:B------:R-:W0:Y:S01]  /*16a00*/  S2R R124, SR_TID.X ;  /* 0x00000000007c7919 */ /* 0x000e220000002100 */
[----:B------:R-:W-:Y:S01]  /*16a10*/  @P2 IMAD.MOV.U32 R13, RZ, RZ, R12 ;  /* 0x000000ffff0d2224 */ /* 0x000fe200078e000c */
[----:B------:R-:W-:-:S04]  /*16a20*/  @!UP1 UIADD3 UR4, UPT, UPT, -UR5, 0x100000, URZ ;  /* 0x0010000005049890 */ /* 0x000fc8000fffe1ff */
[----:B------:R-:W-:Y:S02]  /*16a30*/  @!UP1 USHF.L.U32 UR5, UR4, 0xb, URZ ;  /* 0x0000000b04059899 */ /* 0x000fe400080006ff */
[----:B------:R-:W-:Y:S01]  /*16a40*/  @!UP1 USHF.L.U32 UR4, UR4, 0x1, URZ ;  /* 0x0000000104049899 */ /* 0x000fe200080006ff */
[----:B------:R-:W-:Y:S01]  /*16a50*/  IMAD.MOV.U32 R3, RZ, RZ, R16 ;  /* 0x000000ffff037224 */ /* 0x000fe200078e0010 */
[----:B------:R1:W-:Y:S01]  /*16a60*/  STL [R1+0x480], R12 ;  /* 0x0004800c01007387 */ /* 0x0003e20000100800 */
[----:B------:R-:W-:Y:S01]  /*16a70*/  SEL R4, R11, R4, !P3 ;  /* 0x000000040b047207 */ /* 0x000fe20005800000 */
[----:B------:R-:W3:Y:S01]  /*16a80*/  LDCU UR14, c[0x0][0x3b0] ;  /* 0x00007600ff0e77ac */ /* 0x000ee20008000800 */
[----:B-1----:R-:W-:Y:S01]  /*16a90*/  @P2 IMAD.MOV.U32 R12, RZ, RZ, R2 ;  /* 0x000000ffff0c2224 */ /* 0x002fe200078e0002 */
[----:B------:R-:W-:-:S04]  /*16aa0*/  IADD3 R2, P0, PT, R6, R8, RZ ;  /* 0x0000000806027210 */ /* 0x000fc80007f1e0ff */
[----:B------:R1:W4:Y:S01]  /*16ab0*/  @P2 LDG.E.U8 R26, desc[UR22][R12.64] ;  /* 0x000000160c1a2981 */ /* 0x000322000c1e1100 */
[----:B------:R-:W-:Y:S01]  /*16ac0*/  LEA.HI.X.SX32 R14, R6, R7, 0x1, P0 ;  /* 0x00000007060e7211 */ /* 0x000fe200000f0eff */
[----:B------:R-:W-:Y:S02]  /*16ad0*/  @!P4 IMAD.MOV R3, RZ, RZ, -R3 ;  /* 0x000000ffff03c224 */ /* 0x000fe400078e0a03 */
[----:B------:R-:W-:Y:S02]  /*16ae0*/  IMAD R6, R4, UR6, RZ ;  /* 0x0000000604067c24 */ /* 0x000fe4000f8e02ff */
[----:B-1----:R-:W-:Y:S01]  /*16af0*/  IMAD R12, R5, UR6, RZ ;  /* 0x00000006050c7c24 */ /* 0x002fe2000f8e02ff */
[----:B------:R-:W-:Y:S01]  /*16b00*/  SEL R3, R11, R3, !P3 ;  /* 0x000000030b037207 */ /* 0x000fe20005800000 */
[----:B------:R-:W-:-:S03]  /*16b10*/  @P2 IMAD.MOV.U32 R4, RZ, RZ, R2 ;  /* 0x000000ffff042224 */ /* 0x000fc600078e0002 */
[CC--:B------:R-:W-:Y:S01]  /*16b20*/  IADD3 R15, P0, PT, R12.reuse, R8.reuse, RZ ;  /* 0x000000080c0f7210 */ /* 0x0c0fe20007f1e0ff */
[----:B------:R-:W-:Y:S01]  /*16b30*/  @P2 IMAD.MOV.U32 R5, RZ, RZ, R14 ;  /* 0x000000ffff052224 */ /* 0x000fe200078e000e */
[----:B------:R1:W-:Y:S02]  /*16b40*/  STL [R1+0x494], R2 ;  /* 0x0004940201007387 */ /* 0x0003e40000100800 */
[----:B------:R-:W-:Y:S01]  /*16b50*/  LEA.HI.X.SX32 R12, R12, R7, 0x1, P0 ;  /* 0x000000070c0c7211 */ /* 0x000fe200000f0eff */
[----:B------:R-:W-:Y:S01]  /*16b60*/  IMAD R3, R3, UR6, RZ ;  /* 0x0000000603037c24 */ /* 0x000fe2000f8e02ff */
[----:B------:R0:W2:Y:S01]  /*16b70*/  @P2 LDG.E.U8 R25, desc[UR22][R4.64] ;  /* 0x0000001604192981 */ /* 0x0000a2000c1e1100 */
[----:B-1----:R-:W-:-:S03]  /*16b80*/  IADD3 R2, P4, PT, R6, R8, RZ ;  /* 0x0000000806027210 */ /* 0x002fc60007f9e0ff */
[----:B------:R1:W-:Y:S01]  /*16b90*/  STL [R1+0x490], R14 ;  /* 0x0004900e01007387 */ /* 0x0003e20000100800 */
[----:B0-----:R-:W-:Y:S02]  /*16ba0*/  @P2 IMAD.MOV.U32 R4, RZ, RZ, R15 ;  /* 0x000000ffff042224 */ /* 0x001fe400078e000f */
[----:B------:R-:W-:Y:S01]  /*16bb0*/  @P2 IMAD.MOV.U32 R5, RZ, RZ, R12 ;  /* 0x000000ffff052224 */ /* 0x000fe200078e000c */
[C---:B------:R-:W-:Y:S02]  /*16bc0*/  IADD3 R13, P0, PT, R3.reuse, R8, RZ ;  /* 0x00000008030d7210 */ /* 0x040fe40007f1e0ff */
[-C--:B-1----:R-:W-:Y:S02]  /*16bd0*/  LEA.HI.X.SX32 R14, R6, R7.reuse, 0x1, P4 ;  /* 0x00000007060e7211 */ /* 0x082fe400020f0eff */
[----:B------:R0:W2:Y:S01]  /*16be0*/  @P2 LDG.E.U8 R24, desc[UR22][R4.64] ;  /* 0x0000001604182981 */ /* 0x0000a2000c1e1100 */
[----:B------:R-:W-:-:S03]  /*16bf0*/  LEA.HI.X.SX32 R3, R3, R7, 0x1, P0 ;  /* 0x0000000703037211 */ /* 0x000fc600000f0eff */
[----:B------:R-:W-:Y:S01]  /*16c00*/  STL [R1+0x74], R15 ;  /* 0x0000740f01007387 */ /* 0x000fe20000100800 */
[----:B0-----:R-:W-:Y:S02]  /*16c10*/  @P2 IMAD.MOV.U32 R4, RZ, RZ, R2 ;  /* 0x000000ffff042224 */ /* 0x001fe400078e0002 */
[----:B------:R-:W-:Y:S01]  /*16c20*/  @P2 IMAD.MOV.U32 R5, RZ, RZ, R14 ;  /* 0x000000ffff052224 */ /* 0x000fe200078e000e */
[----:B------:R0:W-:Y:S01]  /*16c30*/  STL [R1+0x84], R2 ;  /* 0x0000840201007387 */ /* 0x0001e20000100800 */
[----:B------:R-:W-:-:S03]  /*16c40*/  LOP3.LUT R6, R0, 0x1a6, RZ, 0xfc, !PT ;  /* 0x000001a600067812 */ /* 0x000fc600078efcff */
[----:B------:R-:W-:Y:S04]  /*16c50*/  STL [R1+0x70], R12 ;  /* 0x0000700c01007387 */ /* 0x000fe80000100800 */
[----:B------:R1:W2:Y:S01]  /*16c60*/  @P2 LDG.E.U8 R23, desc[UR22][R4.64] ;  /* 0x0000001604172981 */ /* 0x0002a2000c1e1100 */
[----:B0-----:R-:W-:-:S03]  /*16c70*/  LOP3.LUT R2, R0, 0x19e, RZ, 0xfc, !PT ;  /* 0x0000019e00027812 */ /* 0x001fc600078efcff */
[----:B------:R0:W-:Y:S04]  /*16c80*/  STL [R1+0x94], R13 ;  /* 0x0000940d01007387 */ /* 0x0001e80000100800 */
[----:B------:R-:W-:Y:S01]  /*16c90*/  STL [R1+0x80], R14 ;  /* 0x0000800e01007387 */ /* 0x000fe20000100800 */
[----:B-1----:R-:W-:-:S03]  /*16ca0*/  @P2 IMAD.MOV.U32 R4, RZ, RZ, R13 ;  /* 0x000000ffff042224 */ /* 0x002fc600078e000d */
[----:B------:R1:W-:Y:S01]  /*16cb0*/  STL [R1+0x90], R3 ;  /* 0x0000900301007387 */ /* 0x0003e20000100800 */
[----:B------:R-:W-:Y:S01]  /*16cc0*/  @P2 IMAD.MOV.U32 R5, RZ, RZ, R3 ;  /* 0x000000ffff052224 */ /* 0x000fe200078e0003 */
[C---:B0-----:R-:W-:Y:S02]  /*16cd0*/  LOP3.LUT R13, R0.reuse, 0x1a4, RZ, 0xfc, !PT ;  /* 0x000001a4000d7812 */ /* 0x041fe400078efcff */
[----:B------:R-:W-:Y:S01]  /*16ce0*/  IABS R12, R2 ;  /* 0x00000002000c7213 */ /* 0x000fe20000000000 */
[----:B------:R0:W-:Y:S01]  /*16cf0*/  STL [R1+0xb90], R2 ;  /* 0x000b900201007387 */ /* 0x0001e20000100800 */
[----:B-1----:R-:W-:-:S03]  /*16d00*/  LOP3.LUT R3, R0, 0x1ac, RZ, 0xfc, !PT ;  /* 0x000001ac00037812 */ /* 0x002fc600078efcff */
[----:B------:R1:W-:Y:S01]  /*16d10*/  STL [R1+0xb8c], R13 ;  /* 0x000b8c0d01007387 */ /* 0x0003e20000100800 */
[----:B------:R-:W-:Y:S02]  /*16d20*/  IABS R14, R6 ;  /* 0x00000006000e7213 */ /* 0x000fe40000000000 */
[----:B------:R-:W-:Y:S01]  /*16d30*/  IABS R15, R3 ;  /* 0x00000003000f7213 */ /* 0x000fe20000000000 */
[----:B------:R-:W-:Y:S01]  /*16d40*/  STL [R1+0xb88], R6 ;  /* 0x000b880601007387 */ /* 0x000fe20000100800 */
[----:B0-----:R-:W-:-:S03]  /*16d50*/  LOP3.LUT R2, R0, 0x1ae, RZ, 0xfc, !PT ;  /* 0x000001ae00027812 */ /* 0x001fc600078efcff */
[----:B------:R0:W-:Y:S01]  /*16d60*/  STL [R1+0xb84], R3 ;  /* 0x000b840301007387 */ /* 0x0001e20000100800 */
[----:B-1----:R-:W-:-:S03]  /*16d70*/  IABS R13, R13 ;  /* 0x0000000d000d7213 */ /* 0x002fc60000000000 */
[----:B------:R1:W2:Y:S01]  /*16d80*/  @P2 LDG.E.U8 R27, desc[UR22][R4.64] ;  /* 0x00000016041b2981 */ /* 0x0002a2000c1e1100 */
[----:B------:R-:W-:Y:S01]  /*16d90*/  IABS R16, R2 ;  /* 0x0000000200107213 */ /* 0x000fe20000000000 */
[----:B0-----:R-:W-:-:S04]  /*16da0*/  IMAD.HI.U32 R3, R10, R12, RZ ;  /* 0x0000000c0a037227 */ /* 0x001fc800078e00ff */
[----:B-1----:R-:W-:-:S04]  /*16db0*/  IMAD.HI.U32 R4, R10, R13, RZ ;  /* 0x0000000d0a047227 */ /* 0x002fc800078e00ff */
[----:B------:R-:W-:Y:S02]  /*16dc0*/  IMAD.MOV R3, RZ, RZ, -R3 ;  /* 0x000000ffff037224 */ /* 0x000fe400078e0a03 */
[----:B------:R-:W-:-:S04]  /*16dd0*/  IMAD.HI.U32 R5, R10, R14, RZ ;  /* 0x0000000e0a057227 */ /* 0x000fc800078e00ff */
[----:B------:R-:W-:-:S04]  /*16de0*/  IMAD.HI.U32 R6, R10, R15, RZ ;  /* 0x0000000f0a067227 */ /* 0x000fc800078e00ff */
[----:B------:R-:W-:-:S04]  /*16df0*/  IMAD.HI.U32 R18, R10, R16, RZ ;  /* 0x000000100a127227 */ /* 0x000fc800078e00ff */
[----:B------:R-:W-:Y:S02]  /*16e00*/  IMAD.MOV R17, RZ, RZ, -R4 ;  /* 0x000000ffff117224 */ /* 0x000fe400078e0a04 */
[C---:B------:R-:W-:Y:S02]  /*16e10*/  IMAD R12, R9.reuse, R3, R12 ;  /* 0x00000003090c7224 */ /* 0x040fe400078e020c */
[----:B------:R-:W-:Y:S02]  /*16e20*/  IMAD.MOV R3, RZ, RZ, -R5 ;  /* 0x000000ffff037224 */ /* 0x000fe400078e0a05 */
[----:B------:R-:W-:Y:S01]  /*16e30*/  IMAD.MOV R4, RZ, RZ, -R6 ;  /* 0x000000ffff047224 */ /* 0x000fe200078e0a06 */
[----:B------:R0:W-:Y:S01]  /*16e40*/  STL [R1+0xb80], R2 ;  /* 0x000b800201007387 */ /* 0x0001e20000100800 */
[----:B------:R-:W-:Y:S02]  /*16e50*/  IMAD.MOV R5, RZ, RZ, -R18 ;  /* 0x000000ffff057224 */ /* 0x000fe400078e0a12 */
[----:B------:R-:W-:-:S02]  /*16e60*/  IMAD R13, R9, R17, R13 ;  /* 0x00000011090d7224 */ /* 0x000fc400078e020d */
[C---:B------:R-:W-:Y:S01]  /*16e70*/  IMAD R14, R9.reuse, R3, R14 ;  /* 0x00000003090e7224 */ /* 0x040fe200078e020e */
[----:B------:R-:W-:Y:S01]  /*16e80*/  STL [R1+0xf54], R12 ;  /* 0x000f540c01007387 */ /* 0x000fe20000100800 */
[C---:B------:R-:W-:Y:S01]  /*16e90*/  IMAD R15, R9.reuse, R4, R15 ;  /* 0x00000004090f7224 */ /* 0x040fe200078e020f */
[C---:B0-----:R-:W-:Y:S01]  /*16ea0*/  LOP3.LUT R2, R0.reuse, 0x1b4, RZ, 0xfc, !PT ;  /* 0x000001b400027812 */ /* 0x041fe200078efcff */
[----:B------:R-:W-:Y:S01]  /*16eb0*/  IMAD R16, R9, R5, R16 ;  /* 0x0000000509107224 */ /* 0x000fe200078e0210 */
[----:B------:R-:W-:Y:S01]  /*16ec0*/  STL [R1+0xf58], R13 ;  /* 0x000f580d01007387 */ /* 0x000fe20000100800 */
[C---:B------:R-:W-:Y:S02]  /*16ed0*/  LOP3.LUT R4, R0.reuse, 0x1bc, RZ, 0xfc, !PT ;  /* 0x000001bc00047812 */ /* 0x040fe400078efcff */
[----:B------:R-:W-:Y:S01]  /*16ee0*/  LOP3.LUT R3, R0, 0x1b6, RZ, 0xfc, !PT ;  /* 0x000001b600037812 */ /* 0x000fe200078efcff */
[----:B------:R-:W-:Y:S04]  /*16ef0*/  STL [R1+0xf5c], R14 ;  /* 0x000f5c0e01007387 */ /* 0x000fe80000100800 */
[----:B------:R0:W-:Y:S01]  /*16f00*/  STL [R1+0xb7c], R2 ;  /* 0x000b7c0201007387 */ /* 0x0001e20000100800 */
[----:B------:R-:W-:-:S03]  /*16f10*/  IABS R19, R2 ;  /* 0x0000000200137213 */ /* 0x000fc60000000000 */
[----:B------:R-:W-:Y:S04]  /*16f20*/  STL [R1+0xf60], R15 ;  /* 0x000f600f01007387 */ /* 0x000fe80000100800 */
[----:B------:R-:W-:Y:S01]  /*16f30*/  STL [R1+0xf64], R16 ;  /* 0x000f641001007387 */ /* 0x000fe20000100800 */
[----:B0-----:R-:W-:-:S03]  /*16f40*/  LOP3.LUT R2, R0, 0x1be, RZ, 0xfc, !PT ;  /* 0x000001be00027812 */ /* 0x001fc600078efcff */
[----:B------:R-:W-:Y:S04]  /*16f50*/  STL [R1+0xb74], R4 ;  /* 0x000b740401007387 */ /* 0x000fe80000100800 */
[----:B------:R-:W-:Y:S04]  /*16f60*/  STL [R1+0xb78], R3 ;  /* 0x000b780301007387 */ /* 0x000fe80000100800 */
[----:B------:R0:W-:Y:S04]  /*16f70*/  STL [R1+0xf50], R0 ;  /* 0x000f500001007387 */ /* 0x0001e80000100800 */
[----:B0-----:R-:W2:Y:S04]  /*16f80*/  LDL R0, [R1+0xb74] ;  /* 0x000b740001007983 */ /* 0x001ea80000100800 */
[----:B------:R0:W-:Y:S01]  /*16f90*/  STL [R1+0xb70], R2 ;  /* 0x000b700201007387 */ /* 0x0001e20000100800 */
[----:B------:R-:W-:Y:S01]  /*16fa0*/  IABS R18, R3 ;  /* 0x0000000300127213 */ /* 0x000fe20000000000 */
[----:B------:R-:W-:Y:S01]  /*16fb0*/  IMAD.HI.U32 R3, R10, R19, RZ ;  /* 0x000000130a037227 */ /* 0x000fe200078e00ff */
[----:B------:R-:W-:-:S03]  /*16fc0*/  SHF.R.S32.HI R101, RZ, 0x7, R124 ;  /* 0x00000007ff657819 */ /* 0x000fc6000001147c */
[----:B------:R-:W-:Y:S01]  /*16fd0*/  IMAD.MOV R3, RZ, RZ, -R3 ;  /* 0x000000ffff037224 */ /* 0x000fe200078e0a03 */
[----:B------:R-:W-:-:S03]  /*16fe0*/  SGXT R101, R101, 0x1 ;  /* 0x000000016565781a */ /* 0x000fc60000000200 */
[----:B------:R-:W-:Y:S01]  /*16ff0*/  IMAD R19, R9, R3, R19 ;  /* 0x0000000309137224 */ /* 0x000fe200078e0213 */
[----:B------:R-:W-:Y:S02]  /*17000*/  LOP3.LUT R3, R101, 0x90, RZ, 0xc0, !PT ;  /* 0x0000009065037812 */ /* 0x000fe400078ec0ff */
[----:B------:R-:W-:Y:S02]  /*17010*/  IABS R20, R2 ;  /* 0x0000000200147213 */ /* 0x000fe40000000000 */
[----:B------:R-:W-:Y:S01]  /*17020*/  LOP3.LUT R3, R3, 0x7f, R124, 0x78, !PT ;  /* 0x0000007f03037812 */ /* 0x000fe200078e787c */
[----:B--2---:R-:W-:Y:S04]  /*17030*/  STL [R1+0xf68], R0 ;  /* 0x000f680001007387 */ /* 0x004fe80000100800 */
[----:B------:R-:W2:Y:S04]  /*17040*/  LDL.LU R15, [R1+0x390] ;  /* 0x00039000010f7983 */ /* 0x000ea80000300800 */
[----:B------:R-:W3:Y:S04]  /*17050*/  LDL.LU R14, [R1+0x384] ;  /* 0x00038400010e7983 */ /* 0x000ee80000300800 */
[----:B------:R-:W4:Y:S04]  /*17060*/  LDL.LU R13, [R1+0x37c] ;  /* 0x00037c00010d7983 */ /* 0x000f280000300800 */
        /* <DEDUP_REMOVED lines=11> */
[----:B0-----:R-:W4:Y:S04]  /*17120*/  LDL.LU R2, [R1+0x2f4] ;  /* 0x0002f40001027983 */ /* 0x001f280000300800 */
[----:B------:R-:W4:Y:S04]  /*17130*/  LDL.LU R122, [R1+0x2e4] ;  /* 0x0002e400017a7983 */ /* 0x000f280000300800 */
[----:B------:R-:W-:Y:S04]  /*17140*/  STL [R1+0xf6c], R10 ;  /* 0x000f6c0a01007387 */ /* 0x000fe80000100800 */
[----:B------:R-:W4:Y:S01]  /*17150*/  LDL.LU R124, [R1+0x2f0] ;  /* 0x0002f000017c7983 */ /* 0x000f220000300800 */
[----:B------:R-:W-:Y:S01]  /*17160*/  IMAD.HI.U32 R4, R10, R18, RZ ;  /* 0x000000120a047227 */ /* 0x000fe200078e00ff */
[----:B------:R-:W-:-:S02]  /*17170*/  VOTEU.ALL UP1, P1 ;  /* 0x0000000000ff7886 */ /* 0x000fc40000820000 */
[----:B------:R-:W4:Y:S01]  /*17180*/  LDL.LU R102, [R1+0x2dc] ;  /* 0x0002dc0001667983 */ /* 0x000f220000300800 */
[----:B------:R-:W-:Y:S02]  /*17190*/  IMAD.MOV R4, RZ, RZ, -R4 ;  /* 0x000000ffff047224 */ /* 0x000fe400078e0a04 */
[----:B------:R0:W1:Y:S01]  /*171a0*/  @!UP1 SYNCS.EXCH.64 URZ, [UR9+0x28008], UR4 ;  /* 0x0280080409ff95b2 */ /* 0x0000620008000100 */
[----:B------:R-:W4:Y:S01]  /*171b0*/  LDL.LU R106, [R1+0x2d8] ;  /* 0x0002d800016a7983 */ /* 0x000f220000300800 */
[----:B------:R-:W-:-:S03]  /*171c0*/  IMAD R18, R9, R4, R18 ;  /* 0x0000000409127224 */ /* 0x000fc600078e0212 */
[----:B------:R-:W4:Y:S01]  /*171d0*/  LDL.LU R110, [R1+0x2cc] ;  /* 0x0002cc00016e7983 */ /* 0x000f220000300800 */
[----:B------:R-:W-:-:S03]  /*171e0*/  LOP3.LUT R4, R3, 0x20, RZ, 0x3c, !PT ;  /* 0x0000002003047812 */ /* 0x000fc600078e3cff */
[----:B------:R-:W4:Y:S01]  /*171f0*/  LDL.LU R114, [R1+0x2c4] ;  /* 0x0002c40001727983 */ /* 0x000f220000300800 */
[----:B------:R-:W-:Y:S01]  /*17200*/  IABS R17, R0 ;  /* 0x0000000000117213 */ /* 0x000fe20000000000 */
[C---:B------:R-:W-:Y:S01]  /*17210*/  IMAD.HI.U32 R6, R10.reuse, R20, RZ ;  /* 0x000000140a067227 */ /* 0x040fe200078e00ff */
[----:B------:R-:W-:Y:S01]  /*17220*/  PRMT R113, RZ, 0x7610, R113 ;  /* 0x00007610ff717816 */ /* 0x000fe20000000071 */
[----:B------:R-:W4:Y:S01]  /*17230*/  LDL.LU R116, [R1+0x2b4] ;  /* 0x0002b40001747983 */ /* 0x000f220000300800 */
[----:B------:R-:W-:Y:S01]  /*17240*/  PRMT R111, RZ, 0x7610, R111 ;  /* 0x00007610ff6f7816 */ /* 0x000fe2000000006f */
[----:B0-----:R-:W0:Y:S02]  /*17250*/  LDCU UR4, c[0x0][0x3b0] ;  /* 0x00007600ff0477ac */ /* 0x001e240008000800 */
[----:B------:R-:W4:Y:S01]  /*17260*/  LDL.LU R118, [R1+0x2b0] ;  /* 0x0002b00001767983 */ /* 0x000f220000300800 */
[----:B------:R-:W-:Y:S01]  /*17270*/  PRMT R101, RZ, 0x7610, R101 ;  /* 0x00007610ff657816 */ /* 0x000fe20000000065 */
[----:B------:R-:W0:Y:S02]  /*17280*/  LDCU UR5, c[0x0][0x3b0] ;  /* 0x00007600ff0577ac */ /* 0x000e240008000800 */
[----:B--2---:R-:W-:Y:S04]  /*17290*/  STS.U8 [R3+UR9+0x20000], R15 ;  /* 0x0200000f03007988 */ /* 0x004fe80008000009 */
[----:B---3--:R-:W-:Y:S04]  /*172a0*/  STS.U8 [R3+UR9+0x20400], R14 ;  /* 0x0204000e03007988 */ /* 0x008fe80008000009 */
[----:B----4-:R-:W-:Y:S04]  /*172b0*/  STS.U8 [R3+UR9+0x20800], R13 ;  /* 0x0208000d03007988 */ /* 0x010fe80008000009 */
[----:B------:R-:W-:Y:S04]  /*172c0*/  STS.U8 [R3+UR9+0x20c00], R12 ;  /* 0x020c000c03007988 */ /* 0x000fe80008000009 */
        /* <DEDUP_REMOVED lines=8> */
[----:B------:R2:W-:Y:S04]  /*17350*/  STS.U8 [R3+UR9+0x23000], R120 ;  /* 0x0230007803007988 */ /* 0x0005e80008000009 */
[----:B------:R3:W-:Y:S04]  /*17360*/  STS.U8 [R3+UR9+0x23400], R125 ;  /* 0x0234007d03007988 */ /* 0x0007e80008000009 */
[----:B--2---:R-:W2:Y:S04]  /*17370*/  LDL.LU R120, [R1+0x2ac] ;  /* 0x0002ac0001787983 */ /* 0x004ea80000300800 */
[----:B------:R-:W4:Y:S04]  /*17380*/  LDL.LU R121, [R1+0x2a8] ;  /* 0x0002a80001797983 */ /* 0x000f280000300800 */
[----:B------:R-:W4:Y:S04]  /*17390*/  LDL.LU R123, [R1+0x29c] ;  /* 0x00029c00017b7983 */ /* 0x000f280000300800 */
[----:B------:R0:W-:Y:S04]  /*173a0*/  STS.U8 [R3+UR9+0x23800], R2 ;  /* 0x0238000203007988 */ /* 0x0001e80008000009 */
[----:B---3--:R-:W3:Y:S04]  /*173b0*/  LDL.LU R125, [R1+0x294] ;  /* 0x00029400017d7983 */ /* 0x008ee80000300800 */
[----:B------:R1:W-:Y:S04]  /*173c0*/  STS.U8 [R3+UR9+0x23c00], R122 ;  /* 0x023c007a03007988 */ /* 0x0003e80008000009 */
[----:B0-----:R-:W3:Y:S04]  /*173d0*/  LDL.LU R2, [R1+0x284] ;  /* 0x0002840001027983 */ /* 0x001ee80000300800 */
[----:B------:R0:W-:Y:S04]  /*173e0*/  STS.U8 [R4+UR9+0x20100], R124 ;  /* 0x0201007c04007988 */ /* 0x0001e80008000009 */
[----:B-1----:R-:W3:Y:S04]  /*173f0*/  LDL.LU R122, [R1+0x290] ;  /* 0x00029000017a7983 */ /* 0x002ee80000300800 */
[----:B0-----:R-:W3:Y:S04]  /*17400*/  LDL.LU R124, [R1+0x27c] ;  /* 0x00027c00017c7983 */ /* 0x001ee80000300800 */
[----:B------:R-:W3:Y:S04]  /*17410*/  LDL.LU R15, [R1+0x26c] ;  /* 0x00026c00010f7983 */ /* 0x000ee80000300800 */
        /* <DEDUP_REMOVED lines=8> */
[----:B------:R0:W-:Y:S04]  /*174a0*/  STS.U8 [R4+UR9+0x20500], R102 ;  /* 0x0205006604007988 */ /* 0x0001e80008000009 */
[----:B------:R-:W3:Y:S04]  /*174b0*/  LDL.LU R119, [R1+0x230] ;  /* 0x0002300001777983 */ /* 0x000ee80000300800 */
[----:B------:R1:W-:Y:S04]  /*174c0*/  STS.U8 [R4+UR9+0x20900], R106 ;  /* 0x0209006a04007988 */ /* 0x0003e80008000009 */
[----:B0-----:R-:W3:Y:S04]  /*174d0*/  LDL.LU R102, [R1+0x224] ;  /* 0x0002240001667983 */ /* 0x001ee80000300800 */
[----:B------:R0:W-:Y:S04]  /*174e0*/  STS.U8 [R4+UR9+0x20d00], R110 ;  /* 0x020d006e04007988 */ /* 0x0001e80008000009 */
[----:B-1----:R-:W3:Y:S04]  /*174f0*/  LDL.LU R106, [R1+0x214] ;  /* 0x00021400016a7983 */ /* 0x002ee80000300800 */
[----:B------:R1:W-:Y:S04]  /*17500*/  STS.U8 [R4+UR9+0x21100], R114 ;  /* 0x0211007204007988 */ /* 0x0003e80008000009 */
[----:B0-----:R-:W3:Y:S04]  /*17510*/  LDL.LU R110, [R1+0x210] ;  /* 0x00021000016e7983 */ /* 0x001ee80000300800 */
[----:B------:R0:W-:Y:S04]  /*17520*/  STS.U8 [R4+UR9+0x21500], R116 ;  /* 0x0215007404007988 */ /* 0x0001e80008000009 */
[----:B-1----:R-:W3:Y:S04]  /*17530*/  LDL.LU R114, [R1+0x208] ;  /* 0x0002080001727983 */ /* 0x002ee80000300800 */
[----:B------:R1:W-:Y:S04]  /*17540*/  STS.U8 [R4+UR9+0x21900], R118 ;  /* 0x0219007604007988 */ /* 0x0003e80008000009 */
[----:B0-----:R-:W3:Y:S04]  /*17550*/  LDL.LU R116, [R1+0x20c] ;  /* 0x00020c0001747983 */ /* 0x001ee80000300800 */
[----:B-1----:R-:W3:Y:S04]  /*17560*/  LDL.LU R118, [R1+0x1fc] ;  /* 0x0001fc0001767983 */ /* 0x002ee80000300800 */
[----:B--2---:R0:W-:Y:S04]  /*17570*/  STS.U8 [R4+UR9+0x21d00], R120 ;  /* 0x021d007804007988 */ /* 0x0041e80008000009 */
[----:B----4-:R1:W-:Y:S04]  /*17580*/  STS.U8 [R4+UR9+0x22100], R121 ;  /* 0x0221007904007988 */ /* 0x0103e80008000009 */
[----:B------:R2:W-:Y:S04]  /*17590*/  STS.U8 [R4+UR9+0x22500], R123 ;  /* 0x0225007b04007988 */ /* 0x0005e80008000009 */
[----:B0-----:R-:W4:Y:S04]  /*175a0*/  LDL.LU R120, [R1+0x1f4] ;  /* 0x0001f40001787983 */ /* 0x001f280000300800 */
[----:B-1----:R-:W4:Y:S04]  /*175b0*/  LDL.LU R121, [R1+0x174] ;  /* 0x0001740001797983 */ /* 0x002f280000300800 */
[----:B---3--:R0:W-:Y:S04]  /*175c0*/  STS.U8 [R4+UR9+0x22900], R125 ;  /* 0x0229007d04007988 */ /* 0x0081e80008000009 */
[----:B--2---:R-:W2:Y:S04]  /*175d0*/  LDL.LU R123, [R1+0x178] ;  /* 0x00017800017b7983 */ /* 0x004ea80000300800 */
[----:B------:R1:W-:Y:S04]  /*175e0*/  STS.U8 [R4+UR9+0x22d00], R2 ;  /* 0x022d000204007988 */ /* 0x0003e80008000009 */
[----:B0-----:R-:W3:Y:S04]  /*175f0*/  LDL.LU R125, [R1+0x170] ;  /* 0x00017000017d7983 */ /* 0x001ee80000300800 */
[----:B------:R0:W-:Y:S04]  /*17600*/  STS.U8 [R4+UR9+0x23100], R122 ;  /* 0x0231007a04007988 */ /* 0x0001e80008000009 */
[----:B-1----:R-:W3:Y:S04]  /*17610*/  LDL.LU R2, [R1+0x16c] ;  /* 0x00016c0001027983 */ /* 0x002ee80000300800 */
[----:B------:R1:W-:Y:S04]  /*17620*/  STS.U8 [R4+UR9+0x23500], R124 ;  /* 0x0235007c04007988 */ /* 0x0003e80008000009 */
[----:B0-----:R-:W3:Y:S04]  /*17630*/  LDL.LU R122, [R1+0x168] ;  /* 0x00016800017a7983 */ /* 0x001ee80000300800 */
[----:B-1----:R-:W3:Y:S01]  /*17640*/  LDL.LU R124, [R1+0x164] ;  /* 0x00016400017c7983 */ /* 0x002ee20000300800 */
[----:B------:R-:W-:-:S04]  /*17650*/  IMAD.HI.U32 R5, R10, R17, RZ ;  /* 0x000000110a057227 */ /* 0x000fc800078e00ff */
[----:B------:R-:W-:-:S04]  /*17660*/  IMAD.MOV R5, RZ, RZ, -R5 ;  /* 0x000000ffff057224 */ /* 0x000fc800078e0a05 */
[----:B------:R-:W-:Y:S01]  /*17670*/  IMAD R17, R9, R5, R17 ;  /* 0x0000000509117224 */ /* 0x000fe200078e0211 */
[----:B------:R-:W-:Y:S01]  /*17680*/  LOP3.LUT R5, R3, 0x40, RZ, 0x3c, !PT ;  /* 0x0000004003057812 */ /* 0x000fe200078e3cff */
[----:B------:R-:W-:Y:S01]  /*17690*/  IMAD.MOV R6, RZ, RZ, -R6 ;  /* 0x000000ffff067224 */ /* 0x000fe200078e0a06 */
[----:B------:R-:W-:Y:S04]  /*176a0*/  STS.U8 [R4+UR9+0x23900], R15 ;  /* 0x0239000f04007988 */ /* 0x000fe80008000009 */
[----:B------:R-:W-:Y:S01]  /*176b0*/  STS.U8 [R4+UR9+0x23d00], R14 ;  /* 0x023d000e04007988 */ /* 0x000fe20008000009 */
[----:B------:R-:W-:Y:S01]  /*176c0*/  IMAD R20, R9, R6, R20 ;  /* 0x0000000609147224 */ /* 0x000fe200078e0214 */
[----:B------:R-:W-:Y:S02]  /*176d0*/  LOP3.LUT R6, R3, 0x60, RZ, 0x3c, !PT ;  /* 0x0000006003067812 */ /* 0x000fe400078e3cff */
[----:B------:R-:W-:Y:S04]  /*176e0*/  STS.U8 [R5+UR9+0x20200], R13 ;  /* 0x0202000d05007988 */ /* 0x000fe80008000009 */
[----:B------:R-:W-:Y:S04]  /*176f0*/  STS.U8 [R5+UR9+0x20600], R12 ;  /* 0x0206000c05007988 */ /* 0x000fe80008000009 */
[----:B------:R-:W-:Y:S04]  /*17700*/  STS.U8 [R5+UR9+0x20a00], R109 ;  /* 0x020a006d05007988 */ /* 0x000fe80008000009 */
[----:B------:R0:W-:Y:S04]  /*17710*/  STS.U8 [R5+UR9+0x22200], R102 ;  /* 0x0222006605007988 */ /* 0x0001e80008000009 */
        /* <DEDUP_REMOVED lines=10> */
[----:B------:R-:W-:Y:S04]  /*177c0*/  STS.U8 [R5+UR9+0x20e00], R107 ;  /* 0x020e006b05007988 */ /* 0x000fe80008000009 */
[----:B------:R-:W-:Y:S04]  /*177d0*/  STS.U8 [R5+UR9+0x21200], R105 ;  /* 0x0212006905007988 */ /* 0x000fe80008000009 */
[----:B------:R-:W-:Y:S04]  /*177e0*/  STS.U8 [R5+UR9+0x21600], R103 ;  /* 0x0216006705007988 */ /* 0x000fe80008000009 */
[----:B------:R-:W-:Y:S04]  /*177f0*/  STS.U8 [R5+UR9+0x21a00], R117 ;  /* 0x021a007505007988 */ /* 0x000fe80008000009 */
[----:B------:R-:W-:Y:S04]  /*17800*/  STS.U8 [R5+UR9+0x21e00], R119 ;  /* 0x021e007705007988 */ /* 0x000fe80008000009 */
[----:B-1----:R-:W3:Y:S04]  /*17810*/  LDL.LU R118, [R1+0xd4] ;  /* 0x0000d40001767983 */ /* 0x002ee80000300800 */
[----:B----4-:R0:W-:Y:S04]  /*17820*/  STS.U8 [R5+UR9+0x23a00], R120 ;  /* 0x023a007805007988 */ /* 0x0101e80008000009 */
[----:B------:R-:W-:Y:S04]  /*17830*/  STS.U8 [R5+UR9+0x23e00], R121 ;  /* 0x023e007905007988 */ /* 0x000fe80008000009 */
[----:B0-----:R-:W4:Y:S04]  /*17840*/  LDL.LU R120, [R1+0xd0] ;  /* 0x0000d00001787983 */ /* 0x001f280000300800 */
[----:B--2---:R-:W-:Y:S04]  /*17850*/  STS.U8 [R6+UR9+0x20300], R123 ;  /* 0x0203007b06007988 */ /* 0x004fe80008000009 */
[----:B---3--:R-:W-:Y:S04]  /*17860*/  STS.U8 [R6+UR9+0x20700], R125 ;  /* 0x0207007d06007988 */ /* 0x008fe80008000009 */
[----:B------:R0:W-:Y:S04]  /*17870*/  STS.U8 [R6+UR9+0x20f00], R122 ;  /* 0x020f007a06007988 */ /* 0x0001e80008000009 */
[----:B------:R1:W-:Y:S04]  /*17880*/  STS.U8 [R6+UR9+0x21300], R124 ;  /* 0x0213007c06007988 */ /* 0x0003e80008000009 */
[----:B0-----:R-:W2:Y:S04]  /*17890*/  LDL.LU R122, [R1+0xcc] ;  /* 0x0000cc00017a7983 */ /* 0x001ea80000300800 */
[----:B-1----:R-:W3:Y:S04]  /*178a0*/  LDL.LU R124, [R1+0xc8] ;  /* 0x0000c800017c7983 */ /* 0x002ee80000300800 */
        /* <DEDUP_REMOVED lines=16> */
[----:B0-----:R-:W3:Y:S04]  /*179b0*/  LDL.LU R2, [R1] ;  /* 0x0000000001027983 */ /* 0x001ee80000300800 */
[----:B------:R0:W-:Y:S04]  /*179c0*/  STS.U8 [R6+UR9+0x21700], R102 ;  /* 0x0217006606007988 */ /* 0x0001e80008000009 */
[----:B------:R1:W-:Y:S04]  /*179d0*/  STS.U8 [R6+UR9+0x21b00], R106 ;  /* 0x021b006a06007988 */ /* 0x0003e80008000009 */
[----:B------:R1:W-:Y:S04]  /*179e0*/  STS.U8 [R6+UR9+0x21f00], R110 ;  /* 0x021f006e06007988 */ /* 0x0003e80008000009 */
[----:B0-----:R-:W3:Y:S04]  /*179f0*/  LDL.LU R102, [R1+0xfc4] ;  /* 0x000fc40001667983 */ /* 0x001ee80000300800 */
[----:B-1----:R-:W3:Y:S04]  /*17a00*/  LDL.LU R106, [R1+0xfc0] ;  /* 0x000fc000016a7983 */ /* 0x002ee80000300800 */
[----:B------:R-:W3:Y:S04]  /*17a10*/  LDL.LU R110, [R1+0xfbc] ;  /* 0x000fbc00016e7983 */ /* 0x000ee80000300800 */
[----:B------:R0:W-:Y:S04]  /*17a20*/  STS.U8 [R6+UR9+0x22300], R114 ;  /* 0x0223007206007988 */ /* 0x0001e80008000009 */
[----:B------:R1:W-:Y:S04]  /*17a30*/  STS.U8 [R6+UR9+0x22700], R116 ;  /* 0x0227007406007988 */ /* 0x0003e80008000009 */
[----:B------:R1:W-:Y:S04]  /*17a40*/  STS.U8 [R6+UR9+0x22b00], R118 ;  /* 0x022b007606007988 */ /* 0x0003e80008000009 */
[----:B0-----:R-:W3:Y:S04]  /*17a50*/  LDL.LU R114, [R1+0xfb8] ;  /* 0x000fb80001727983 */ /* 0x001ee80000300800 */
[----:B-1----:R-:W3:Y:S04]  /*17a60*/  LDL.LU R116, [R1+0xfb4] ;  /* 0x000fb40001747983 */ /* 0x002ee80000300800 */
[----:B------:R-:W3:Y:S04]  /*17a70*/  LDL.LU R118, [R1+0xfb0] ;  /* 0x000fb00001767983 */ /* 0x000ee80000300800 */
[----:B------:R-:W-:Y:S04]  /*17a80*/  STS.U8 [R6+UR9+0x23f00], R21 ;  /* 0x023f001506007988 */ /* 0x000fe80008000009 */
[----:B------:R-:W-:Y:S04]  /*17a90*/  STS.U8 [R6+UR9+0x23300], R45 ;  /* 0x0233002d06007988 */ /* 0x000fe80008000009 */
[----:B------:R-:W-:Y:S04]  /*17aa0*/  STS.U8 [R6+UR9+0x23700], R38 ;  /* 0x0237002606007988 */ /* 0x000fe80008000009 */
[----:B------:R-:W-:Y:S04]  /*17ab0*/  STS.U8 [R6+UR9+0x23b00], R37 ;  /* 0x023b002506007988 */ /* 0x000fe80008000009 */
[----:B----4-:R0:W-:Y:S04]  /*17ac0*/  STS.U8 [R6+UR9+0x22f00], R120 ;  /* 0x022f007806007988 */ /* 0x0101e80008000009 */
[----:B0-----:R-:W4:Y:S04]  /*17ad0*/  LDL.LU R120, [R1+0xfac] ;  /* 0x000fac0001787983 */ /* 0x001f280000300800 */
[----:B------:R-:W4:Y:S04]  /*17ae0*/  LDL.LU R21, [R1+0xc4] ;  /* 0x0000c40001157983 */ /* 0x000f280000300800 */
[----:B------:R-:W-:Y:S04]  /*17af0*/  STL [R1+0xf38], R6 ;  /* 0x000f380601007387 */ /* 0x000fe80000100800 */
[----:B--2---:R0:W-:Y:S04]  /*17b00*/  STS.U8 [R3+UR9], R122 ;  /* 0x0000007a03007988 */ /* 0x0041e80008000009 */
[----:B---3--:R1:W-:Y:S04]  /*17b10*/  STS.U8 [R3+UR9+0x400], R124 ;  /* 0x0004007c03007988 */ /* 0x0083e80008000009 */
[----:B0-----:R-:W2:Y:S04]  /*17b20*/  LDL.LU R122, [R1+0xfa8] ;  /* 0x000fa800017a7983 */ /* 0x001ea80000300800 */
[----:B-1----:R-:W3:Y:S04]  /*17b30*/  LDL.LU R124, [R1+0xfa4] ;  /* 0x000fa400017c7983 */ /* 0x002ee80000300800 */
[----:B------:R0:W-:Y:S04]  /*17b40*/  STS.U8 [R3+UR9+0x3400], R117 ;  /* 0x0034007503007988 */ /* 0x0001e80008000009 */
[----:B------:R1:W-:Y:S04]  /*17b50*/  STS.U8 [R3+UR9+0x3800], R119 ;  /* 0x0038007703007988 */ /* 0x0003e80008000009 */
[----:B------:R1:W-:Y:S04]  /*17b60*/  STS.U8 [R3+UR9+0x3c00], R121 ;  /* 0x003c007903007988 */ /* 0x0003e80008000009 */
[----:B0-----:R-:W2:Y:S04]  /*17b70*/  LDL.LU R117, [R1+0x7c] ;  /* 0x00007c0001757983 */ /* 0x001ea80000300800 */
[----:B-1----:R-:W2:Y:S04]  /*17b80*/  LDL.LU R119, [R1+0x78] ;  /* 0x0000780001777983 */ /* 0x002ea80000300800 */
[----:B------:R0:W-:Y:S04]  /*17b90*/  STS.U8 [R3+UR9+0x4000], R123 ;  /* 0x0040007b03007988 */ /* 0x0001e80008000009 */
[----:B------:R-:W2:Y:S04]  /*17ba0*/  LDL.LU R121, [R1+0x5c] ;  /* 0x00005c0001797983 */ /* 0x000ea80000300800 */
[----:B------:R1:W-:Y:S04]  /*17bb0*/  STS.U8 [R3+UR9+0x4400], R125 ;  /* 0x0044007d03007988 */ /* 0x0003e80008000009 */
[----:B0-----:R-:W2:Y:S04]  /*17bc0*/  LDL.LU R123, [R1+0x58] ;  /* 0x00005800017b7983 */ /* 0x001ea80000300800 */
[----:B------:R0:W-:Y:S04]  /*17bd0*/  STS.U8 [R3+UR9+0x4800], R2 ;  /* 0x0048000203007988 */ /* 0x0001e80008000009 */
[----:B-1----:R-:W2:Y:S04]  /*17be0*/  LDL.LU R125, [R1+0x54] ;  /* 0x00005400017d7983 */ /* 0x002ea80000300800 */
[----:B0-----:R-:W2:Y:S04]  /*17bf0*/  LDL.LU R2, [R1+0x50] ;  /* 0x0000500001027983 */ /* 0x001ea80000300800 */
[----:B------:R0:W-:Y:S04]  /*17c00*/  STS.U8 [R3+UR9+0x2800], R107 ;  /* 0x0028006b03007988 */ /* 0x0001e80008000009 */
[----:B0-----:R-:W2:Y:S04]  /*17c10*/  LDL.LU R107, [R1+0x48] ;  /* 0x00004800016b7983 */ /* 0x001ea80000300800 */
[----:B------:R0:W-:Y:S04]  /*17c20*/  STS.U8 [R3+UR9+0x3000], R103 ;  /* 0x0030006703007988 */ /* 0x0001e80008000009 */
[----:B------:R-:W-:Y:S04]  /*17c30*/  STS.U8 [R3+UR9+0xc00], R10 ;  /* 0x000c000a03007988 */ /* 0x000fe80008000009 */
[----:B------:R-:W-:Y:S04]  /*17c40*/  STS.U8 [R3+UR9+0x1000], R16 ;  /* 0x0010001003007988 */ /* 0x000fe80008000009 */
[----:B0-----:R-:W2:Y:S04]  /*17c50*/  LDL.LU R103, [R1+0x44] ;  /* 0x0000440001677983 */ /* 0x001ea80000300800 */
        /* <DEDUP_REMOVED lines=35> */
[----:B----4-:R0:W-:Y:S04]  /*17e90*/  STS.U8 [R3+UR9+0x800], R21 ;  /* 0x0008001503007988 */ /* 0x0101e80008000009 */
[----:B0-----:R-:W4:Y:S04]  /*17ea0*/  LDL.LU R21, [R1+0x40] ;  /* 0x0000400001157983 */ /* 0x001f280000300800 */
        /* <DEDUP_REMOVED lines=8> */
[----:B---3--:R-:W-:Y:S04]  /*17f30*/  STS.U8 [R3+UR9+0x4c00], R124 ;  /* 0x004c007c03007988 */ /* 0x008fe80008000009 */
[----:B--2---:R-:W-:Y:S04]  /*17f40*/  STS.U8 [R3+UR9+0x5000], R122 ;  /* 0x0050007a03007988 */ /* 0x004fe80008000009 */
[----:B------:R-:W-:Y:S04]  /*17f50*/  STS.U8 [R3+UR9+0x5400], R120 ;  /* 0x0054007803007988 */ /* 0x000fe80008000009 */
[----:B------:R-:W2:Y:S04]  /*17f60*/  LDL.LU R67, [R1+0x4c] ;  /* 0x00004c0001437983 */ /* 0x000ea80000300800 */
        /* <DEDUP_REMOVED lines=13> */
[----:B------:R-:W-:Y:S04]  /*18040*/  STL [R1+0xf30], R3 ;  /* 0x000f300301007387 */ /* 0x000fe80000100800 */
[----:B------:R0:W-:Y:S04]  /*18050*/  STS.U8 [R4+UR9+0x100], R117 ;  /* 0x0001007504007988 */ /* 0x0001e80008000009 */
[----:B------:R1:W-:Y:S04]  /*18060*/  STS.U8 [R4+UR9+0x500], R119 ;  /* 0x0005007704007988 */ /* 0x0003e80008000009 */
[----:B------:R3:W-:Y:S04]  /*18070*/  STS.U8 [R4+UR9+0x900], R121 ;  /* 0x0009007904007988 */ /* 0x0007e80008000009 */
[----:B0-----:R-:W2:Y:S04]  /*18080*/  LDL.LU R117, [R1+0xfa0] ;  /* 0x000fa00001757983 */ /* 0x001ea80000300800 */
[----:B-1----:R-:W2:Y:S04]  /*18090*/  LDL.LU R119, [R1+0xf9c] ;  /* 0x000f9c0001777983 */ /* 0x002ea80000300800 */
[----:B---3--:R-:W3:Y:S04]  /*180a0*/  LDL.LU R121, [R1+0xf98] ;  /* 0x000f980001797983 */ /* 0x008ee80000300800 */
[----:B------:R0:W-:Y:S04]  /*180b0*/  STS.U8 [R4+UR9+0xd00], R123 ;  /* 0x000d007b04007988 */ /* 0x0001e80008000009 */
[----:B------:R1:W-:Y:S04]  /*180c0*/  STS.U8 [R4+UR9+0x1100], R125 ;  /* 0x0011007d04007988 */ /* 0x0003e80008000009 */
[----:B------:R1:W-:Y:S04]  /*180d0*/  STS.U8 [R4+UR9+0x1500], R2 ;  /* 0x0015000204007988 */ /* 0x0003e80008000009 */
[----:B0-----:R-:W2:Y:S04]  /*180e0*/  LDL.LU R123, [R1+0xf94] ;  /* 0x000f9400017b7983 */ /* 0x001ea80000300800 */
[----:B-1----:R-:W2:Y:S04]  /*180f0*/  LDL.LU R125, [R1+0xf90] ;  /* 0x000f9000017d7983 */ /* 0x002ea80000300800 */
[----:B------:R-:W2:Y:S04]  /*18100*/  LDL.LU R2, [R1+0xf8c] ;  /* 0x000f8c0001027983 */ /* 0x000ea80000300800 */
[----:B------:R0:W-:Y:S04]  /*18110*/  STS.U8 [R4+UR9+0x1d00], R107 ;  /* 0x001d006b04007988 */ /* 0x0001e80008000009 */
[----:B0-----:R-:W3:Y:S04]  /*18120*/  LDL.LU R107, [R1+0x108] ;  /* 0x00010800016b7983 */ /* 0x001ee80000300800 */
[----:B------:R0:W-:Y:S04]  /*18130*/  STS.U8 [R4+UR9+0x2100], R103 ;  /* 0x0021006704007988 */ /* 0x0001e80008000009 */
[----:B0-----:R-:W3:Y:S04]  /*18140*/  LDL.LU R103, [R1+0x104] ;  /* 0x0001040001677983 */ /* 0x001ee80000300800 */
[----:B----4-:R0:W-:Y:S04]  /*18150*/  STS.U8 [R4+UR9+0x3d00], R12 ;  /* 0x003d000c04007988 */ /* 0x0101e80008000009 */
[----:B0-----:R-:W4:Y:S04]  /*18160*/  LDL R12, [R1+0xba8] ;  /* 0x000ba800010c7983 */ /* 0x001f280000100800 */
[----:B--2---:R0:W-:Y:S04]  /*18170*/  STS.U8 [R4+UR9+0x4500], R2 ;  /* 0x0045000204007988 */ /* 0x0041e80008000009 */
[----:B0-----:R-:W2:Y:S04]  /*18180*/  LDL R2, [R1+0xbc4] ;  /* 0x000bc40001027983 */ /* 0x001ea80000100800 */
[----:B------:R0:W-:Y:S04]  /*18190*/  STS.U8 [R4+UR9+0x4100], R105 ;  /* 0x0041006904007988 */ /* 0x0001e80008000009 */
[----:B------:R1:W-:Y:S04]  /*181a0*/  STS.U8 [R4+UR9+0x3900], R13 ;  /* 0x0039000d04007988 */ /* 0x0003e80008000009 */
[----:B------:R3:W-:Y:S04]  /*181b0*/  STS.U8 [R4+UR9+0x1900], R67 ;  /* 0x0019004304007988 */ /* 0x0007e80008000009 */
[----:B0-----:R-:W2:Y:S04]  /*181c0*/  LDL.LU R105, [R1+0xfc] ;  /* 0x0000fc0001697983 */ /* 0x001ea80000300800 */
[----:B-1----:R-:W2:Y:S04]  /*181d0*/  LDL.LU R13, [R1+0x110] ;  /* 0x00011000010d7983 */ /* 0x002ea80000300800 */
[----:B---3--:R-:W3:Y:S04]  /*181e0*/  LDL.LU R67, [R1+0x114] ;  /* 0x0001140001437983 */ /* 0x008ee80000300800 */
[----:B------:R0:W-:Y:S01]  /*181f0*/  STS.U8 [R4+UR9+0xb100], R66 ;  /* 0x00b1004204007988 */ /* 0x0001e20008000009 */
[----:B------:R-:W-:-:S03]  /*18200*/  ISETP.GT.U32.AND P0, PT, R9, R109, PT ;  /* 0x0000006d0900720c */ /* 0x000fc60003f04070 */
[----:B0-----:R-:W3:Y:S01]  /*18210*/  LDL.LU R66, [R1+0x100] ;  /* 0x0001000001427983 */ /* 0x001ee20000300800 */
[----:B------:R-:W-:-:S09]  /*18220*/  ISETP.GT.U32.AND P5, PT, R9, R107, PT ;  /* 0x0000006b0900720c */ /* 0x000fd20003fa4070 */
[----:B------:R-:W-:-:S05]  /*18230*/  @!P0 IMAD.IADD R109, R109, 0x1, -R9 ;  /* 0x000000016d6d8824 */ /* 0x000fca00078e0a09 */
[----:B------:R-:W-:Y:S01]  /*18240*/  ISETP.GT.U32.AND P6, PT, R9, R109, PT ;  /* 0x0000006d0900720c */ /* 0x000fe20003fc4070 */
[----:B------:R-:W-:-:S05]  /*18250*/  @!P5 IMAD.IADD R107, R107, 0x1, -R9 ;  /* 0x000000016b6bd824 */ /* 0x000fca00078e0a09 */
[----:B------:R-:W-:Y:S01]  /*18260*/  ISETP.GT.U32.AND P5, PT, R9, R107, PT ;  /* 0x0000006b0900720c */ /* 0x000fe20003fa4070 */
[----:B------:R0:W-:Y:S06]  /*18270*/  STS.U8 [R4+UR9+0x2d00], R16 ;  /* 0x002d001004007988 */ /* 0x0001ec0008000009 */
[--C-:B------:R-:W-:Y:S01]  /*18280*/  @!P6 IMAD.IADD R109, R109, 0x1, -R9.reuse ;  /* 0x000000016d6de824 */ /* 0x100fe200078e0a09 */
[----:B------:R1:W-:Y:S04]  /*18290*/  STS.U8 [R4+UR9+0x3500], R14 ;  /* 0x0035000e04007988 */ /* 0x0003e80008000009 */
[----:B0-----:R-:W3:Y:S01]  /*182a0*/  LDL.LU R16, [R1+0x118] ;  /* 0x0001180001107983 */ /* 0x001ee20000300800 */
[----:B------:R-:W-:-:S03]  /*182b0*/  @!P5 IMAD.IADD R107, R107, 0x1, -R9 ;  /* 0x000000016b6bd824 */ /* 0x000fc600078e0a09 */
[----:B-1----:R-:W3:Y:S04]  /*182c0*/  LDL.LU R14, [R1+0x11c] ;  /* 0x00011c00010e7983 */ /* 0x002ee80000300800 */
[----:B------:R0:W-:Y:S04]  /*182d0*/  STS.U8 [R4+UR9+0x2500], R21 ;  /* 0x0025001504007988 */ /* 0x0001e80008000009 */
[----:B------:R-:W-:Y:S04]  /*182e0*/  STS.U8 [R4+UR9+0x3100], R15 ;  /* 0x0031000f04007988 */ /* 0x000fe80008000009 */
[----:B------:R1:W-:Y:S01]  /*182f0*/  STS.U8 [R4+UR9+0xd100], R22 ;  /* 0x00d1001604007988 */ /* 0x0003e20008000009 */
[----:B0-----:R-:W-:-:S03]  /*18300*/  IMAD.MOV.U32 R21, RZ, RZ, R109 ;  /* 0x000000ffff157224 */ /* 0x001fc600078e006d */
[----:B------:R0:W-:Y:S01]  /*18310*/  STS.U8 [R4+UR9+0x2900], R10 ;  /* 0x0029000a04007988 */ /* 0x0001e20008000009 */
[----:B-1----:R-:W-:-:S03]  /*18320*/  IMAD.MOV.U32 R22, RZ, RZ, R107 ;  /* 0x000000ffff167224 */ /* 0x002fc600078e006b */
[----:B------:R1:W-:Y:S04]  /*18330*/  STS.U8 [R4+UR9+0xf900], R26 ;  /* 0x00f9001a04007988 */ /* 0x0003e80008000009 */
[----:B------:R0:W-:Y:S01]  /*18340*/  STS.U8 [R4+UR9+0xfd00], R25 ;  /* 0x00fd001904007988 */ /* 0x0001e20008000009 */
[----:B----4-:R-:W-:Y:S02]  /*18350*/  ISETP.GE.AND P0, PT, R12, RZ, PT ;  /* 0x000000ff0c00720c */ /* 0x010fe40003f06270 */
[----:B--2---:R-:W-:Y:S02]  /*18360*/  ISETP.GE.AND P5, PT, R2, RZ, PT ;  /* 0x000000ff0200720c */ /* 0x004fe40003fa6270 */
[----:B------:R-:W2:Y:S04]  /*18370*/  LDL.LU R2, [R1+0x120] ;  /* 0x0001200001027983 */ /* 0x000ea80000300800 */
[----:B------:R-:W4:Y:S04]  /*18380*/  LDL.LU R15, [R1+0x6c] ;  /* 0x00006c00010f7983 */ /* 0x000f280000300800 */
[----:B------:R-:W4:Y:S04]  /*18390*/  LDL.LU R109, [R1+0x68] ;  /* 0x00006800016d7983 */ /* 0x000f280000300800 */
[----:B------:R-:W4:Y:S04]  /*183a0*/  LDL.LU R107, [R1+0x64] ;  /* 0x00006400016b7983 */ /* 0x000f280000300800 */
[----:B0-----:R-:W4:Y:S04]  /*183b0*/  LDL R10, [R1+0xbd8] ;  /* 0x000bd800010a7983 */ /* 0x001f280000100800 */
[----:B------:R-:W4:Y:S04]  /*183c0*/  LDL R12, [R1+0xbfc] ;  /* 0x000bfc00010c7983 */ /* 0x000f280000100800 */
[----:B-1----:R-:W4:Y:S04]  /*183d0*/  LDL R26, [R1+0xbe0] ;  /* 0x000be000011a7983 */ /* 0x002f280000100800 */
[----:B------:R-:W4:Y:S01]  /*183e0*/  LDL.LU R25, [R1+0x60] ;  /* 0x0000600001197983 */ /* 0x000f220000300800 */
[----:B------:R-:W-:-:S02]  /*183f0*/  ISETP.GT.U32.AND P4, PT, R9, R103, PT ;  /* 0x000000670900720c */ /* 0x000fc40003f84070 */
[----:B---3--:R-:W-:-:S11]  /*18400*/  ISETP.GT.U32.AND P6, PT, R9, R66, PT ;  /* 0x000000420900720c */ /* 0x008fd60003fc4070 */
[----:B------:R-:W-:Y:S02]  /*18410*/  @!P4 IMAD.IADD R103, R103, 0x1, -R9 ;  /* 0x000000016767c824 */ /* 0x000fe400078e0a09 */
[----:B------:R-:W-:-:S03]  /*18420*/  @!P0 IMAD.MOV R21, RZ, RZ, -R21 ;  /* 0x000000ffff158224 */ /* 0x000fc600078e0a15 */
[C---:B------:R-:W-:Y:S02]  /*18430*/  ISETP.GT.U32.AND P4, PT, R9.reuse, R103, PT ;  /* 0x000000670900720c */ /* 0x040fe40003f84070 */
[C---:B------:R-:W-:Y:S01]  /*18440*/  ISETP.GT.U32.AND P0, PT, R9.reuse, R105, PT ;  /* 0x000000690900720c */ /* 0x040fe20003f04070 */
[----:B------:R-:W-:Y:S01]  /*18450*/  @!P6 IMAD.IADD R66, R66, 0x1, -R9 ;  /* 0x000000014242e824 */ /* 0x000fe200078e0a09 */
[----:B------:R-:W-:Y:S01]  /*18460*/  ISETP.GT.U32.AND P6, PT, R9, R67, PT ;  /* 0x000000430900720c */ /* 0x000fe20003fc4070 */
[----:B------:R-:W-:-:S08]  /*18470*/  @!P5 IMAD.MOV R22, RZ, RZ, -R22 ;  /* 0x000000ffff16d224 */ /* 0x000fd000078e0a16 */
[--C-:B------:R-:W-:Y:S01]  /*18480*/  @!P4 IMAD.IADD R103, R103, 0x1, -R9.reuse ;  /* 0x000000016767c824 */ /* 0x100fe200078e0a09 */
[----:B------:R-:W-:Y:S01]  /*18490*/  ISETP.GT.U32.AND P4, PT, R9, R13, PT ;  /* 0x0000000d0900720c */ /* 0x000fe20003f84070 */
[--C-:B------:R-:W-:Y:S02]  /*184a0*/  @!P0 IMAD.IADD R105, R105, 0x1, -R9.reuse ;  /* 0x0000000169698824 */ /* 0x100fe400078e0a09 */
[----:B------:R-:W-:-:S03]  /*184b0*/  @!P6 IMAD.IADD R67, R67, 0x1, -R9 ;  /* 0x000000014343e824 */ /* 0x000fc600078e0a09 */
[C---:B------:R-:W-:Y:S02]  /*184c0*/  ISETP.GT.U32.AND P5, PT, R9.reuse, R105, PT ;  /* 0x000000690900720c */ /* 0x040fe40003fa4070 */
[C---:B------:R-:W-:Y:S02]  /*184d0*/  ISETP.GT.U32.AND P0, PT, R9.reuse, R66, PT ;  /* 0x000000420900720c */ /* 0x040fe40003f04070 */
[----:B------:R-:W-:-:S03]  /*184e0*/  ISETP.GT.U32.AND P6, PT, R9, R67, PT ;  /* 0x000000430900720c */ /* 0x000fc60003fc4070 */
[----:B------:R-:W-:-:S05]  /*184f0*/  @!P4 IMAD.IADD R13, R13, 0x1, -R9 ;  /* 0x000000010d0dc824 */ /* 0x000fca00078e0a09 */
[----:B------:R-:W-:Y:S01]  /*18500*/  ISETP.GT.U32.AND P4, PT, R9, R13, PT ;  /* 0x0000000d0900720c */ /* 0x000fe20003f84070 */
[--C-:B------:R-:W-:Y:S01]  /*18510*/  @!P5 IMAD.IADD R105, R105, 0x1, -R9.reuse ;  /* 0x000000016969d824 */ /* 0x100fe200078e0a09 */
[C---:B------:R-:W-:Y:S01]  /*18520*/  ISETP.GT.U32.AND P5, PT, R9.reuse, R14, PT ;  /* 0x0000000e0900720c */ /* 0x040fe20003fa4070 */
[--C-:B------:R-:W-:Y:S01]  /*18530*/  @!P0 IMAD.IADD R66, R66, 0x1, -R9.reuse ;  /* 0x0000000142428824 */ /* 0x100fe200078e0a09 */
[----:B------:R-:W-:Y:S01]  /*18540*/  ISETP.GT.U32.AND P0, PT, R9, R16, PT ;  /* 0x000000100900720c */ /* 0x000fe20003f04070 */
[--C-:B------:R-:W-:Y:S01]  /*18550*/  @!P6 IMAD.IADD R67, R67, 0x1, -R9.reuse ;  /* 0x000000014343e824 */ /* 0x100fe200078e0a09 */
[----:B------:R-:W-:Y:S04]  /*18560*/  STS.U8 [R4+UR9+0x4900], R125 ;  /* 0x0049007d04007988 */ /* 0x000fe80008000009 */
[----:B------:R-:W-:Y:S03]  /*18570*/  STS.U8 [R4+UR9+0x4d00], R123 ;  /* 0x004d007b04007988 */ /* 0x000fe60008000009 */
[--C-:B------:R-:W-:Y:S01]  /*18580*/  @!P4 IMAD.IADD R13, R13, 0x1, -R9.reuse ;  /* 0x000000010d0dc824 */ /* 0x100fe200078e0a09 */
        /* <DEDUP_REMOVED lines=39> */
[----:B------:R-:W-:Y:S01]  /*18800*/  STS.U8 [R4+UR9+0xf500], R28 ;  /* 0x00f5001c04007988 */ /* 0x000fe20008000009 */
[----:B------:R-:W-:-:S03]  /*18810*/  @!P5 IMAD.IADD R14, R14, 0x1, -R9 ;  /* 0x000000010e0ed824 */ /* 0x000fc600078e0a09 */
[----:B------:R-:W-:Y:S01]  /*18820*/  STL [R1+0xf34], R4 ;  /* 0x000f340401007387 */ /* 0x000fe20000100800 */
[----:B------:R-:W-:-:S03]  /*18830*/  @!P0 IMAD.IADD R16, R16, 0x1, -R9 ;  /* 0x0000000110108824 */ /* 0x000fc600078e0a09 */
[----:B------:R1:W-:Y:S01]  /*18840*/  STS.U8 [R5+UR9+0x1600], R23 ;  /* 0x0016001705007988 */ /* 0x0003e20008000009 */
[----:B0-----:R-:W-:-:S03]  /*18850*/  PRMT R68, RZ, 0x7610, R68 ;  /* 0x00007610ff447816 */ /* 0x001fc60000000044 */
[----:B------:R-:W-:Y:S01]  /*18860*/  STS.U8 [R5+UR9+0x1a00], R27 ;  /* 0x001a001b05007988 */ /* 0x000fe20008000009 */
[----:B-1----:R-:W-:-:S03]  /*18870*/  IMAD.MOV.U32 R23, RZ, RZ, R105 ;  /* 0x000000ffff177224 */ /* 0x002fc600078e0069 */
[----:B------:R0:W-:Y:S01]  /*18880*/  STS.U8 [R5+UR9+0x1200], R24 ;  /* 0x0012001805007988 */ /* 0x0001e20008000009 */
[----:B------:R-:W-:Y:S01]  /*18890*/  SEL R22, R11, R22, !P3 ;  /* 0x000000160b167207 */ /* 0x000fe20005800000 */
[----:B0-----:R-:W-:Y:S01]  /*188a0*/  IMAD.MOV.U32 R24, RZ, RZ, R66 ;  /* 0x000000ffff187224 */ /* 0x001fe200078e0042 */
[----:B--2---:R-:W-:Y:S01]  /*188b0*/  ISETP.GT.U32.AND P4, PT, R9, R2, PT ;  /* 0x000000020900720c */ /* 0x004fe20003f84070 */
[----:B----4-:R0:W-:Y:S04]  /*188c0*/  STS.U8 [R5+UR9+0x200], R15 ;  /* 0x0002000f05007988 */ /* 0x0101e80008000009 */
[----:B------:R1:W-:Y:S01]  /*188d0*/  STS.U8 [R5+UR9+0x600], R109 ;  /* 0x0006006d05007988 */ /* 0x0003e20008000009 */
[----:B------:R-:W-:-:S03]  /*188e0*/  ISETP.GE.AND P6, PT, R10, RZ, PT ;  /* 0x000000ff0a00720c */ /* 0x000fc60003fc6270 */
[----:B0-----:R-:W2:Y:S01]  /*188f0*/  LDL.LU R15, [R1+0x124] ;  /* 0x00012400010f7983 */ /* 0x001ea20000300800 */
[----:B------:R-:W-:-:S03]  /*18900*/  ISETP.GE.AND P5, PT, R12, RZ, PT ;  /* 0x000000ff0c00720c */ /* 0x000fc60003fa6270 */
[----:B-1----:R-:W3:Y:S04]  /*18910*/  LDL.LU R109, [R1+0xf88] ;  /* 0x000f8800016d7983 */ /* 0x002ee80000300800 */
[----:B------:R0:W-:Y:S04]  /*18920*/  STS.U8 [R5+UR9+0xe00], R25 ;  /* 0x000e001905007988 */ /* 0x0001e80008000009 */
[----:B------:R1:W-:Y:S01]  /*18930*/  STS.U8 [R5+UR9+0xa00], R107 ;  /* 0x000a006b05007988 */ /* 0x0003e20008000009 */
[----:B0-----:R-:W-:Y:S01]  /*18940*/  SEL R25, R11, R21, !P3 ;  /* 0x000000150b197207 */ /* 0x001fe20005800000 */
[----:B------:R-:W-:-:S02]  /*18950*/  IMAD.MOV.U32 R21, RZ, RZ, R103 ;  /* 0x000000ffff157224 */ /* 0x000fc400078e0067 */
[----:B-1----:R-:W4:Y:S02]  /*18960*/  LDL.LU R107, [R1+0xf84] ;  /* 0x000f8400016b7983 */ /* 0x002f240000300800 */
[----:B------:R-:W-:Y:S02]  /*18970*/  IMAD R25, R25, UR6, RZ ;  /* 0x0000000619197c24 */ /* 0x000fe4000f8e02ff */
[----:B------:R-:W2:Y:S01]  /*18980*/  LDL R10, [R1+0xc0c] ;  /* 0x000c0c00010a7983 */ /* 0x000ea20000100800 */
[----:B------:R-:W-:Y:S01]  /*18990*/  ISETP.GE.AND P0, PT, R26, RZ, PT ;  /* 0x000000ff1a00720c */ /* 0x000fe20003f06270 */
[----:B------:R-:W-:Y:S01]  /*189a0*/  @!P6 IMAD.MOV R21, RZ, RZ, -R21 ;  /* 0x000000ffff15e224 */ /* 0x000fe200078e0a15 */
[C---:B------:R-:W-:Y:S01]  /*189b0*/  IADD3 R26, P6, PT, R25.reuse, R8, RZ ;  /* 0x00000008191a7210 */ /* 0x040fe20007fde0ff */
[----:B------:R-:W-:Y:S01]  /*189c0*/  @!P4 IMAD.IADD R2, R2, 0x1, -R9 ;  /* 0x000000010202c824 */ /* 0x000fe200078e0a09 */
[----:B------:R-:W3:Y:S02]  /*189d0*/  LDL.LU R12, [R1+0x128] ;  /* 0x00012800010c7983 */ /* 0x000ee40000300800 */
[----:B------:R-:W-:Y:S01]  /*189e0*/  LEA.HI.X.SX32 R25, R25, R7, 0x1, P6 ;  /* 0x0000000719197211 */ /* 0x000fe200030f0eff */
[----:B------:R-:W-:Y:S01]  /*189f0*/  @!P5 IMAD.MOV R23, RZ, RZ, -R23 ;  /* 0x000000ffff17d224 */ /* 0x000fe200078e0a17 */
[----:B------:R-:W-:Y:S01]  /*18a00*/  ISETP.GT.U32.AND P5, PT, R9, R2, PT ;  /* 0x000000020900720c */ /* 0x000fe20003fa4070 */
[----:B------:R-:W3:Y:S02]  /*18a10*/  LDL.LU R103, [R1+0xf80] ;  /* 0x000f800001677983 */ /* 0x000ee40000300800 */
[----:B------:R-:W-:-:S02]  /*18a20*/  @P2 IMAD.MOV.U32 R27, RZ, RZ, R25 ;  /* 0x000000ffff1b2224 */ /* 0x000fc400078e0019 */
[----:B------:R-:W3:Y:S04]  /*18a30*/  LDL R105, [R1+0xc14] ;  /* 0x000c140001697983 */ /* 0x000ee80000100800 */
[----:B------:R-:W4:Y:S04]  /*18a40*/  LDL.LU R66, [R1+0x12c] ;  /* 0x00012c0001427983 */ /* 0x000f280000300800 */
[----:B------:R-:W-:Y:S04]  /*18a50*/  STL [R1+0x34], R26 ;  /* 0x0000341a01007387 */ /* 0x000fe80000100800 */
[----:B------:R0:W4:Y:S04]  /*18a60*/  @P2 LDG.E.U8 R68, desc[UR22][R26.64] ;  /* 0x000000161a442981 */ /* 0x000128000c1e1100 */
[----:B------:R-:W-:Y:S04]  /*18a70*/  STL [R1+0xf40], R5 ;  /* 0x000f400501007387 */ /* 0x000fe80000100800 */
[----:B------:R1:W-:Y:S01]  /*18a80*/  STL [R1+0x30], R25 ;  /* 0x0000301901007387 */ /* 0x0003e20000100800 */
[----:B------:R-:W-:-:S02]  /*18a90*/  @!P5 IMAD.IADD R2, R2, 0x1, -R9 ;  /* 0x000000010202d824 */ /* 0x000fc400078e0a09 */
[----:B-1----:R-:W-:Y:S01]  /*18aa0*/  IMAD R25, R22, UR6, RZ ;  /* 0x0000000616197c24 */ /* 0x002fe2000f8e02ff */
[----:B------:R-:W-:-:S04]  /*18ab0*/  PRMT R5, RZ, 0x7610, R5 ;  /* 0x00007610ff057816 */ /* 0x000fc80000000005 */
[----:B0-----:R-:W-:-:S04]  /*18ac0*/  IADD3 R26, P5, PT, R25, R8, RZ ;  /* 0x00000008191a7210 */ /* 0x001fc80007fbe0ff */
[----:B------:R-:W-:-:S05]  /*18ad0*/  LEA.HI.X.SX32 R27, R25, R7, 0x1, P5 ;  /* 0x00000007191b7211 */ /* 0x000fca00028f0eff */
[----:B------:R0:W4:Y:S01]  /*18ae0*/  @P2 LDG.E.U8 R5, desc[UR22][R26.64] ;  /* 0x000000161a052981 */ /* 0x000122000c1e1100 */
[----:B------:R-:W-:Y:S02]  /*18af0*/  ISETP.GT.U32.AND P4, PT, R9, R16, PT ;  /* 0x000000100900720c */ /* 0x000fe40003f84070 */
[----:B------:R-:W-:Y:S01]  /*18b00*/  SEL R21, R11, R21, !P3 ;  /* 0x000000150b157207 */ /* 0x000fe20005800000 */
[----:B------:R-:W-:-:S10]  /*18b10*/  IMAD.MOV.U32 R22, RZ, RZ, R13 ;  /* 0x000000ffff167224 */ /* 0x000fd400078e000d */
[----:B------:R-:W-:Y:S02]  /*18b20*/  @!P4 IMAD.IADD R16, R16, 0x1, -R9 ;  /* 0x000000011010c824 */ /* 0x000fe400078e0a09 */
[----:B------:R-:W-:Y:S02]  /*18b30*/  IMAD R21, R21, UR6, RZ ;  /* 0x0000000615157c24 */ /* 0x000fe4000f8e02ff */
[----:B------:R-:W-:Y:S01]  /*18b40*/  @!P0 IMAD.MOV R24, RZ, RZ, -R24 ;  /* 0x000000ffff188224 */ /* 0x000fe200078e0a18 */
[----:B--2---:R-:W-:Y:S02]  /*18b50*/  ISETP.GE.AND P4, PT, R10, RZ, PT ;  /* 0x000000ff0a00720c */ /* 0x004fe40003f86270 */
[----:B------:R-:W2:Y:S04]  /*18b60*/  LDL.LU R10, [R1+0x130] ;  /* 0x00013000010a7983 */ /* 0x000ea80000300800 */
[----:B------:R-:W2:Y:S07]  /*18b70*/  LDL.LU R13, [R1+0x134] ;  /* 0x00013400010d7983 */ /* 0x000eae0000300800 */
[----:B------:R-:W-:Y:S01]  /*18b80*/  @!P4 IMAD.MOV R22, RZ, RZ, -R22 ;  /* 0x000000ffff16c224 */ /* 0x000fe200078e0a16 */
[----:B------:R-:W-:Y:S01]  /*18b90*/  IADD3 R25, P4, PT, R21, R8, RZ ;  /* 0x0000000815197210 */ /* 0x000fe20007f9e0ff */
[----:B------:R0:W-:Y:S01]  /*18ba0*/  STL [R1+0x5c], R26 ;  /* 0x00005c1a01007387 */ /* 0x0001e20000100800 */
[----:B---3--:R-:W-:-:S02]  /*18bb0*/  ISETP.GE.AND P5, PT, R105, RZ, PT ;  /* 0x000000ff6900720c */ /* 0x008fc40003fa6270 */
[----:B------:R-:W-:Y:S02]  /*18bc0*/  LEA.HI.X.SX32 R105, R21, R7, 0x1, P4 ;  /* 0x0000000715697211 */ /* 0x000fe400020f0eff */
[----:B------:R-:W-:Y:S01]  /*18bd0*/  PRMT R103, RZ, 0x7610, R103 ;  /* 0x00007610ff677816 */ /* 0x000fe20000000067 */
[----:B----4-:R1:W-:Y:S01]  /*18be0*/  STL [R1+0x24], R68 ;  /* 0x0000244401007387 */ /* 0x0103e20000100800 */
[----:B0-----:R-:W-:Y:S01]  /*18bf0*/  SEL R26, R11, R24, !P3 ;  /* 0x000000180b1a7207 */ /* 0x001fe20005800000 */
[----:B------:R-:W-:Y:S02]  /*18c00*/  @P2 IMAD.MOV.U32 R24, RZ, RZ, R25 ;  /* 0x000000ffff182224 */ /* 0x000fe400078e0019 */
[----:B-1----:R-:W3:Y:S04]  /*18c10*/  LDL.LU R68, [R1+0x138] ;  /* 0x0001380001447983 */ /* 0x002ee80000300800 */
[----:B------:R0:W-:Y:S04]  /*18c20*/  STL [R1+0x58], R27 ;  /* 0x0000581b01007387 */ /* 0x0001e80000100800 */
[----:B0-----:R-:W4:Y:S04]  /*18c30*/  LDL R27, [R1+0xc24] ;  /* 0x000c2400011b7983 */ /* 0x001f280000100800 */
[----:B------:R0:W-:Y:S02]  /*18c40*/  STL [R1+0x64], R25 ;  /* 0x0000641901007387 */ /* 0x0001e40000100800 */
[----:B0-----:R-:W-:-:S05]  /*18c50*/  @P2 IMAD.MOV.U32 R25, RZ, RZ, R105 ;  /* 0x000000ffff192224 */ /* 0x001fca00078e0069 */
[----:B------:R0:W2:Y:S01]  /*18c60*/  @P2 LDG.E.U8 R103, desc[UR22][R24.64] ;  /* 0x0000001618672981 */ /* 0x0000a2000c1e1100 */
[----:B------:R-:W-:-:S03]  /*18c70*/  IMAD.MOV.U32 R21, RZ, RZ, R67 ;  /* 0x000000ffff157224 */ /* 0x000fc600078e0043 */
[----:B------:R1:W-:Y:S04]  /*18c80*/  STL [R1+0x20], R5 ;  /* 0x0000200501007387 */ /* 0x0003e80000100800 */
[----:B-1----:R-:W3:Y:S04]  /*18c90*/  LDL R5, [R1+0xc34] ;  /* 0x000c340001057983 */ /* 0x002ee80000100800 */
[----:B------:R1:W-:Y:S04]  /*18ca0*/  STL [R1+0x60], R105 ;  /* 0x0000606901007387 */ /* 0x0003e80000100800 */
[----:B------:R-:W3:Y:S04]  /*18cb0*/  LDL R67, [R1+0xc40] ;  /* 0x000c400001437983 */ /* 0x000ee80000100800 */
[----:B-1----:R-:W3:Y:S01]  /*18cc0*/  LDL.LU R105, [R1+0xf7c] ;  /* 0x000f7c0001697983 */ /* 0x002ee20000300800 */
[----:B------:R-:W-:-:S02]  /*18cd0*/  ISETP.GT.U32.AND P0, PT, R9, R14, PT ;  /* 0x0000000e0900720c */ /* 0x000fc40003f04070 */
[----:B------:R-:W-:-:S11]  /*18ce0*/  ISETP.GT.U32.AND P6, PT, R9, R15, PT ;  /* 0x0000000f0900720c */ /* 0x000fd60003fc4070 */
[--C-:B------:R-:W-:Y:S01]  /*18cf0*/  @!P0 IMAD.IADD R14, R14, 0x1, -R9.reuse ;  /* 0x000000010e0e8824 */ /* 0x100fe200078e0a09 */
[----:B------:R-:W-:Y:S01]  /*18d00*/  ISETP.GT.U32.AND P0, PT, R9, R12, PT ;  /* 0x0000000c0900720c */ /* 0x000fe20003f04070 */
[----:B------:R-:W-:Y:S01]  /*18d10*/  @!P6 IMAD.IADD R15, R15, 0x1, -R9 ;  /* 0x000000010f0fe824 */ /* 0x000fe200078e0a09 */
[----:B------:R-:W-:Y:S01]  /*18d20*/  SEL R23, R11, R23, !P3 ;  /* 0x000000170b177207 */ /* 0x000fe20005800000 */
[----:B------:R-:W-:-:S10]  /*18d30*/  IMAD R26, R26, UR6, RZ ;  /* 0x000000061a1a7c24 */ /* 0x000fd4000f8e02ff */
[----:B------:R-:W-:Y:S01]  /*18d40*/  @!P0 IMAD.IADD R12, R12, 0x1, -R9 ;  /* 0x000000010c0c8824 */ /* 0x000fe200078e0a09 */
[----:B------:R-:W-:-:S04]  /*18d50*/  ISETP.GT.U32.AND P0, PT, R9, R15, PT ;  /* 0x0000000f0900720c */ /* 0x000fc80003f04070 */
[----:B------:R-:W-:Y:S01]  /*18d60*/  ISETP.GT.U32.AND P4, PT, R9, R12, PT ;  /* 0x0000000c0900720c */ /* 0x000fe20003f84070 */
[----:B------:R-:W-:-:S08]  /*18d70*/  IMAD R23, R23, UR6, RZ ;  /* 0x0000000617177c24 */ /* 0x000fd0000f8e02ff */
[----:B------:R-:W-:Y:S01]  /*18d80*/  @!P0 IMAD.IADD R15, R15, 0x1, -R9 ;  /* 0x000000010f0f8824 */ /* 0x000fe200078e0a09 */
[----:B0-----:R-:W-:-:S03]  /*18d90*/  IADD3 R25, P0, PT, R26, R8, RZ ;  /* 0x000000081a197210 */ /* 0x001fc60007f1e0ff */
[----:B------:R-:W-:Y:S01]  /*18da0*/  @!P4 IMAD.IADD R12, R12, 0x1, -R9 ;  /* 0x000000010c0cc824 */ /* 0x000fe200078e0a09 */
[----:B------:R-:W-:Y:S02]  /*18db0*/  LEA.HI.X.SX32 R24, R26, R7, 0x1, P0 ;  /* 0x000000071a187211 */ /* 0x000fe400000f0eff */
[----:B------:R-:W-:Y:S01]  /*18dc0*/  PRMT R0, RZ, 0x7610, R0 ;  /* 0x00007610ff007816 */ /* 0x000fe20000000000 */
[----:B--2---:R0:W-:Y:S04]  /*18dd0*/  STL [R1+0x1c], R103 ;  /* 0x00001c6701007387 */ /* 0x0041e80000100800 */
[----:B------:R1:W-:Y:S01]  /*18de0*/  STL [R1+0x6c], R25 ;  /* 0x00006c1901007387 */ /* 0x0003e20000100800 */
[----:B0-----:R-:W-:Y:S02]  /*18df0*/  IADD3 R103, P4, PT, R23, R8, RZ ;  /* 0x0000000817677210 */ /* 0x001fe40007f9e0ff */
[----:B-1----:R-:W-:-:S03]  /*18e00*/  @P2 LOP3.LUT R25, R25, R24, RZ, 0x3c, !PT ;  /* 0x0000001819192212 */ /* 0x002fc600078e3cff */
[----:B------:R-:W-:Y:S04]  /*18e10*/  STL [R1+0x7c], R103 ;  /* 0x00007c6701007387 */ /* 0x000fe80000100800 */
[----:B------:R0:W-:Y:S01]  /*18e20*/  STL [R1+0x68], R24 ;  /* 0x0000681801007387 */ /* 0x0001e20000100800 */
[----:B------:R-:W-:Y:S02]  /*18e30*/  LEA.HI.X.SX32 R23, R23, R7, 0x1, P4 ;  /* 0x0000000717177211 */ /* 0x000fe400020f0eff */
[C---:B0-----:R-:W-:Y:S02]  /*18e40*/  @P2 LOP3.LUT R24, R25.reuse, R24, RZ, 0x3c, !PT ;  /* 0x0000001819182212 */ /* 0x041fe400078e3cff */
[----:B---3--:R-:W-:Y:S02]  /*18e50*/  PRMT R105, RZ, 0x7610, R105 ;  /* 0x00007610ff697816 */ /* 0x008fe40000000069 */
[----:B------:R-:W-:-:S05]  /*18e60*/  @P2 LOP3.LUT R25, R25, R24, RZ, 0x3c, !PT ;  /* 0x0000001819192212 */ /* 0x000fca00078e3cff */
[----:B------:R0:W2:Y:S02]  /*18e70*/  @P2 LDG.E.U8 R105, desc[UR22][R24.64] ;  /* 0x0000001618692981 */ /* 0x0000a4000c1e1100 */
[----:B0-----:R-:W-:Y:S02]  /*18e80*/  @P2 IMAD.MOV.U32 R24, RZ, RZ, R103 ;  /* 0x000000ffff182224 */ /* 0x001fe400078e0067 */
[----:B------:R-:W-:-:S05]  /*18e90*/  @P2 IMAD.MOV.U32 R25, RZ, RZ, R23 ;  /* 0x000000ffff192224 */ /* 0x000fca00078e0017 */
[----:B------:R0:W3:Y:S01]  /*18ea0*/  @P2 LDG.E.U8 R0, desc[UR22][R24.64] ;  /* 0x0000001618002981 */ /* 0x0000e2000c1e1100 */
[C---:B------:R-:W-:Y:S02]  /*18eb0*/  ISETP.GT.U32.AND P0, PT, R9.reuse, R13, PT ;  /* 0x0000000d0900720c */ /* 0x040fe40003f04070 */
[C---:B------:R-:W-:Y:S01]  /*18ec0*/  ISETP.GT.U32.AND P6, PT, R9.reuse, R66, PT ;  /* 0x000000420900720c */ /* 0x040fe20003fc4070 */
[----:B------:R1:W-:Y:S01]  /*18ed0*/  STL [R1+0x78], R23 ;  /* 0x0000781701007387 */ /* 0x0003e20000100800 */
[----:B------:R-:W-:Y:S01]  /*18ee0*/  @!P5 IMAD.MOV R21, RZ, RZ, -R21 ;  /* 0x000000ffff15d224 */ /* 0x000fe200078e0a15 */
[----:B------:R-:W-:-:S08]  /*18ef0*/  ISETP.GT.U32.AND P4, PT, R9, R68, PT ;  /* 0x000000440900720c */ /* 0x000fd00003f84070 */
[--C-:B------:R-:W-:Y:S01]  /*18f00*/  @!P0 IMAD.IADD R13, R13, 0x1, -R9.reuse ;  /* 0x000000010d0d8824 */ /* 0x100fe200078e0a09 */
[----:B------:R-:W-:Y:S01]  /*18f10*/  ISETP.GE.AND P0, PT, R67, RZ, PT ;  /* 0x000000ff4300720c */ /* 0x000fe20003f06270 */
[----:B------:R-:W-:Y:S01]  /*18f20*/  @!P6 IMAD.IADD R66, R66, 0x1, -R9 ;  /* 0x000000014242e824 */ /* 0x000fe200078e0a09 */
[----:B------:R-:W-:Y:S02]  /*18f30*/  ISETP.GT.U32.AND P6, PT, R9, R10, PT ;  /* 0x0000000a0900720c */ /* 0x000fe40003fc4070 */
[C---:B-1----:R-:W-:Y:S02]  /*18f40*/  SEL R23, R11.reuse, R22, !P3 ;  /* 0x000000160b177207 */ /* 0x042fe40005800000 */
[----:B0-----:R-:W-:-:S03]  /*18f50*/  SEL R24, R11, R21, !P3 ;  /* 0x000000150b187207 */ /* 0x001fc60005800000 */
[----:B------:R-:W-:Y:S01]  /*18f60*/  IMAD R25, R23, UR6, RZ ;  /* 0x0000000617197c24 */ /* 0x000fe2000f8e02ff */
[----:B------:R-:W-:Y:S01]  /*18f70*/  ISETP.GT.U32.AND P5, PT, R9, R66, PT ;  /* 0x000000420900720c */ /* 0x000fe20003fa4070 */
[----:B------:R-:W-:Y:S02]  /*18f80*/  IMAD.MOV.U32 R23, RZ, RZ, R2 ;  /* 0x000000ffff177224 */ /* 0x000fe400078e0002 */
[----:B------:R-:W-:Y:S02]  /*18f90*/  IMAD R24, R24, UR6, RZ ;  /* 0x0000000618187c24 */ /* 0x000fe4000f8e02ff */
[----:B------:R-:W-:Y:S01]  /*18fa0*/  @!P4 IMAD.IADD R68, R68, 0x1, -R9 ;  /* 0x000000014444c824 */ /* 0x000fe200078e0a09 */
[-C--:B------:R-:W-:Y:S01]  /*18fb0*/  IADD3 R2, P4, PT, R25, R8.reuse, RZ ;  /* 0x0000000819027210 */ /* 0x080fe20007f9e0ff */
[----:B------:R-:W-:Y:S01]  /*18fc0*/  @!P0 IMAD.MOV R23, RZ, RZ, -R23 ;  /* 0x000000ffff178224 */ /* 0x000fe200078e0a17 */
[----:B------:R-:W-:Y:S01]  /*18fd0*/  IADD3 R26, P0, PT, R24, R8, RZ ;  /* 0x00000008181a7210 */ /* 0x000fe20007f1e0ff */
[----:B------:R-:W-:Y:S01]  /*18fe0*/  @!P6 IMAD.IADD R10, R10, 0x1, -R9 ;  /* 0x000000010a0ae824 */ /* 0x000fe200078e0a09 */
[----:B------:R-:W-:-:S02]  /*18ff0*/  ISETP.GE.AND P6, PT, R5, RZ, PT ;  /* 0x000000ff0500720c */ /* 0x000fc40003fc6270 */
[----:B------:R-:W-:Y:S02]  /*19000*/  PRMT R4, RZ, 0x7610, R4 ;  /* 0x00007610ff047816 */ /* 0x000fe40000000004 */
[-C--:B------:R-:W-:Y:S01]  /*19010*/  LEA.HI.X.SX32 R67, R24, R7.reuse, 0x1, P0 ;  /* 0x0000000718437211 */ /* 0x080fe200000f0eff */
[----:B------:R-:W-:Y:S01]  /*19020*/  @P2 IMAD.MOV.U32 R24, RZ, RZ, R2 ;  /* 0x000000ffff182224 */ /* 0x000fe200078e0002 */
[----:B------:R-:W-:Y:S01]  /*19030*/  LEA.HI.X.SX32 R25, R25, R7, 0x1, P4 ;  /* 0x0000000719197211 */ /* 0x000fe200020f0eff */
[----:B------:R-:W-:Y:S01]  /*19040*/  @!P5 IMAD.IADD R66, R66, 0x1, -R9 ;  /* 0x000000014242d824 */ /* 0x000fe200078e0a09 */
[----:B----4-:R-:W-:-:S03]  /*19050*/  ISETP.GE.AND P5, PT, R27, RZ, PT ;  /* 0x000000ff1b00720c */ /* 0x010fc60003fa6270 */
[----:B------:R0:W4:Y:S04]  /*19060*/  @P2 LDG.E.U8 R4, desc[UR22][R24.64] ;  /* 0x0000001618042981 */ /* 0x000128000c1e1100 */
[----:B--2---:R1:W-:Y:S04]  /*19070*/  STL [R1+0x18], R105 ;  /* 0x0000186901007387 */ /* 0x0043e80000100800 */
[----:B-1----:R-:W2:Y:S04]  /*19080*/  LDL.LU R105, [R1+0xf78] ;  /* 0x000f780001697983 */ /* 0x002ea80000300800 */
[----:B------:R-:W2:Y:S04]  /*19090*/  LDL.LU R103, [R1+0xf74] ;  /* 0x000f740001677983 */ /* 0x000ea80000300800 */
[----:B---3--:R1:W-:Y:S04]  /*190a0*/  STL [R1+0x14], R0 ;  /* 0x0000140001007387 */ /* 0x0083e80000100800 */
[----:B-1----:R-:W3:Y:S04]  /*190b0*/  LDL.LU R0, [R1+0x13c] ;  /* 0x00013c0001007983 */ /* 0x002ee80000300800 */
[----:B------:R-:W2:Y:S04]  /*190c0*/  LDL R5, [R1+0xc50] ;  /* 0x000c500001057983 */ /* 0x000ea80000100800 */
[----:B------:R-:W2:Y:S01]  /*190d0*/  LDL R27, [R1+0xc44] ;  /* 0x000c4400011b7983 */ /* 0x000ea20000100800 */
[----:B------:R-:W-:-:S02]  /*190e0*/  IMAD.MOV.U32 R21, RZ, RZ, R14 ;  /* 0x000000ffff157224 */ /* 0x000fc400078e000e */
[----:B------:R-:W-:Y:S01]  /*190f0*/  IMAD.MOV.U32 R22, RZ, RZ, R16 ;  /* 0x000000ffff167224 */ /* 0x000fe200078e0010 */
[----:B------:R-:W2:Y:S01]  /*19100*/  LDL R14, [R1+0xc48] ;  /* 0x000c4800010e7983 */ /* 0x000ea20000100800 */
[----:B------:R-:W-:-:S03]  /*19110*/  PRMT R3, RZ, 0x7610, R3 ;  /* 0x00007610ff037816 */ /* 0x000fc60000000003 */
[----:B------:R-:W2:Y:S01]  /*19120*/  LDL.LU R16, [R1+0x140] ;  /* 0x0001400001107983 */ /* 0x000ea20000300800 */
[----:B0-----:R-:W-:-:S03]  /*19130*/  @P2 IMAD.MOV.U32 R24, RZ, RZ, R26 ;  /* 0x000000ffff182224 */ /* 0x001fc600078e001a */
[----:B------:R-:W-:Y:S04]  /*19140*/  STL [R1+0x8c], R2 ;  /* 0x00008c0201007387 */ /* 0x000fe80000100800 */
[----:B------:R-:W-:Y:S04]  /*19150*/  STL [R1+0x9c], R26 ;  /* 0x00009c1a01007387 */ /* 0x000fe80000100800 */
[----:B------:R0:W-:Y:S01]  /*19160*/  STL [R1+0x88], R25 ;  /* 0x0000881901007387 */ /* 0x0001e20000100800 */
[----:B------:R-:W-:Y:S02]  /*19170*/  @!P5 IMAD.MOV R22, RZ, RZ, -R22 ;  /* 0x000000ffff16d224 */ /* 0x000fe400078e0a16 */
[----:B0-----:R-:W-:Y:S01]  /*19180*/  @P2 IMAD.MOV.U32 R25, RZ, RZ, R67 ;  /* 0x000000ffff192224 */ /* 0x001fe200078e0043 */
[----:B------:R-:W2:Y:S04]  /*19190*/  LDL.LU R2, [R1+0xf70] ;  /* 0x000f700001027983 */ /* 0x000ea80000300800 */
[----:B------:R0:W2:Y:S01]  /*191a0*/  @P2 LDG.E.U8 R3, desc[UR22][R24.64] ;  /* 0x0000001618032981 */ /* 0x0000a2000c1e1100 */
[----:B------:R-:W-:-:S02]  /*191b0*/  ISETP.GT.U32.AND P5, PT, R9, R13, PT ;  /* 0x0000000d0900720c */ /* 0x000fc40003fa4070 */
[----:B------:R-:W-:Y:S01]  /*191c0*/  SEL R22, R11, R22, !P3 ;  /* 0x000000160b167207 */ /* 0x000fe20005800000 */
[----:B------:R-:W-:Y:S01]  /*191d0*/  @!P6 IMAD.MOV R21, RZ, RZ, -R21 ;  /* 0x000000ffff15e224 */ /* 0x000fe200078e0a15 */
[----:B------:R-:W-:-:S03]  /*191e0*/  ISETP.GT.U32.AND P6, PT, R9, R10, PT ;  /* 0x0000000a0900720c */ /* 0x000fc60003fc4070 */
[----:B0-----:R-:W-:-:S06]  /*191f0*/  IMAD R25, R22, UR6, RZ ;  /* 0x0000000616197c24 */ /* 0x001fcc000f8e02ff */
[----:B------:R-:W-:Y:S01]  /*19200*/  @!P5 IMAD.IADD R13, R13, 0x1, -R9 ;  /* 0x000000010d0dd824 */ /* 0x000fe200078e0a09 */
[----:B------:R-:W-:Y:S01]  /*19210*/  SEL R22, R11, R21, !P3 ;  /* 0x000000150b167207 */ /* 0x000fe20005800000 */
[----:B------:R-:W-:Y:S01]  /*19220*/  IMAD.MOV.U32 R21, RZ, RZ, R15 ;  /* 0x000000ffff157224 */ /* 0x000fe200078e000f */
[----:B------:R-:W-:Y:S01]  /*19230*/  STL [R1+0x98], R67 ;  /* 0x0000984301007387 */ /* 0x000fe20000100800 */
[----:B------:R-:W-:-:S03]  /*19240*/  @!P6 IMAD.IADD R10, R10, 0x1, -R9 ;  /* 0x000000010a0ae824 */ /* 0x000fc600078e0a09 */
[----:B----4-:R0:W-:Y:S01]  /*19250*/  STL [R1+0xf3c], R4 ;  /* 0x000f3c0401007387 */ /* 0x0101e20000100800 */
[----:B---3--:R-:W-:Y:S02]  /*19260*/  ISETP.GT.U32.AND P4, PT, R9, R0, PT ;  /* 0x000000000900720c */ /* 0x008fe40003f84070 */
[----:B--2---:R-:W-:Y:S02]  /*19270*/  ISETP.GE.AND P5, PT, R5, RZ, PT ;  /* 0x000000ff0500720c */ /* 0x004fe40003fa6270 */
[----:B------:R-:W-:Y:S01]  /*19280*/  ISETP.GT.U32.AND P0, PT, R9, R68, PT ;  /* 0x000000440900720c */ /* 0x000fe20003f04070 */
[----:B------:R-:W-:Y:S01]  /*19290*/  IMAD.MOV.U32 R24, RZ, RZ, R12 ;  /* 0x000000ffff187224 */ /* 0x000fe200078e000c */
[----:B0-----:R-:W-:Y:S01]  /*192a0*/  PRMT R4, RZ, 0x7610, R4 ;  /* 0x00007610ff047816 */ /* 0x001fe20000000004 */
[----:B------:R-:W-:Y:S01]  /*192b0*/  IMAD R22, R22, UR6, RZ ;  /* 0x0000000616167c24 */ /* 0x000fe2000f8e02ff */
[----:B------:R-:W-:Y:S01]  /*192c0*/  ISETP.GE.AND P6, PT, R27, RZ, PT ;  /* 0x000000ff1b00720c */ /* 0x000fe20003fc6270 */
[----:B------:R-:W2:Y:S04]  /*192d0*/  LDL.LU R67, [R1+0x14c] ;  /* 0x00014c0001437983 */ /* 0x000ea80000300800 */
[----:B------:R-:W-:Y:S01]  /*192e0*/  @!P4 IMAD.IADD R0, R0, 0x1, -R9 ;  /* 0x000000010000c824 */ /* 0x000fe200078e0a09 */
[----:B------:R-:W-:-:S04]  /*192f0*/  IADD3 R5, P4, PT, R25, R8, RZ ;  /* 0x0000000819057210 */ /* 0x000fc80007f9e0ff */
[----:B------:R-:W-:Y:S01]  /*19300*/  LEA.HI.X.SX32 R15, R25, R7, 0x1, P4 ;  /* 0x00000007190f7211 */ /* 0x000fe200020f0eff */
[----:B------:R-:W-:-:S04]  /*19310*/  @P2 IMAD.MOV.U32 R26, RZ, RZ, R5 ;  /* 0x000000ffff1a2224 */ /* 0x000fc800078e0005 */
[----:B------:R-:W-:-:S05]  /*19320*/  @P2 IMAD.MOV.U32 R27, RZ, RZ, R15 ;  /* 0x000000ffff1b2224 */ /* 0x000fca00078e000f */
[----:B------:R0:W3:Y:S01]  /*19330*/  @P2 LDG.E.U8 R4, desc[UR22][R26.64] ;  /* 0x000000161a042981 */ /* 0x0000e2000c1e1100 */
[----:B------:R-:W-:Y:S01]  /*19340*/  @!P0 IMAD.IADD R68, R68, 0x1, -R9 ;  /* 0x0000000144448824 */ /* 0x000fe200078e0a09 */
[----:B------:R-:W-:Y:S01]  /*19350*/  ISETP.GE.AND P0, PT, R14, RZ, PT ;  /* 0x000000ff0e00720c */ /* 0x000fe20003f06270 */
[----:B------:R-:W-:Y:S01]  /*19360*/  @!P5 IMAD.MOV R24, RZ, RZ, -R24 ;  /* 0x000000ffff18d224 */ /* 0x000fe200078e0a18 */
[----:B------:R1:W-:Y:S04]  /*19370*/  STL [R1+0xf44], R3 ;  /* 0x000f440301007387 */ /* 0x0003e80000100800 */
[----:B------:R-:W4:Y:S04]  /*19380*/  LDL.LU R14, [R1+0x154] ;  /* 0x00015400010e7983 */ /* 0x000f280000300800 */
[----:B------:R-:W4:Y:S01]  /*19390*/  LDL.LU R12, [R1+0x158] ;  /* 0x00015800010c7983 */ /* 0x000f220000300800 */
[----:B-1----:R-:W-:-:S03]  /*193a0*/  IADD3 R3, P5, PT, R22, R8, RZ ;  /* 0x0000000816037210 */ /* 0x002fc60007fbe0ff */
[----:B------:R1:W-:Y:S04]  /*193b0*/  STL [R1+0xa4], R5 ;  /* 0x0000a40501007387 */ /* 0x0003e80000100800 */
[----:B------:R1:W-:Y:S01]  /*193c0*/  STL [R1+0xa0], R15 ;  /* 0x0000a00f01007387 */ /* 0x0003e20000100800 */
[----:B------:R-:W-:Y:S01]  /*193d0*/  PRMT R2, RZ, 0x7610, R2 ;  /* 0x00007610ff027816 */ /* 0x000fe20000000002 */
[----:B0-----:R-:W-:Y:S02]  /*193e0*/  @P2 IMAD.MOV.U32 R26, RZ, RZ, R3 ;  /* 0x000000ffff1a2224 */ /* 0x001fe400078e0003 */
[----:B-1----:R-:W4:Y:S01]  /*193f0*/  LDL R5, [R1+0xc5c] ;  /* 0x000c5c0001057983 */ /* 0x002f220000100800 */
[----:B------:R-:W-:-:S05]  /*19400*/  LEA.HI.X.SX32 R15, R22, R7, 0x1, P5 ;  /* 0x00000007160f7211 */ /* 0x000fca00028f0eff */
[----:B------:R-:W-:-:S05]  /*19410*/  @P2 IMAD.MOV.U32 R27, RZ, RZ, R15 ;  /* 0x000000ffff1b2224 */ /* 0x000fca00078e000f */
[----:B------:R0:W4:Y:S01]  /*19420*/  @P2 LDG.E.U8 R2, desc[UR22][R26.64] ;  /* 0x000000161a022981 */ /* 0x000122000c1e1100 */
[----:B------:R-:W-:-:S03]  /*19430*/  IMAD.MOV.U32 R22, RZ, RZ, R66 ;  /* 0x000000ffff167224 */ /* 0x000fc600078e0042 */
[----:B------:R1:W-:Y:S04]  /*19440*/  STL [R1+0xac], R3 ;  /* 0x0000ac0301007387 */ /* 0x0003e80000100800 */
[----:B---3--:R-:W-:Y:S04]  /*19450*/  STL [R1+0xf48], R4 ;  /* 0x000f480401007387 */ /* 0x008fe80000100800 */
[----:B------:R3:W-:Y:S04]  /*19460*/  STL [R1+0xa8], R15 ;  /* 0x0000a80f01007387 */ /* 0x0007e80000100800 */
[----:B------:R-:W4:Y:S01]  /*19470*/  LDL R66, [R1+0xc68] ;  /* 0x000c680001427983 */ /* 0x000f220000100800 */
[C---:B------:R-:W-:Y:S01]  /*19480*/  ISETP.GT.U32.AND P5, PT, R9.reuse, R0, PT ;  /* 0x000000000900720c */ /* 0x040fe20003fa4070 */
[----:B------:R-:W-:Y:S01]  /*19490*/  @!P6 IMAD.MOV R21, RZ, RZ, -R21 ;  /* 0x000000ffff15e224 */ /* 0x000fe200078e0a15 */
[----:B------:R-:W-:Y:S01]  /*194a0*/  ISETP.GT.U32.AND P4, PT, R9, R16, PT ;  /* 0x000000100900720c */ /* 0x000fe20003f84070 */
[----:B-1----:R-:W4:Y:S01]  /*194b0*/  LDL.LU R3, [R1+0x17c] ;  /* 0x00017c0001037983 */ /* 0x002f220000300800 */
[----:B------:R-:W-:-:S02]  /*194c0*/  SEL R23, R11, R23, !P3 ;  /* 0x000000170b177207 */ /* 0x000fc40005800000 */
[----:B--2---:R-:W-:Y:S01]  /*194d0*/  ISETP.GT.U32.AND P6, PT, R9, R67, PT ;  /* 0x000000430900720c */ /* 0x004fe20003fc4070 */
[----:B---3--:R-:W2:Y:S01]  /*194e0*/  LDL.LU R15, [R1+0x180] ;  /* 0x00018000010f7983 */ /* 0x008ea20000300800 */
[----:B------:R-:W-:Y:S01]  /*194f0*/  SEL R21, R11, R21, !P3 ;  /* 0x000000150b157207 */ /* 0x000fe20005800000 */
[----:B------:R-:W-:-:S04]  /*19500*/  IMAD R23, R23, UR6, RZ ;  /* 0x0000000617177c24 */ /* 0x000fc8000f8e02ff */
[--C-:B------:R-:W-:Y:S01]  /*19510*/  @!P5 IMAD.IADD R0, R0, 0x1, -R9.reuse ;  /* 0x000000010000d824 */ /* 0x100fe200078e0a09 */
[-C--:B0-----:R-:W-:Y:S01]  /*19520*/  IADD3 R27, P5, PT, R23, R8.reuse, RZ ;  /* 0x00000008171b7210 */ /* 0x081fe20007fbe0ff */
[----:B------:R-:W-:Y:S02]  /*19530*/  IMAD R21, R21, UR6, RZ ;  /* 0x0000000615157c24 */ /* 0x000fe4000f8e02ff */
[--C-:B------:R-:W-:Y:S01]  /*19540*/  @!P4 IMAD.IADD R16, R16, 0x1, -R9.reuse ;  /* 0x000000011010c824 */ /* 0x100fe200078e0a09 */
[----:B------:R-:W-:Y:S01]  /*19550*/  LEA.HI.X.SX32 R26, R23, R7, 0x1, P5 ;  /* 0x00000007171a7211 */ /* 0x000fe200028f0eff */
[----:B------:R-:W-:Y:S01]  /*19560*/  @!P6 IMAD.IADD R67, R67, 0x1, -R9 ;  /* 0x000000014343e824 */ /* 0x000fe200078e0a09 */
[----:B------:R-:W-:Y:S01]  /*19570*/  IADD3 R4, P6, PT, R21, R8, RZ ;  /* 0x0000000815047210 */ /* 0x000fe20007fde0ff */
[----:B------:R-:W-:Y:S01]  /*19580*/  @!P0 IMAD.MOV R22, RZ, RZ, -R22 ;  /* 0x000000ffff168224 */ /* 0x000fe200078e0a16 */
[----:B------:R-:W-:Y:S02]  /*19590*/  ISETP.GT.U32.AND P0, PT, R9, R16, PT ;  /* 0x000000100900720c */ /* 0x000fe40003f04070 */
[----:B------:R-:W-:-:S02]  /*195a0*/  PRMT R6, RZ, 0x7610, R6 ;  /* 0x00007610ff067816 */ /* 0x000fc40000000006 */
[----:B------:R-:W-:Y:S02]  /*195b0*/  LEA.HI.X.SX32 R25, R21, R7, 0x1, P6 ;  /* 0x0000000715197211 */ /* 0x000fe400030f0eff */
[----:B----4-:R-:W-:Y:S01]  /*195c0*/  ISETP.GT.U32.AND P4, PT, R9, R14, PT ;  /* 0x0000000e0900720c */ /* 0x010fe20003f84070 */
[----:B------:R-:W-:Y:S04]  /*195d0*/  STL [R1+0xf4c], R2 ;  /* 0x000f4c0201007387 */ /* 0x000fe80000100800 */
[----:B------:R0:W-:Y:S04]  /*195e0*/  STL [R1+0xb4], R27 ;  /* 0x0000b41b01007387 */ /* 0x0001e80000100800 */
[----:B------:R-:W-:Y:S01]  /*195f0*/  STL [R1+0xbc], R4 ;  /* 0x0000bc0401007387 */ /* 0x000fe20000100800 */
[----:B0-----:R-:W-:-:S03]  /*19600*/  @P2 LOP3.LUT R27, R27, R26, RZ, 0x3c, !PT ;  /* 0x0000001a1b1b2212 */ /* 0x001fc600078e3cff */
[----:B------:R0:W-:Y:S01]  /*19610*/  STL [R1+0xb0], R26 ;  /* 0x0000b01a01007387 */ /* 0x0001e20000100800 */
[----:B------:R-:W-:Y:S01]  /*19620*/  @!P0 IMAD.IADD R16, R16, 0x1, -R9 ;  /* 0x0000000110108824 */ /* 0x000fe200078e0a09 */
[----:B0-----:R-:W-:-:S04]  /*19630*/  @P2 LOP3.LUT R26, R27, R26, RZ, 0x3c, !PT ;  /* 0x0000001a1b1a2212 */ /* 0x001fc800078e3cff */
[----:B------:R-:W-:Y:S01]  /*19640*/  @P2 LOP3.LUT R27, R27, R26, RZ, 0x3c, !PT ;  /* 0x0000001a1b1b2212 */ /* 0x000fe200078e3cff */
[----:B------:R-:W-:Y:S01]  /*19650*/  STL [R1+0xb8], R25 ;  /* 0x0000b81901007387 */ /* 0x000fe20000100800 */
[----:B------:R-:W-:Y:S02]  /*19660*/  ISETP.GE.AND P0, PT, R5, RZ, PT ;  /* 0x000000ff0500720c */ /* 0x000fe40003f06270 */
[----:B------:R-:W-:Y:S01]  /*19670*/  ISETP.GT.U32.AND P5, PT, R9, R12, PT ;  /* 0x0000000c0900720c */ /* 0x000fe20003fa4070 */
[----:B------:R0:W3:Y:S01]  /*19680*/  @P2 LDG.E.U8 R6, desc[UR22][R26.64] ;  /* 0x000000161a062981 */ /* 0x0000e2000c1e1100 */
[C---:B------:R-:W-:Y:S02]  /*19690*/  SEL R24, R11.reuse, R24, !P3 ;  /* 0x000000180b187207 */ /* 0x040fe40005800000 */
[----:B------:R-:W-:Y:S01]  /*196a0*/  SEL R23, R11, R22, !P3 ;  /* 0x000000160b177207 */ /* 0x000fe20005800000 */
[----:B------:R-:W-:Y:S01]  /*196b0*/  @!P4 IMAD.IADD R14, R14, 0x1, -R9 ;  /* 0x000000010e0ec824 */ /* 0x000fe200078e0a09 */
[----:B------:R-:W4:Y:S01]  /*196c0*/  LDL R5, [R1+0xc8c] ;  /* 0x000c8c0001057983 */ /* 0x000f220000100800 */
[----:B0-----:R-:W-:-:S03]  /*196d0*/  @P2 IMAD.MOV.U32 R26, RZ, RZ, R4 ;  /* 0x000000ffff1a2224 */ /* 0x001fc600078e0004 */
[----:B------:R-:W3:Y:S01]  /*196e0*/  LDL R4, [R1+0xc7c] ;  /* 0x000c7c0001047983 */ /* 0x000ee20000100800 */
[----:B------:R-:W-:Y:S02]  /*196f0*/  IMAD.MOV.U32 R22, RZ, RZ, R10 ;  /* 0x000000ffff167224 */ /* 0x000fe400078e000a */
[----:B------:R-:W-:Y:S02]  /*19700*/  IMAD R24, R24, UR6, RZ ;  /* 0x0000000618187c24 */ /* 0x000fe4000f8e02ff */
[----:B------:R-:W-:Y:S01]  /*19710*/  IMAD R23, R23, UR6, RZ ;  /* 0x0000000617177c24 */ /* 0x000fe2000f8e02ff */
[----:B------:R-:W-:Y:S01]  /*19720*/  PRMT R125, RZ, 0x7610, R125 ;  /* 0x00007610ff7d7816 */ /* 0x000fe2000000007d */
[----:B------:R-:W-:Y:S02]  /*19730*/  @P2 IMAD.MOV.U32 R27, RZ, RZ, R25 ;  /* 0x000000ffff1b2224 */ /* 0x000fe400078e0019 */
[----:B------:R-:W-:Y:S01]  /*19740*/  @!P0 IMAD.MOV R22, RZ, RZ, -R22 ;  /* 0x000000ffff168224 */ /* 0x000fe200078e0a16 */
[-C--:B------:R-:W-:Y:S01]  /*19750*/  IADD3 R10, P0, PT, R24, R8.reuse, RZ ;  /* 0x00000008180a7210 */ /* 0x080fe20007f1e0ff */
[----:B------:R-:W-:Y:S01]  /*19760*/  @!P5 IMAD.IADD R12, R12, 0x1, -R9 ;  /* 0x000000010c0cd824 */ /* 0x000fe200078e0a09 */
[C---:B------:R-:W-:Y:S01]  /*19770*/  IADD3 R2, P5, PT, R23.reuse, R8, RZ ;  /* 0x0000000817027210 */ /* 0x040fe20007fbe0ff */
[----:B------:R-:W-:Y:S01]  /*19780*/  IMAD.MOV.U32 R21, RZ, RZ, R13 ;  /* 0x000000ffff157224 */ /* 0x000fe200078e000d */
[----:B------:R0:W4:Y:S01]  /*19790*/  @P2 LDG.E.U8 R125, desc[UR22][R26.64] ;  /* 0x000000161a7d2981 */ /* 0x000122000c1e1100 */
[-C--:B------:R-:W-:Y:S01]  /*197a0*/  LEA.HI.X.SX32 R13, R24, R7.reuse, 0x1, P0 ;  /* 0x00000007180d7211 */ /* 0x080fe200000f0eff */
[----:B------:R-:W-:Y:S01]  /*197b0*/  @P2 IMAD.MOV.U32 R24, RZ, RZ, R10 ;  /* 0x000000ffff182224 */ /* 0x000fe200078e000a */
[----:B0-----:R-:W-:-:S02]  /*197c0*/  LEA.HI.X.SX32 R26, R23, R7, 0x1, P5 ;  /* 0x00000007171a7211 */ /* 0x001fc400028f0eff */
[----:B------:R-:W-:Y:S02]  /*197d0*/  ISETP.GE.AND P4, PT, R66, RZ, PT ;  /* 0x000000ff4200720c */ /* 0x000fe40003f86270 */
[----:B------:R-:W4:Y:S04]  /*197e0*/  LDL R66, [R1+0xc80] ;  /* 0x000c800001427983 */ /* 0x000f280000100800 */
[----:B------:R0:W-:Y:S04]  /*197f0*/  STL [R1+0xc4], R10 ;  /* 0x0000c40a01007387 */ /* 0x0001e80000100800 */
[----:B------:R-:W-:Y:S04]  /*19800*/  STL [R1+0xcc], R2 ;  /* 0x0000cc0201007387 */ /* 0x000fe80000100800 */
[----:B------:R1:W-:Y:S04]  /*19810*/  STL [R1+0xc0], R13 ;  /* 0x0000c00d01007387 */ /* 0x0003e80000100800 */
[----:B------:R-:W-:Y:S04]  /*19820*/  STL [R1+0xc8], R26 ;  /* 0x0000c81a01007387 */ /* 0x000fe80000100800 */
[----:B0-----:R-:W4:Y:S01]  /*19830*/  LDL R10, [R1+0xc84] ;  /* 0x000c8400010a7983 */ /* 0x001f220000100800 */
[----:B------:R-:W-:Y:S01]  /*19840*/  ISETP.GT.U32.AND P6, PT, R9, R67, PT ;  /* 0x000000430900720c */ /* 0x000fe20003fc4070 */
[----:B------:R-:W-:-:S02]  /*19850*/  @P2 IMAD.MOV.U32 R25, RZ, RZ, R13 ;  /* 0x000000ffff192224 */ /* 0x000fc400078e000d */
[----:B-1----:R-:W4:Y:S01]  /*19860*/  LDL.LU R13, [R1+0x184] ;  /* 0x00018400010d7983 */ /* 0x002f220000300800 */
[----:B------:R-:W-:Y:S01]  /*19870*/  PRMT R124, RZ, 0x7610, R124 ;  /* 0x00007610ff7c7816 */ /* 0x000fe2000000007c */
[----:B------:R-:W-:-:S08]  /*19880*/  @!P4 IMAD.MOV R21, RZ, RZ, -R21 ;  /* 0x000000ffff15c224 */ /* 0x000fd000078e0a15 */
[----:B------:R-:W-:Y:S01]  /*19890*/  @!P6 IMAD.IADD R67, R67, 0x1, -R9 ;  /* 0x000000014343e824 */ /* 0x000fe200078e0a09 */
[C---:B------:R-:W-:Y:S01]  /*198a0*/  ISETP.GT.U32.AND P6, PT, R9.reuse, R14, PT ;  /* 0x0000000e0900720c */ /* 0x040fe20003fc4070 */
[----:B------:R0:W4:Y:S01]  /*198b0*/  @P2 LDG.E.U8 R124, desc[UR22][R24.64] ;  /* 0x00000016187c2981 */ /* 0x000122000c1e1100 */
[C---:B------:R-:W-:Y:S02]  /*198c0*/  ISETP.GT.U32.AND P0, PT, R9.reuse, R3, PT ;  /* 0x000000030900720c */ /* 0x040fe40003f04070 */
[C---:B------:R-:W-:Y:S02]  /*198d0*/  ISETP.GT.U32.AND P4, PT, R9.reuse, R12, PT ;  /* 0x0000000c0900720c */ /* 0x040fe40003f84070 */
[----:B------:R-:W-:Y:S02]  /*198e0*/  PRMT R123, RZ, 0x7610, R123 ;  /* 0x00007610ff7b7816 */ /* 0x000fe4000000007b */
[----:B--2---:R-:W-:Y:S01]  /*198f0*/  ISETP.GT.U32.AND P5, PT, R9, R15, PT ;  /* 0x0000000f0900720c */ /* 0x004fe20003fa4070 */
[----:B0-----:R-:W-:-:S04]  /*19900*/  @P2 IMAD.MOV.U32 R24, RZ, RZ, R2 ;  /* 0x000000ffff182224 */ /* 0x001fc800078e0002 */
[--C-:B------:R-:W-:Y:S02]  /*19910*/  @!P6 IMAD.IADD R14, R14, 0x1, -R9.reuse ;  /* 0x000000010e0ee824 */ /* 0x100fe400078e0a09 */
[----:B------:R-:W-:Y:S01]  /*19920*/  @P2 IMAD.MOV.U32 R25, RZ, RZ, R26 ;  /* 0x000000ffff192224 */ /* 0x000fe200078e001a */
[----:B------:R-:W-:Y:S01]  /*19930*/  SEL R23, R11, R22, !P3 ;  /* 0x000000160b177207 */ /* 0x000fe20005800000 */
[----:B------:R-:W-:-:S03]  /*19940*/  @!P0 IMAD.IADD R3, R3, 0x1, -R9 ;  /* 0x0000000103038824 */ /* 0x000fc600078e0a09 */
[----:B------:R0:W2:Y:S01]  /*19950*/  @P2 LDG.E.U8 R123, desc[UR22][R24.64] ;  /* 0x00000016187b2981 */ /* 0x0000a2000c1e1100 */
[----:B------:R-:W-:Y:S02]  /*19960*/  IMAD.MOV.U32 R22, RZ, RZ, R68 ;  /* 0x000000ffff167224 */ /* 0x000fe400078e0044 */
[----:B------:R-:W-:Y:S01]  /*19970*/  @!P4 IMAD.IADD R12, R12, 0x1, -R9 ;  /* 0x000000010c0cc824 */ /* 0x000fe200078e0a09 */
[----:B0-----:R-:W-:Y:S01]  /*19980*/  SEL R24, R11, R21, !P3 ;  /* 0x000000150b187207 */ /* 0x001fe20005800000 */
[----:B------:R-:W-:-:S04]  /*19990*/  IMAD R25, R23, UR6, RZ ;  /* 0x0000000617197c24 */ /* 0x000fc8000f8e02ff */
[----:B------:R-:W-:Y:S01]  /*199a0*/  IMAD R24, R24, UR6, RZ ;  /* 0x0000000618187c24 */ /* 0x000fe2000f8e02ff */
[----:B---3--:R-:W-:Y:S02]  /*199b0*/  ISETP.GE.AND P6, PT, R4, RZ, PT ;  /* 0x000000ff0400720c */ /* 0x008fe40003fc6270 */
[----:B----4-:R-:W-:Y:S01]  /*199c0*/  ISETP.GE.AND P0, PT, R5, RZ, PT ;  /* 0x000000ff0500720c */ /* 0x010fe20003f06270 */
[----:B------:R-:W-:Y:S01]  /*199d0*/  @!P5 IMAD.IADD R15, R15, 0x1, -R9 ;  /* 0x000000010f0fd824 */ /* 0x000fe200078e0a09 */
[----:B------:R-:W-:Y:S01]  /*199e0*/  IADD3 R2, P5, PT, R24, R8, RZ ;  /* 0x0000000818027210 */ /* 0x000fe20007fbe0ff */
[----:B------:R-:W-:Y:S02]  /*199f0*/  IMAD.MOV.U32 R23, RZ, RZ, R16 ;  /* 0x000000ffff177224 */ /* 0x000fe400078e0010 */
[----:B------:R-:W-:-:S06]  /*19a00*/  IMAD.MOV.U32 R21, RZ, RZ, R0 ;  /* 0x000000ffff157224 */ /* 0x000fcc00078e0000 */
[----:B------:R-:W-:Y:S01]  /*19a10*/  @!P6 IMAD.MOV R22, RZ, RZ, -R22 ;  /* 0x000000ffff16e224 */ /* 0x000fe200078e0a16 */
[----:B------:R-:W-:-:S04]  /*19a20*/  IADD3 R5, P6, PT, R25, R8, RZ ;  /* 0x0000000819057210 */ /* 0x000fc80007fde0ff */
[----:B------:R-:W-:Y:S01]  /*19a30*/  LEA.HI.X.SX32 R16, R25, R7, 0x1, P6 ;  /* 0x0000000719107211 */ /* 0x000fe200030f0eff */
[----:B------:R-:W-:-:S04]  /*19a40*/  @!P0 IMAD.MOV R23, RZ, RZ, -R23 ;  /* 0x000000ffff178224 */ /* 0x000fc800078e0a17 */
[----:B------:R-:W-:Y:S01]  /*19a50*/  @P2 IMAD.MOV.U32 R25, RZ, RZ, R16 ;  /* 0x000000ffff192224 */ /* 0x000fe200078e0010 */
[----:B------:R-:W-:Y:S02]  /*19a60*/  ISETP.GE.AND P4, PT, R66, RZ, PT ;  /* 0x000000ff4200720c */ /* 0x000fe40003f86270 */
[----:B------:R-:W3:Y:S04]  /*19a70*/  LDL.LU R66, [R1+0x188] ;  /* 0x0001880001427983 */ /* 0x000ee80000300800 */
[----:B------:R-:W4:Y:S04]  /*19a80*/  LDL.LU R0, [R1+0x18c] ;  /* 0x00018c0001007983 */ /* 0x000f280000300800 */
[----:B------:R-:W2:Y:S04]  /*19a90*/  LDL.LU R68, [R1+0x190] ;  /* 0x0001900001447983 */ /* 0x000ea80000300800 */
[----:B------:R-:W-:Y:S04]  /*19aa0*/  STL [R1+0xd4], R5 ;  /* 0x0000d40501007387 */ /* 0x000fe80000100800 */
[----:B------:R-:W-:Y:S01]  /*19ab0*/  STL [R1+0xdc], R2 ;  /* 0x0000dc0201007387 */ /* 0x000fe20000100800 */
[----:B------:R-:W-:-:S03]  /*19ac0*/  ISETP.GE.AND P0, PT, R10, RZ, PT ;  /* 0x000000ff0a00720c */ /* 0x000fc60003f06270 */
[----:B------:R0:W-:Y:S04]  /*19ad0*/  STL [R1+0xd0], R16 ;  /* 0x0000d01001007387 */ /* 0x0001e80000100800 */
[----:B------:R-:W2:Y:S04]  /*19ae0*/  LDL R10, [R1+0xc90] ;  /* 0x000c9000010a7983 */ /* 0x000ea80000100800 */
[----:B0-----:R-:W4:Y:S01]  /*19af0*/  LDL R16, [R1+0xc74] ;  /* 0x000c740001107983 */ /* 0x001f220000100800 */
[C---:B------:R-:W-:Y:S01]  /*19b00*/  ISETP.GT.U32.AND P6, PT, R9.reuse, R13, PT ;  /* 0x0000000d0900720c */ /* 0x040fe20003fc4070 */
[----:B------:R-:W-:Y:S01]  /*19b10*/  @!P4 IMAD.MOV R21, RZ, RZ, -R21 ;  /* 0x000000ffff15c224 */ /* 0x000fe200078e0a15 */
[----:B------:R-:W-:-:S02]  /*19b20*/  ISETP.GT.U32.AND P4, PT, R9, R3, PT ;  /* 0x000000030900720c */ /* 0x000fc40003f84070 */
[----:B------:R-:W-:Y:S02]  /*19b30*/  LEA.HI.X.SX32 R4, R24, R7, 0x1, P5 ;  /* 0x0000000718047211 */ /* 0x000fe400028f0eff */
[----:B------:R-:W-:Y:S02]  /*19b40*/  ISETP.GT.U32.AND P5, PT, R9, R15, PT ;  /* 0x0000000f0900720c */ /* 0x000fe40003fa4070 */
[C---:B------:R-:W-:Y:S01]  /*19b50*/  SEL R26, R11.reuse, R22, !P3 ;  /* 0x000000160b1a7207 */ /* 0x040fe20005800000 */
[----:B------:R-:W-:Y:S01]  /*19b60*/  @P2 IMAD.MOV.U32 R24, RZ, RZ, R5 ;  /* 0x000000ffff182224 */ /* 0x000fe200078e0005 */
[----:B------:R-:W-:Y:S02]  /*19b70*/  PRMT R122, RZ, 0x7610, R122 ;  /* 0x00007610ff7a7816 */ /* 0x000fe4000000007a */
[----:B------:R-:W-:Y:S01]  /*19b80*/  SEL R22, R11, R21, !P3 ;  /* 0x000000150b167207 */ /* 0x000fe20005800000 */
[----:B------:R-:W-:Y:S02]  /*19b90*/  @!P6 IMAD.IADD R13, R13, 0x1, -R9 ;  /* 0x000000010d0de824 */ /* 0x000fe400078e0a09 */
[----:B------:R-:W-:Y:S01]  /*19ba0*/  IMAD.MOV.U32 R21, RZ, RZ, R67 ;  /* 0x000000ffff157224 */ /* 0x000fe200078e0043 */
[----:B------:R-:W-:Y:S01]  /*19bb0*/  PRMT R121, RZ, 0x7610, R121 ;  /* 0x00007610ff797816 */ /* 0x000fe20000000079 */
[----:B------:R-:W-:Y:S01]  /*19bc0*/  IMAD R26, R26, UR6, RZ ;  /* 0x000000061a1a7c24 */ /* 0x000fe2000f8e02ff */
[----:B------:R-:W-:Y:S01]  /*19bd0*/  ISETP.GT.U32.AND P6, PT, R9, R13, PT ;  /* 0x0000000d0900720c */ /* 0x000fe20003fc4070 */
[----:B------:R-:W-:Y:S01]  /*19be0*/  IMAD R22, R22, UR6, RZ ;  /* 0x0000000616167c24 */ /* 0x000fe2000f8e02ff */
[----:B------:R0:W4:Y:S01]  /*19bf0*/  @P2 LDG.E.U8 R122, desc[UR22][R24.64] ;  /* 0x00000016187a2981 */ /* 0x000122000c1e1100 */
[----:B------:R-:W-:-:S02]  /*19c00*/  @!P4 IMAD.IADD R3, R3, 0x1, -R9 ;  /* 0x000000010303c824 */ /* 0x000fc400078e0a09 */
[----:B------:R-:W-:Y:S01]  /*19c10*/  @!P0 IMAD.MOV R21, RZ, RZ, -R21 ;  /* 0x000000ffff158224 */ /* 0x000fe200078e0a15 */
[-C--:B------:R-:W-:Y:S01]  /*19c20*/  IADD3 R5, P0, PT, R26, R8.reuse, RZ ;  /* 0x000000081a057210 */ /* 0x080fe20007f1e0ff */
[--C-:B------:R-:W-:Y:S02]  /*19c30*/  @!P5 IMAD.IADD R15, R15, 0x1, -R9.reuse ;  /* 0x000000010f0fd824 */ /* 0x100fe400078e0a09 */
[----:B0-----:R-:W-:Y:S02]  /*19c40*/  @P2 IMAD.MOV.U32 R24, RZ, RZ, R2 ;  /* 0x000000ffff182224 */ /* 0x001fe400078e0002 */
[----:B------:R-:W-:Y:S01]  /*19c50*/  @P2 IMAD.MOV.U32 R25, RZ, RZ, R4 ;  /* 0x000000ffff192224 */ /* 0x000fe200078e0004 */
[----:B------:R-:W-:Y:S01]  /*19c60*/  IADD3 R2, P5, PT, R22, R8, RZ ;  /* 0x0000000816027210 */ /* 0x000fe20007fbe0ff */
[----:B------:R0:W-:Y:S04]  /*19c70*/  STL [R1+0xd8], R4 ;  /* 0x0000d80401007387 */ /* 0x0001e80000100800 */
[----:B------:R1:W4:Y:S01]  /*19c80*/  @P2 LDG.E.U8 R121, desc[UR22][R24.64] ;  /* 0x0000001618792981 */ /* 0x000322000c1e1100 */
[----:B------:R-:W-:-:S03]  /*19c90*/  @!P6 IMAD.IADD R13, R13, 0x1, -R9 ;  /* 0x000000010d0de824 */ /* 0x000fc600078e0a09 */
[----:B------:R-:W-:Y:S01]  /*19ca0*/  STL [R1+0xe4], R5 ;  /* 0x0000e40501007387 */ /* 0x000fe20000100800 */
[-C--:B0-----:R-:W-:Y:S02]  /*19cb0*/  LEA.HI.X.SX32 R4, R22, R7.reuse, 0x1, P5 ;  /* 0x0000000716047211 */ /* 0x081fe400028f0eff */
[----:B-1----:R-:W-:Y:S01]  /*19cc0*/  LEA.HI.X.SX32 R24, R26, R7, 0x1, P0 ;  /* 0x000000071a187211 */ /* 0x002fe200000f0eff */
[----:B------:R-:W-:Y:S01]  /*19cd0*/  STL [R1+0xec], R2 ;  /* 0x0000ec0201007387 */ /* 0x000fe20000100800 */
[----:B------:R-:W-:-:S03]  /*19ce0*/  SEL R22, R11, R23, !P3 ;  /* 0x000000170b167207 */ /* 0x000fc60005800000 */
[----:B------:R0:W-:Y:S01]  /*19cf0*/  STL [R1+0xe0], R24 ;  /* 0x0000e01801007387 */ /* 0x0001e20000100800 */
[----:B------:R-:W-:-:S03]  /*19d00*/  SEL R23, R11, R21, !P3 ;  /* 0x000000150b177207 */ /* 0x000fc60005800000 */
[----:B------:R1:W-:Y:S01]  /*19d10*/  STL [R1+0xe8], R4 ;  /* 0x0000e80401007387 */ /* 0x0003e20000100800 */
[----:B------:R-:W-:Y:S01]  /*19d20*/  IMAD.MOV.U32 R21, RZ, RZ, R14 ;  /* 0x000000ffff157224 */ /* 0x000fe200078e000e */
[----:B---3--:R-:W-:-:S13]  /*19d30*/  ISETP.GT.U32.AND P4, PT, R9, R66, PT ;  /* 0x000000420900720c */ /* 0x008fda0003f84070 */
[----:B------:R-:W-:Y:S01]  /*19d40*/  @!P4 IMAD.IADD R66, R66, 0x1, -R9 ;  /* 0x000000014242c824 */ /* 0x000fe200078e0a09 */
[----:B--2---:R-:W-:Y:S02]  /*19d50*/  ISETP.GE.AND P6, PT, R10, RZ, PT ;  /* 0x000000ff0a00720c */ /* 0x004fe40003fc6270 */
[----:B------:R-:W2:Y:S01]  /*19d60*/  LDL R10, [R1+0xc10] ;  /* 0x000c1000010a7983 */ /* 0x000ea20000100800 */
[----:B----4-:R-:W-:-:S03]  /*19d70*/  ISETP.GE.AND P4, PT, R16, RZ, PT ;  /* 0x000000ff1000720c */ /* 0x010fc60003f86270 */
[----:B------:R-:W3:Y:S04]  /*19d80*/  LDL.LU R67, [R1+0x194] ;  /* 0x0001940001437983 */ /* 0x000ee80000300800 */
[----:B------:R-:W4:Y:S04]  /*19d90*/  LDL.LU R16, [R1+0x198] ;  /* 0x0001980001107983 */ /* 0x000f280000300800 */
[----:B------:R-:W3:Y:S01]  /*19da0*/  LDL R14, [R1+0xba0] ;  /* 0x000ba000010e7983 */ /* 0x000ee20000100800 */
[----:B------:R-:W-:Y:S01]  /*19db0*/  PRMT R120, RZ, 0x7610, R120 ;  /* 0x00007610ff787816 */ /* 0x000fe20000000078 */
[----:B------:R-:W-:Y:S01]  /*19dc0*/  @P2 IMAD.MOV.U32 R25, RZ, RZ, R24 ;  /* 0x000000ffff192224 */ /* 0x000fe200078e0018 */
[----:B------:R-:W-:Y:S01]  /*19dd0*/  ISETP.GT.U32.AND P0, PT, R9, R0, PT ;  /* 0x000000000900720c */ /* 0x000fe20003f04070 */
[----:B0-----:R-:W-:Y:S01]  /*19de0*/  @P2 IMAD.MOV.U32 R24, RZ, RZ, R5 ;  /* 0x000000ffff182224 */ /* 0x001fe200078e0005 */
[----:B------:R-:W-:-:S02]  /*19df0*/  PRMT R119, RZ, 0x7610, R119 ;  /* 0x00007610ff777816 */ /* 0x000fc40000000077 */
[----:B------:R-:W-:Y:S01]  /*19e00*/  ISETP.GT.U32.AND P5, PT, R9, R68, PT ;  /* 0x000000440900720c */ /* 0x000fe20003fa4070 */
[----:B------:R-:W-:Y:S01]  /*19e10*/  @!P6 IMAD.MOV R21, RZ, RZ, -R21 ;  /* 0x000000ffff15e224 */ /* 0x000fe200078e0a15 */
[----:B------:R0:W4:Y:S01]  /*19e20*/  @P2 LDG.E.U8 R120, desc[UR22][R24.64] ;  /* 0x0000001618782981 */ /* 0x000122000c1e1100 */
[----:B------:R-:W-:-:S03]  /*19e30*/  IMAD R23, R23, UR6, RZ ;  /* 0x0000000617177c24 */ /* 0x000fc6000f8e02ff */
[----:B------:R-:W4:Y:S01]  /*19e40*/  LDL R5, [R1+0xbdc] ;  /* 0x000bdc0001057983 */ /* 0x000f220000100800 */
[----:B0-----:R-:W-:Y:S02]  /*19e50*/  @P2 IMAD.MOV.U32 R24, RZ, RZ, R2 ;  /* 0x000000ffff182224 */ /* 0x001fe400078e0002 */
[----:B------:R-:W-:Y:S02]  /*19e60*/  @P2 IMAD.MOV.U32 R25, RZ, RZ, R4 ;  /* 0x000000ffff192224 */ /* 0x000fe400078e0004 */
[----:B------:R-:W-:-:S03]  /*19e70*/  @!P0 IMAD.IADD R0, R0, 0x1, -R9 ;  /* 0x0000000100008824 */ /* 0x000fc600078e0a09 */
[----:B------:R0:W4:Y:S02]  /*19e80*/  @P2 LDG.E.U8 R119, desc[UR22][R24.64] ;  /* 0x0000001618772981 */ /* 0x000124000c1e1100 */
[----:B0-----:R-:W-:Y:S02]  /*19e90*/  IMAD R24, R22, UR6, RZ ;  /* 0x0000000616187c24 */ /* 0x001fe4000f8e02ff */
[----:B------:R-:W-:Y:S01]  /*19ea0*/  IMAD.MOV.U32 R22, RZ, RZ, R12 ;  /* 0x000000ffff167224 */ /* 0x000fe200078e000c */
[----:B------:R-:W-:Y:S01]  /*19eb0*/  SEL R21, R11, R21, !P3 ;  /* 0x000000150b157207 */ /* 0x000fe20005800000 */
[----:B------:R-:W-:Y:S01]  /*19ec0*/  @!P5 IMAD.IADD R68, R68, 0x1, -R9 ;  /* 0x000000014444d824 */ /* 0x000fe200078e0a09 */
[C---:B------:R-:W-:Y:S01]  /*19ed0*/  IADD3 R25, P6, PT, R24.reuse, R8, RZ ;  /* 0x0000000818197210 */ /* 0x040fe20007fde0ff */
[----:B------:R-:W-:Y:S01]  /*19ee0*/  @!P4 IMAD.MOV R22, RZ, RZ, -R22 ;  /* 0x000000ffff16c224 */ /* 0x000fe200078e0a16 */
[----:B------:R-:W-:Y:S01]  /*19ef0*/  ISETP.GT.U32.AND P4, PT, R9, R0, PT ;  /* 0x000000000900720c */ /* 0x000fe20003f84070 */
[----:B------:R-:W4:Y:S01]  /*19f00*/  LDL.LU R12, [R1+0x19c] ;  /* 0x00019c00010c7983 */ /* 0x000f220000300800 */
[----:B------:R-:W-:-:S02]  /*19f10*/  LEA.HI.X.SX32 R26, R24, R7, 0x1, P6 ;  /* 0x00000007181a7211 */ /* 0x000fc400030f0eff */
[C---:B------:R-:W-:Y:S01]  /*19f20*/  IADD3 R2, P5, PT, R23.reuse, R8, RZ ;  /* 0x0000000817027210 */ /* 0x040fe20007fbe0ff */
[----:B------:R0:W-:Y:S01]  /*19f30*/  STL [R1+0xf4], R25 ;  /* 0x0000f41901007387 */ /* 0x0001e20000100800 */
[----:B------:R-:W-:Y:S01]  /*19f40*/  PRMT R118, RZ, 0x7610, R118 ;  /* 0x00007610ff767816 */ /* 0x000fe20000000076 */
[----:B------:R-:W-:Y:S01]  /*19f50*/  @P2 IMAD.MOV.U32 R24, RZ, RZ, R25 ;  /* 0x000000ffff182224 */ /* 0x000fe200078e0019 */
[----:B-1----:R-:W-:Y:S01]  /*19f60*/  LEA.HI.X.SX32 R4, R23, R7, 0x1, P5 ;  /* 0x0000000717047211 */ /* 0x002fe200028f0eff */
[----:B------:R-:W-:Y:S02]  /*19f70*/  IMAD R23, R21, UR6, RZ ;  /* 0x0000000615177c24 */ /* 0x000fe4000f8e02ff */
[----:B0-----:R-:W-:Y:S01]  /*19f80*/  @P2 IMAD.MOV.U32 R25, RZ, RZ, R26 ;  /* 0x000000ffff192224 */ /* 0x001fe200078e001a */
[----:B------:R0:W-:Y:S01]  /*19f90*/  STL [R1+0xfc], R2 ;  /* 0x0000fc0201007387 */ /* 0x0001e20000100800 */
[----:B------:R-:W-:-:S03]  /*19fa0*/  @!P4 IMAD.IADD R0, R0, 0x1, -R9 ;  /* 0x000000010000c824 */ /* 0x000fc600078e0a09 */
[----:B------:R1:W4:Y:S01]  /*19fb0*/  @P2 LDG.E.U8 R118, desc[UR22][R24.64] ;  /* 0x0000001618762981 */ /* 0x000322000c1e1100 */
[----:B------:R-:W-:-:S03]  /*19fc0*/  IMAD.MOV.U32 R21, RZ, RZ, R3 ;  /* 0x000000ffff157224 */ /* 0x000fc600078e0003 */
[----:B------:R-:W-:Y:S01]  /*19fd0*/  STL [R1+0xf0], R26 ;  /* 0x0000f01a01007387 */ /* 0x000fe20000100800 */
[----:B-1----:R-:W-:Y:S01]  /*19fe0*/  @P2 IMAD.MOV.U32 R24, RZ, RZ, R2 ;  /* 0x000000ffff182224 */ /* 0x002fe200078e0002 */
[C---:B0-----:R-:W-:Y:S02]  /*19ff0*/  IADD3 R2, P4, PT, R23.reuse, R8, RZ ;  /* 0x0000000817027210 */ /* 0x041fe40007f9e0ff */
[----:B------:R0:W-:Y:S02]  /*1a000*/  STL [R1+0xf8], R4 ;  /* 0x0000f80401007387 */ /* 0x0001e40000100800 */
[----:B------:R-:W-:Y:S02]  /*1a010*/  LEA.HI.X.SX32 R3, R23, R7, 0x1, P4 ;  /* 0x0000000717037211 */ /* 0x000fe400020f0eff */
[----:B--2---:R-:W-:Y:S02]  /*1a020*/  ISETP.GE.AND P5, PT, R10, RZ, PT ;  /* 0x000000ff0a00720c */ /* 0x004fe40003fa6270 */
[----:B------:R-:W2:Y:S04]  /*1a030*/  LDL.LU R10, [R1+0x1a0] ;  /* 0x0001a000010a7983 */ /* 0x000ea80000300800 */
[----:B------:R1:W-:Y:S04]  /*1a040*/  STL [R1+0x104], R2 ;  /* 0x0001040201007387 */ /* 0x0003e80000100800 */
[----:B------:R0:W-:Y:S01]  /*1a050*/  STL [R1+0x100], R3 ;  /* 0x0001000301007387 */ /* 0x0001e20000100800 */
[----:B---3--:R-:W-:-:S03]  /*1a060*/  ISETP.GE.AND P4, PT, R14, RZ, PT ;  /* 0x000000ff0e00720c */ /* 0x008fc60003f86270 */
[----:B------:R-:W3:Y:S01]  /*1a070*/  LDL R14, [R1+0xb9c] ;  /* 0x000b9c00010e7983 */ /* 0x000ee20000100800 */
[C---:B------:R-:W-:Y:S02]  /*1a080*/  ISETP.GT.U32.AND P0, PT, R9.reuse, R66, PT ;  /* 0x000000420900720c */ /* 0x040fe40003f04070 */
[----:B------:R-:W-:Y:S01]  /*1a090*/  ISETP.GT.U32.AND P6, PT, R9, R68, PT ;  /* 0x000000440900720c */ /* 0x000fe20003fc4070 */
[----:B------:R-:W-:Y:S01]  /*1a0a0*/  @P2 IMAD.MOV.U32 R25, RZ, RZ, R4 ;  /* 0x000000ffff192224 */ /* 0x000fe200078e0004 */
[----:B------:R-:W-:Y:S02]  /*1a0b0*/  PRMT R117, RZ, 0x7610, R117 ;  /* 0x00007610ff757816 */ /* 0x000fe40000000075 */
[----:B------:R-:W-:Y:S01]  /*1a0c0*/  PRMT R116, RZ, 0x7610, R116 ;  /* 0x00007610ff747816 */ /* 0x000fe20000000074 */
[----:B------:R-:W-:-:S03]  /*1a0d0*/  @!P5 IMAD.MOV R21, RZ, RZ, -R21 ;  /* 0x000000ffff15d224 */ /* 0x000fc600078e0a15 */
[----:B------:R0:W2:Y:S03]  /*1a0e0*/  @P2 LDG.E.U8 R117, desc[UR22][R24.64] ;  /* 0x0000001618752981 */ /* 0x0000a6000c1e1100 */
[--C-:B------:R-:W-:Y:S01]  /*1a0f0*/  @!P0 IMAD.IADD R66, R66, 0x1, -R9.reuse ;  /* 0x0000000142428824 */ /* 0x100fe200078e0a09 */
[----:B------:R-:W-:Y:S01]  /*1a100*/  ISETP.GT.U32.AND P0, PT, R9, R67, PT ;  /* 0x000000430900720c */ /* 0x000fe20003f04070 */
[----:B------:R-:W-:Y:S01]  /*1a110*/  @!P6 IMAD.IADD R68, R68, 0x1, -R9 ;  /* 0x000000014444e824 */ /* 0x000fe200078e0a09 */
[----:B----4-:R-:W-:Y:S01]  /*1a120*/  ISETP.GE.AND P5, PT, R5, RZ, PT ;  /* 0x000000ff0500720c */ /* 0x010fe20003fa6270 */
[----:B0-----:R-:W-:Y:S02]  /*1a130*/  @P2 IMAD.MOV.U32 R24, RZ, RZ, R2 ;  /* 0x000000ffff182224 */ /* 0x001fe400078e0002 */
[----:B------:R-:W-:Y:S01]  /*1a140*/  @P2 IMAD.MOV.U32 R25, RZ, RZ, R3 ;  /* 0x000000ffff192224 */ /* 0x000fe200078e0003 */
[----:B------:R-:W-:Y:S01]  /*1a150*/  ISETP.GT.U32.AND P6, PT, R9, R16, PT ;  /* 0x000000100900720c */ /* 0x000fe20003fc4070 */
[----:B------:R-:W4:Y:S01]  /*1a160*/  LDL R5, [R1+0xdd0] ;  /* 0x000dd00001057983 */ /* 0x000f220000100800 */
[----:B------:R-:W-:Y:S01]  /*1a170*/  SEL R23, R11, R21, !P3 ;  /* 0x000000150b177207 */ /* 0x000fe20005800000 */
[----:B------:R-:W-:-:S02]  /*1a180*/  IMAD.MOV.U32 R21, RZ, RZ, R13 ;  /* 0x000000ffff157224 */ /* 0x000fc400078e000d */
[----:B------:R0:W4:Y:S02]  /*1a190*/  @P2 LDG.E.U8 R116, desc[UR22][R24.64] ;  /* 0x0000001618742981 */ /* 0x000124000c1e1100 */
[----:B------:R-:W-:Y:S02]  /*1a1a0*/  @!P0 IMAD.IADD R67, R67, 0x1, -R9 ;  /* 0x0000000143438824 */ /* 0x000fe400078e0a09 */
[----:B------:R-:W-:Y:S01]  /*1a1b0*/  @!P4 IMAD.MOV R21, RZ, RZ, -R21 ;  /* 0x000000ffff15c224 */ /* 0x000fe200078e0a15 */
[----:B------:R-:W4:Y:S01]  /*1a1c0*/  LDL.LU R13, [R1+0x1a4] ;  /* 0x0001a400010d7983 */ /* 0x000f220000300800 */
[----:B0-----:R-:W-:Y:S01]  /*1a1d0*/  SEL R24, R11, R22, !P3 ;  /* 0x000000160b187207 */ /* 0x001fe20005800000 */
[----:B------:R-:W-:Y:S01]  /*1a1e0*/  IMAD.MOV.U32 R22, RZ, RZ, R15 ;  /* 0x000000ffff167224 */ /* 0x000fe200078e000f */
[----:B------:R-:W-:Y:S01]  /*1a1f0*/  ISETP.GT.U32.AND P4, PT, R9, R67, PT ;  /* 0x000000430900720c */ /* 0x000fe20003f84070 */
[----:B------:R-:W-:Y:S01]  /*1a200*/  IMAD R23, R23, UR6, RZ ;  /* 0x0000000617177c24 */ /* 0x000fe2000f8e02ff */
[----:B------:R-:W4:Y:S01]  /*1a210*/  LDL.LU R4, [R1+0x1a8] ;  /* 0x0001a80001047983 */ /* 0x000f220000300800 */
[----:B------:R-:W-:-:S02]  /*1a220*/  IMAD R24, R24, UR6, RZ ;  /* 0x0000000618187c24 */ /* 0x000fc4000f8e02ff */
[----:B------:R-:W-:Y:S02]  /*1a230*/  @!P5 IMAD.MOV R22, RZ, RZ, -R22 ;  /* 0x000000ffff16d224 */ /* 0x000fe400078e0a16 */
[--C-:B------:R-:W-:Y:S01]  /*1a240*/  @!P6 IMAD.IADD R16, R16, 0x1, -R9.reuse ;  /* 0x000000011010e824 */ /* 0x100fe200078e0a09 */
[CC--:B------:R-:W-:Y:S02]  /*1a250*/  IADD3 R15, P5, PT, R24.reuse, R8.reuse, RZ ;  /* 0x00000008180f7210 */ /* 0x0c0fe40007fbe0ff */
[C---:B-1----:R-:W-:Y:S02]  /*1a260*/  IADD3 R2, P6, PT, R23.reuse, R8, RZ ;  /* 0x0000000817027210 */ /* 0x042fe40007fde0ff */
[-C--:B------:R-:W-:Y:S02]  /*1a270*/  LEA.HI.X.SX32 R25, R24, R7.reuse, 0x1, P5 ;  /* 0x0000000718197211 */ /* 0x080fe400028f0eff */
[----:B------:R-:W-:Y:S01]  /*1a280*/  LEA.HI.X.SX32 R3, R23, R7, 0x1, P6 ;  /* 0x0000000717037211 */ /* 0x000fe200030f0eff */
[----:B------:R0:W-:Y:S01]  /*1a290*/  STL [R1+0x10c], R15 ;  /* 0x00010c0f01007387 */ /* 0x0001e20000100800 */
[----:B------:R-:W-:-:S03]  /*1a2a0*/  @!P4 IMAD.IADD R67, R67, 0x1, -R9 ;  /* 0x000000014343c824 */ /* 0x000fc600078e0a09 */
[----:B------:R-:W-:Y:S04]  /*1a2b0*/  STL [R1+0x114], R2 ;  /* 0x0001140201007387 */ /* 0x000fe80000100800 */
[----:B------:R1:W-:Y:S04]  /*1a2c0*/  STL [R1+0x108], R25 ;  /* 0x0001081901007387 */ /* 0x0003e80000100800 */
[----:B------:R0:W-:Y:S01]  /*1a2d0*/  STL [R1+0x110], R3 ;  /* 0x0001100301007387 */ /* 0x0001e20000100800 */
[----:B---3--:R-:W-:-:S03]  /*1a2e0*/  ISETP.GE.AND P4, PT, R14, RZ, PT ;  /* 0x000000ff0e00720c */ /* 0x008fc60003f86270 */
[----:B------:R-:W3:Y:S01]  /*1a2f0*/  LDL R14, [R1+0xe00] ;  /* 0x000e0000010e7983 */ /* 0x000ee20000100800 */
[C---:B------:R-:W-:Y:S01]  /*1a300*/  ISETP.GT.U32.AND P0, PT, R9.reuse, R12, PT ;  /* 0x0000000c0900720c */ /* 0x040fe20003f04070 */
[----:B------:R-:W-:Y:S01]  /*1a310*/  @P2 IMAD.MOV.U32 R24, RZ, RZ, R15 ;  /* 0x000000ffff182224 */ /* 0x000fe200078e000f */
[----:B------:R-:W-:Y:S01]  /*1a320*/  PRMT R115, RZ, 0x7610, R115 ;  /* 0x00007610ff737816 */ /* 0x000fe20000000073 */
[----:B0-----:R-:W3:Y:S01]  /*1a330*/  LDL.LU R15, [R1+0x1ac] ;  /* 0x0001ac00010f7983 */ /* 0x001ee20000300800 */
[C---:B------:R-:W-:Y:S02]  /*1a340*/  ISETP.GT.U32.AND P5, PT, R9.reuse, R16, PT ;  /* 0x000000100900720c */ /* 0x040fe40003fa4070 */
[----:B--2---:R-:W-:Y:S02]  /*1a350*/  ISETP.GT.U32.AND P6, PT, R9, R10, PT ;  /* 0x0000000a0900720c */ /* 0x004fe40003fc4070 */
[----:B------:R-:W-:Y:S01]  /*1a360*/  PRMT R114, RZ, 0x7610, R114 ;  /* 0x00007610ff727816 */ /* 0x000fe20000000072 */
[----:B------:R0:W2:Y:S01]  /*1a370*/  @P2 LDG.E.U8 R115, desc[UR22][R24.64] ;  /* 0x0000001618732981 */ /* 0x0000a2000c1e1100 */
[----:B------:R-:W-:-:S02]  /*1a380*/  SEL R22, R11, R22, !P3 ;  /* 0x000000160b167207 */ /* 0x000fc40005800000 */
[----:B------:R-:W-:Y:S01]  /*1a390*/  SEL R23, R11, R21, !P3 ;  /* 0x000000150b177207 */ /* 0x000fe20005800000 */
[----:B------:R-:W-:Y:S02]  /*1a3a0*/  @!P0 IMAD.IADD R12, R12, 0x1, -R9 ;  /* 0x000000010c0c8824 */ /* 0x000fe400078e0a09 */
[----:B0-----:R-:W-:Y:S02]  /*1a3b0*/  @P2 IMAD.MOV.U32 R24, RZ, RZ, R2 ;  /* 0x000000ffff182224 */ /* 0x001fe400078e0002 */
[----:B-1----:R-:W-:Y:S01]  /*1a3c0*/  @P2 IMAD.MOV.U32 R25, RZ, RZ, R3 ;  /* 0x000000ffff192224 */ /* 0x002fe200078e0003 */
[----:B----4-:R-:W-:Y:S01]  /*1a3d0*/  ISETP.GE.AND P0, PT, R5, RZ, PT ;  /* 0x000000ff0500720c */ /* 0x010fe20003f06270 */
[----:B------:R-:W-:Y:S01]  /*1a3e0*/  IMAD.MOV.U32 R21, RZ, RZ, R66 ;  /* 0x000000ffff157224 */ /* 0x000fe200078e0042 */
[----:B------:R-:W4:Y:S01]  /*1a3f0*/  LDL R5, [R1+0xee4] ;  /* 0x000ee40001057983 */ /* 0x000f220000100800 */
[----:B------:R-:W-:Y:S01]  /*1a400*/  @!P5 IMAD.IADD R16, R16, 0x1, -R9 ;  /* 0x000000011010d824 */ /* 0x000fe200078e0a09 */
[----:B------:R-:W-:-:S02]  /*1a410*/  ISETP.GT.U32.AND P5, PT, R9, R12, PT ;  /* 0x0000000c0900720c */ /* 0x000fc40003fa4070 */
[----:B------:R0:W2:Y:S01]  /*1a420*/  @P2 LDG.E.U8 R114, desc[UR22][R24.64] ;  /* 0x0000001618722981 */ /* 0x0000a2000c1e1100 */
[----:B------:R-:W-:Y:S02]  /*1a430*/  IMAD R23, R23, UR6, RZ ;  /* 0x0000000617177c24 */ /* 0x000fe4000f8e02ff */
[----:B------:R-:W-:Y:S01]  /*1a440*/  @!P4 IMAD.MOV R21, RZ, RZ, -R21 ;  /* 0x000000ffff15c224 */ /* 0x000fe200078e0a15 */
[----:B------:R-:W2:Y:S01]  /*1a450*/  LDL R66, [R1+0xdb8] ;  /* 0x000db80001427983 */ /* 0x000ea20000100800 */
[----:B------:R-:W-:Y:S02]  /*1a460*/  @!P6 IMAD.IADD R10, R10, 0x1, -R9 ;  /* 0x000000010a0ae824 */ /* 0x000fe400078e0a09 */
[----:B0-----:R-:W-:Y:S02]  /*1a470*/  IMAD R24, R22, UR6, RZ ;  /* 0x0000000616187c24 */ /* 0x001fe4000f8e02ff */
[----:B------:R-:W-:Y:S01]  /*1a480*/  IMAD.MOV.U32 R22, RZ, RZ, R0 ;  /* 0x000000ffff167224 */ /* 0x000fe200078e0000 */
[----:B------:R-:W-:-:S02]  /*1a490*/  IADD3 R0, P6, PT, R23, R8, RZ ;  /* 0x0000000817007210 */ /* 0x000fc40007fde0ff */
[C---:B------:R-:W-:Y:S02]  /*1a4a0*/  IADD3 R3, P4, PT, R24.reuse, R8, RZ ;  /* 0x0000000818037210 */ /* 0x040fe40007f9e0ff */
[-C--:B------:R-:W-:Y:S02]  /*1a4b0*/  LEA.HI.X.SX32 R2, R23, R7.reuse, 0x1, P6 ;  /* 0x0000000717027211 */ /* 0x080fe400030f0eff */
[----:B------:R-:W-:Y:S01]  /*1a4c0*/  LEA.HI.X.SX32 R25, R24, R7, 0x1, P4 ;  /* 0x0000000718197211 */ /* 0x000fe200020f0eff */
[----:B------:R-:W-:Y:S01]  /*1a4d0*/  STL [R1+0x11c], R3 ;  /* 0x00011c0301007387 */ /* 0x000fe20000100800 */
[----:B------:R-:W-:-:S03]  /*1a4e0*/  @!P5 IMAD.IADD R12, R12, 0x1, -R9 ;  /* 0x000000010c0cd824 */ /* 0x000fc600078e0a09 */
[----:B------:R0:W-:Y:S04]  /*1a4f0*/  STL [R1+0x124], R0 ;  /* 0x0001240001007387 */ /* 0x0001e80000100800 */
[----:B------:R1:W-:Y:S04]  /*1a500*/  STL [R1+0x118], R25 ;  /* 0x0001181901007387 */ /* 0x0003e80000100800 */
[----:B------:R0:W-:Y:S01]  /*1a510*/  STL [R1+0x120], R2 ;  /* 0x0001200201007387 */ /* 0x0001e20000100800 */
[----:B---3--:R-:W-:-:S03]  /*1a520*/  ISETP.GE.AND P5, PT, R14, RZ, PT ;  /* 0x000000ff0e00720c */ /* 0x008fc60003fa6270 */
[----:B------:R-:W3:Y:S01]  /*1a530*/  LDL R14, [R1+0xe94] ;  /* 0x000e9400010e7983 */ /* 0x000ee20000100800 */
[----:B------:R-:W-:Y:S02]  /*1a540*/  ISETP.GT.U32.AND P4, PT, R9, R13, PT ;  /* 0x0000000d0900720c */ /* 0x000fe40003f84070 */
[----:B------:R-:W-:Y:S02]  /*1a550*/  SEL R21, R11, R21, !P3 ;  /* 0x000000150b157207 */ /* 0x000fe40005800000 */
[----:B------:R-:W-:Y:S01]  /*1a560*/  ISETP.GT.U32.AND P6, PT, R9, R4, PT ;  /* 0x000000040900720c */ /* 0x000fe20003fc4070 */
[----:B------:R-:W-:Y:S02]  /*1a570*/  @P2 IMAD.MOV.U32 R24, RZ, RZ, R3 ;  /* 0x000000ffff182224 */ /* 0x000fe400078e0003 */
[----:B------:R-:W-:Y:S02]  /*1a580*/  @!P0 IMAD.MOV R22, RZ, RZ, -R22 ;  /* 0x000000ffff168224 */ /* 0x000fe400078e0a16 */
[----:B------:R-:W-:Y:S01]  /*1a590*/  IMAD R23, R21, UR6, RZ ;  /* 0x0000000615177c24 */ /* 0x000fe2000f8e02ff */
[----:B------:R0:W3:Y:S02]  /*1a5a0*/  @P2 LDG.E.U8 R113, desc[UR22][R24.64] ;  /* 0x0000001618712981 */ /* 0x0000e4000c1e1100 */
[----:B------:R-:W-:Y:S01]  /*1a5b0*/  SEL R21, R11, R22, !P3 ;  /* 0x000000160b157207 */ /* 0x000fe20005800000 */
[----:B------:R-:W-:Y:S01]  /*1a5c0*/  @!P4 IMAD.IADD R13, R13, 0x1, -R9 ;  /* 0x000000010d0dc824 */ /* 0x000fe200078e0a09 */
[----:B------:R-:W-:Y:S01]  /*1a5d0*/  PRMT R112, RZ, 0x7610, R112 ;  /* 0x00007610ff707816 */ /* 0x000fe20000000070 */
[----:B0-----:R-:W-:Y:S01]  /*1a5e0*/  @P2 IMAD.MOV.U32 R24, RZ, RZ, R0 ;  /* 0x000000ffff182224 */ /* 0x001fe200078e0000 */
[----:B------:R-:W-:Y:S01]  /*1a5f0*/  IADD3 R0, P4, PT, R23, R8, RZ ;  /* 0x0000000817007210 */ /* 0x000fe20007f9e0ff */
[----:B-1----:R-:W-:-:S02]  /*1a600*/  @P2 IMAD.MOV.U32 R25, RZ, RZ, R2 ;  /* 0x000000ffff192224 */ /* 0x002fc400078e0002 */
[----:B------:R-:W-:Y:S01]  /*1a610*/  @!P6 IMAD.IADD R4, R4, 0x1, -R9 ;  /* 0x000000010404e824 */ /* 0x000fe200078e0a09 */
[----:B------:R-:W-:Y:S01]  /*1a620*/  LEA.HI.X.SX32 R2, R23, R7, 0x1, P4 ;  /* 0x0000000717027211 */ /* 0x000fe200020f0eff */
[----:B------:R-:W-:Y:S01]  /*1a630*/  STL [R1+0x12c], R0 ;  /* 0x00012c0001007387 */ /* 0x000fe20000100800 */
[----:B----4-:R-:W-:Y:S01]  /*1a640*/  ISETP.GE.AND P6, PT, R5, RZ, PT ;  /* 0x000000ff0500720c */ /* 0x010fe20003fc6270 */
[----:B------:R-:W-:Y:S02]  /*1a650*/  IMAD.MOV.U32 R22, RZ, RZ, R68 ;  /* 0x000000ffff167224 */ /* 0x000fe400078e0044 */
[----:B------:R-:W-:Y:S01]  /*1a660*/  IMAD R26, R21, UR6, RZ ;  /* 0x00000006151a7c24 */ /* 0x000fe2000f8e02ff */
[----:B------:R-:W4:Y:S01]  /*1a670*/  LDL.LU R5, [R1+0x1b0] ;  /* 0x0001b00001057983 */ /* 0x000f220000300800 */
[----:B------:R-:W-:-:S03]  /*1a680*/  @!P5 IMAD.MOV R22, RZ, RZ, -R22 ;  /* 0x000000ffff16d224 */ /* 0x000fc600078e0a16 */
[----:B------:R0:W4:Y:S04]  /*1a690*/  @P2 LDG.E.U8 R112, desc[UR22][R24.64] ;  /* 0x0000001618702981 */ /* 0x000128000c1e1100 */
[----:B------:R1:W-:Y:S04]  /*1a6a0*/  STL [R1+0x128], R2 ;  /* 0x0001280201007387 */ /* 0x0003e80000100800 */
[----:B------:R-:W4:Y:S01]  /*1a6b0*/  LDL.LU R68, [R1+0x1b4] ;  /* 0x0001b40001447983 */ /* 0x000f220000300800 */
[----:B0-----:R-:W-:Y:S01]  /*1a6c0*/  @P2 IMAD.MOV.U32 R25, RZ, RZ, R2 ;  /* 0x000000ffff192224 */ /* 0x001fe200078e0002 */
[----:B-1----:R-:W-:Y:S01]  /*1a6d0*/  IADD3 R2, P5, PT, R26, R8, RZ ;  /* 0x000000081a027210 */ /* 0x002fe20007fbe0ff */
[----:B------:R-:W-:-:S02]  /*1a6e0*/  IMAD.MOV.U32 R21, RZ, RZ, R67 ;  /* 0x000000ffff157224 */ /* 0x000fc400078e0043 */
[----:B------:R-:W-:Y:S01]  /*1a6f0*/  @P2 IMAD.MOV.U32 R24, RZ, RZ, R0 ;  /* 0x000000ffff182224 */ /* 0x000fe200078e0000 */
[----:B------:R-:W-:Y:S01]  /*1a700*/  LEA.HI.X.SX32 R3, R26, R7, 0x1, P5 ;  /* 0x000000071a037211 */ /* 0x000fe200028f0eff */
[----:B------:R-:W4:Y:S01]  /*1a710*/  LDL.LU R0, [R1+0x1b8] ;  /* 0x0001b80001007983 */ /* 0x000f220000300800 */
[----:B--2---:R-:W-:Y:S01]  /*1a720*/  ISETP.GE.AND P4, PT, R66, RZ, PT ;  /* 0x000000ff4200720c */ /* 0x004fe20003f86270 */
[----:B------:R-:W-:Y:S02]  /*1a730*/  @!P6 IMAD.MOV R21, RZ, RZ, -R21 ;  /* 0x000000ffff15e224 */ /* 0x000fe400078e0a15 */
[----:B------:R0:W-:Y:S04]  /*1a740*/  STL [R1+0x134], R2 ;  /* 0x0001340201007387 */ /* 0x0001e80000100800 */
[----:B------:R-:W2:Y:S04]  /*1a750*/  LDL R66, [R1+0xf04] ;  /* 0x000f040001427983 */ /* 0x000ea80000100800 */
[----:B------:R-:W-:Y:S01]  /*1a760*/  STL [R1+0x130], R3 ;  /* 0x0001300301007387 */ /* 0x000fe20000100800 */
[----:B------:R-:W-:-:S03]  /*1a770*/  PRMT R110, RZ, 0x7610, R110 ;  /* 0x00007610ff6e7816 */ /* 0x000fc6000000006e */
[----:B------:R1:W2:Y:S02]  /*1a780*/  @P2 LDG.E.U8 R111, desc[UR22][R24.64] ;  /* 0x00000016186f2981 */ /* 0x0002a4000c1e1100 */
[----:B-1----:R-:W-:Y:S02]  /*1a790*/  @P2 IMAD.MOV.U32 R24, RZ, RZ, R2 ;  /* 0x000000ffff182224 */ /* 0x002fe400078e0002 */
[----:B------:R-:W-:-:S05]  /*1a7a0*/  @P2 IMAD.MOV.U32 R25, RZ, RZ, R3 ;  /* 0x000000ffff192224 */ /* 0x000fca00078e0003 */
[----:B------:R1:W2:Y:S02]  /*1a7b0*/  @P2 LDG.E.U8 R110, desc[UR22][R24.64] ;  /* 0x00000016186e2981 */ /* 0x0002a4000c1e1100 */
[----:B-1----:R-:W-:Y:S01]  /*1a7c0*/  SEL R24, R11, R22, !P3 ;  /* 0x000000160b187207 */ /* 0x002fe20005800000 */
[----:B------:R-:W-:Y:S01]  /*1a7d0*/  IMAD.MOV.U32 R22, RZ, RZ, R12 ;  /* 0x000000ffff167224 */ /* 0x000fe200078e000c */
[----:B---3--:R-:W-:Y:S02]  /*1a7e0*/  ISETP.GE.AND P6, PT, R14, RZ, PT ;  /* 0x000000ff0e00720c */ /* 0x008fe40003fc6270 */
[----:B------:R-:W3:Y:S04]  /*1a7f0*/  LDL.LU R14, [R1+0x1bc] ;  /* 0x0001bc00010e7983 */ /* 0x000ee80000300800 */
[----:B------:R-:W3:Y:S04]  /*1a800*/  LDL.LU R67, [R1+0x1c0] ;  /* 0x0001c00001437983 */ /* 0x000ee80000300800 */
[----:B------:R-:W3:Y:S01]  /*1a810*/  LDL R12, [R1+0xe9c] ;  /* 0x000e9c00010c7983 */ /* 0x000ee20000100800 */
[----:B------:R-:W-:-:S13]  /*1a820*/  ISETP.GT.U32.AND P0, PT, R9, R10, PT ;  /* 0x0000000a0900720c */ /* 0x000fda0003f04070 */
[----:B------:R-:W-:Y:S01]  /*1a830*/  @!P0 IMAD.IADD R10, R10, 0x1, -R9 ;  /* 0x000000010a0a8824 */ /* 0x000fe200078e0a09 */
[C---:B------:R-:W-:Y:S01]  /*1a840*/  ISETP.GT.U32.AND P0, PT, R9.reuse, R15, PT ;  /* 0x0000000f0900720c */ /* 0x040fe20003f04070 */
[----:B------:R-:W-:Y:S01]  /*1a850*/  IMAD.MOV.U32 R23, RZ, RZ, R16 ;  /* 0x000000ffff177224 */ /* 0x000fe200078e0010 */
[----:B------:R-:W-:Y:S01]  /*1a860*/  ISETP.GT.U32.AND P5, PT, R9, R4, PT ;  /* 0x000000040900720c */ /* 0x000fe20003fa4070 */
[----:B------:R-:W-:Y:S01]  /*1a870*/  IMAD R24, R24, UR6, RZ ;  /* 0x0000000618187c24 */ /* 0x000fe2000f8e02ff */
[----:B------:R-:W-:Y:S01]  /*1a880*/  SEL R21, R11, R21, !P3 ;  /* 0x000000150b157207 */ /* 0x000fe20005800000 */
[----:B------:R-:W-:Y:S01]  /*1a890*/  @!P4 IMAD.MOV R23, RZ, RZ, -R23 ;  /* 0x000000ffff17c224 */ /* 0x000fe200078e0a17 */
[----:B------:R-:W3:Y:S07]  /*1a8a0*/  LDL R16, [R1+0xe6c] ;  /* 0x000e6c0001107983 */ /* 0x000eee0000100800 */
[----:B------:R-:W-:Y:S01]  /*1a8b0*/  @!P0 IMAD.IADD R15, R15, 0x1, -R9 ;  /* 0x000000010f0f8824 */ /* 0x000fe200078e0a09 */
[----:B------:R-:W-:-:S04]  /*1a8c0*/  ISETP.GT.U32.AND P0, PT, R9, R13, PT ;  /* 0x0000000d0900720c */ /* 0x000fc80003f04070 */
[----:B------:R-:W-:Y:S01]  /*1a8d0*/  ISETP.GT.U32.AND P4, PT, R9, R15, PT ;  /* 0x0000000f0900720c */ /* 0x000fe20003f84070 */
[----:B------:R-:W-:Y:S01]  /*1a8e0*/  @!P6 IMAD.MOV R22, RZ, RZ, -R22 ;  /* 0x000000ffff16e224 */ /* 0x000fe200078e0a16 */
[----:B------:R-:W-:Y:S01]  /*1a8f0*/  IADD3 R25, P6, PT, R24, R8, RZ ;  /* 0x0000000818197210 */ /* 0x000fe20007fde0ff */
[----:B------:R-:W-:-:S03]  /*1a900*/  IMAD R21, R21, UR6, RZ ;  /* 0x0000000615157c24 */ /* 0x000fc6000f8e02ff */
[----:B------:R-:W-:-:S03]  /*1a910*/  LEA.HI.X.SX32 R24, R24, R7, 0x1, P6 ;  /* 0x0000000718187211 */ /* 0x000fc600030f0eff */
[----:B------:R-:W-:Y:S01]  /*1a920*/  @!P0 IMAD.IADD R13, R13, 0x1, -R9 ;  /* 0x000000010d0d8824 */ /* 0x000fe200078e0a09 */
[----:B----4-:R-:W-:-:S03]  /*1a930*/  ISETP.GT.U32.AND P0, PT, R9, R5, PT ;  /* 0x000000050900720c */ /* 0x010fc60003f04070 */
[--C-:B------:R-:W-:Y:S01]  /*1a940*/  @!P4 IMAD.IADD R15, R15, 0x1, -R9.reuse ;  /* 0x000000010f0fc824 */ /* 0x100fe200078e0a09 */
[----:B0-----:R-:W-:Y:S01]  /*1a950*/  IADD3 R2, P4, PT, R21, R8, RZ ;  /* 0x0000000815027210 */ /* 0x001fe20007f9e0ff */
[----:B------:R0:W-:Y:S01]  /*1a960*/  STL [R1+0x13c], R25 ;  /* 0x00013c1901007387 */ /* 0x0001e20000100800 */
[----:B------:R-:W-:Y:S01]  /*1a970*/  @!P5 IMAD.IADD R4, R4, 0x1, -R9 ;  /* 0x000000010404d824 */ /* 0x000fe200078e0a09 */
[----:B------:R-:W-:Y:S02]  /*1a980*/  ISETP.GT.U32.AND P5, PT, R9, R68, PT ;  /* 0x000000440900720c */ /* 0x000fe40003fa4070 */
[----:B------:R-:W-:Y:S01]  /*1a990*/  STL [R1+0x144], R2 ;  /* 0x0001440201007387 */ /* 0x000fe20000100800 */
[----:B------:R-:W-:Y:S02]  /*1a9a0*/  SEL R23, R11, R23, !P3 ;  /* 0x000000170b177207 */ /* 0x000fe40005800000 */
[----:B0-----:R-:W-:Y:S01]  /*1a9b0*/  @P2 LOP3.LUT R25, R25, R24, RZ, 0x3c, !PT ;  /* 0x0000001819192212 */ /* 0x001fe200078e3cff */
[----:B------:R0:W-:Y:S01]  /*1a9c0*/  STL [R1+0x138], R24 ;  /* 0x0001381801007387 */ /* 0x0001e20000100800 */
[----:B------:R-:W-:Y:S01]  /*1a9d0*/  PRMT R109, RZ, 0x7610, R109 ;  /* 0x00007610ff6d7816 */ /* 0x000fe2000000006d */
[----:B------:R-:W-:-:S02]  /*1a9e0*/  IMAD R23, R23, UR6, RZ ;  /* 0x0000000617177c24 */ /* 0x000fc4000f8e02ff */
[----:B------:R-:W-:Y:S01]  /*1a9f0*/  @!P0 IMAD.IADD R5, R5, 0x1, -R9 ;  /* 0x0000000105058824 */ /* 0x000fe200078e0a09 */
[----:B0-----:R-:W-:-:S04]  /*1aa00*/  @P2 LOP3.LUT R24, R25, R24, RZ, 0x3c, !PT ;  /* 0x0000001819182212 */ /* 0x001fc800078e3cff */
[----:B------:R-:W-:Y:S01]  /*1aa10*/  @P2 LOP3.LUT R25, R25, R24, RZ, 0x3c, !PT ;  /* 0x0000001819192212 */ /* 0x000fe200078e3cff */
[----:B------:R-:W-:Y:S01]  /*1aa20*/  @!P5 IMAD.IADD R68, R68, 0x1, -R9 ;  /* 0x000000014444d824 */ /* 0x000fe200078e0a09 */
[----:B------:R-:W-:-:S03]  /*1aa30*/  LEA.HI.X.SX32 R3, R21, R7, 0x1, P4 ;  /* 0x0000000715037211 */ /* 0x000fc600020f0eff */
[----:B------:R0:W4:Y:S04]  /*1aa40*/  @P2 LDG.E.U8 R109, desc[UR22][R24.64] ;  /* 0x00000016186d2981 */ /* 0x000128000c1e1100 */
[----:B------:R1:W-:Y:S01]  /*1aa50*/  STL [R1+0x140], R3 ;  /* 0x0001400301007387 */ /* 0x0003e20000100800 */
[----:B0-----:R-:W-:Y:S01]  /*1aa60*/  @P2 IMAD.MOV.U32 R24, RZ, RZ, R2 ;  /* 0x000000ffff182224 */ /* 0x001fe200078e0002 */
[----:B------:R-:W-:Y:S01]  /*1aa70*/  IADD3 R2, P5, PT, R23, R8, RZ ;  /* 0x0000000817027210 */ /* 0x000fe20007fbe0ff */
[----:B------:R-:W-:-:S03]  /*1aa80*/  @P2 IMAD.MOV.U32 R25, RZ, RZ, R3 ;  /* 0x000000ffff192224 */ /* 0x000fc600078e0003 */
[----:B-1----:R-:W-:Y:S01]  /*1aa90*/  LEA.HI.X.SX32 R3, R23, R7, 0x1, P5 ;  /* 0x0000000717037211 */ /* 0x002fe200028f0eff */
[----:B------:R-:W-:Y:S01]  /*1aaa0*/  STL [R1+0x14c], R2 ;  /* 0x00014c0201007387 */ /* 0x000fe20000100800 */
[----:B--2---:R-:W-:-:S03]  /*1aab0*/  ISETP.GE.AND P4, PT, R66, RZ, PT ;  /* 0x000000ff4200720c */ /* 0x004fc60003f86270 */
[----:B------:R0:W-:Y:S04]  /*1aac0*/  STL [R1+0x148], R3 ;  /* 0x0001480301007387 */ /* 0x0001e80000100800 */
[----:B------:R-:W2:Y:S01]  /*1aad0*/  LDL.LU R66, [R1+0x1c4] ;  /* 0x0001c40001427983 */ /* 0x000ea20000300800 */
[----:B---3--:R-:W-:-:S13]  /*1aae0*/  ISETP.GT.U32.AND P0, PT, R9, R14, PT ;  /* 0x0000000e0900720c */ /* 0x008fda0003f04070 */
[----:B------:R-:W-:Y:S01]  /*1aaf0*/  @!P0 IMAD.IADD R14, R14, 0x1, -R9 ;  /* 0x000000010e0e8824 */ /* 0x000fe200078e0a09 */
[----:B------:R-:W-:Y:S02]  /*1ab00*/  ISETP.GE.AND P0, PT, R12, RZ, PT ;  /* 0x000000ff0c00720c */ /* 0x000fe40003f06270 */
[----:B------:R-:W3:Y:S01]  /*1ab10*/  LDL R12, [R1+0xdfc] ;  /* 0x000dfc00010c7983 */ /* 0x000ee20000100800 */
[C---:B------:R-:W-:Y:S02]  /*1ab20*/  ISETP.GT.U32.AND P6, PT, R9.reuse, R0, PT ;  /* 0x000000000900720c */ /* 0x040fe40003fc4070 */
[----:B------:R-:W-:Y:S01]  /*1ab30*/  PRMT R108, RZ, 0x7610, R108 ;  /* 0x00007610ff6c7816 */ /* 0x000fe2000000006c */
[----:B------:R-:W-:Y:S01]  /*1ab40*/  IMAD.MOV.U32 R21, RZ, RZ, R10 ;  /* 0x000000ffff157224 */ /* 0x000fe200078e000a */
[----:B------:R-:W-:Y:S02]  /*1ab50*/  ISETP.GT.U32.AND P5, PT, R9, R5, PT ;  /* 0x000000050900720c */ /* 0x000fe40003fa4070 */
[----:B------:R-:W-:Y:S01]  /*1ab60*/  PRMT R107, RZ, 0x7610, R107 ;  /* 0x00007610ff6b7816 */ /* 0x000fe2000000006b */
[----:B------:R-:W-:Y:S01]  /*1ab70*/  @!P4 IMAD.MOV R21, RZ, RZ, -R21 ;  /* 0x000000ffff15c224 */ /* 0x000fe200078e0a15 */
[----:B------:R1:W2:Y:S01]  /*1ab80*/  @P2 LDG.E.U8 R108, desc[UR22][R24.64] ;  /* 0x00000016186c2981 */ /* 0x0002a2000c1e1100 */
[----:B------:R-:W-:-:S04]  /*1ab90*/  SEL R22, R11, R22, !P3 ;  /* 0x000000160b167207 */ /* 0x000fc80005800000 */
[----:B------:R-:W-:Y:S01]  /*1aba0*/  @!P6 IMAD.IADD R0, R0, 0x1, -R9 ;  /* 0x000000010000e824 */ /* 0x000fe200078e0a09 */
[----:B------:R-:W-:Y:S01]  /*1abb0*/  ISETP.GT.U32.AND P6, PT, R9, R67, PT ;  /* 0x000000430900720c */ /* 0x000fe20003fc4070 */
[----:B-1----:R-:W-:Y:S02]  /*1abc0*/  @P2 IMAD.MOV.U32 R24, RZ, RZ, R2 ;  /* 0x000000ffff182224 */ /* 0x002fe400078e0002 */
[----:B------:R-:W-:Y:S01]  /*1abd0*/  @P2 IMAD.MOV.U32 R25, RZ, RZ, R3 ;  /* 0x000000ffff192224 */ /* 0x000fe200078e0003 */
[----:B------:R-:W-:Y:S01]  /*1abe0*/  SEL R21, R11, R21, !P3 ;  /* 0x000000150b157207 */ /* 0x000fe20005800000 */
[----:B------:R-:W-:Y:S01]  /*1abf0*/  @!P5 IMAD.IADD R5, R5, 0x1, -R9 ;  /* 0x000000010505d824 */ /* 0x000fe200078e0a09 */
[----:B------:R-:W-:Y:S01]  /*1ac00*/  ISETP.GE.AND P4, PT, R16, RZ, PT ;  /* 0x000000ff1000720c */ /* 0x000fe20003f86270 */
[----:B0-----:R-:W4:Y:S04]  /*1ac10*/  LDL R3, [R1+0xe3c] ;  /* 0x000e3c0001037983 */ /* 0x001f280000100800 */
[----:B------:R0:W4:Y:S01]  /*1ac20*/  @P2 LDG.E.U8 R107, desc[UR22][R24.64] ;  /* 0x00000016186b2981 */ /* 0x000122000c1e1100 */
[----:B------:R-:W-:-:S02]  /*1ac30*/  IMAD R23, R21, UR6, RZ ;  /* 0x0000000615177c24 */ /* 0x000fc4000f8e02ff */
[----:B------:R-:W-:Y:S02]  /*1ac40*/  @!P6 IMAD.IADD R67, R67, 0x1, -R9 ;  /* 0x000000014343e824 */ /* 0x000fe400078e0a09 */
[----:B0-----:R-:W-:Y:S01]  /*1ac50*/  IMAD R24, R22, UR6, RZ ;  /* 0x0000000616187c24 */ /* 0x001fe2000f8e02ff */
[----:B------:R-:W-:-:S04]  /*1ac60*/  IADD3 R2, P6, PT, R23, R8, RZ ;  /* 0x0000000817027210 */ /* 0x000fc80007fde0ff */
[C---:B------:R-:W-:Y:S01]  /*1ac70*/  IADD3 R10, P5, PT, R24.reuse, R8, RZ ;  /* 0x00000008180a7210 */ /* 0x040fe20007fbe0ff */
[----:B------:R-:W-:Y:S02]  /*1ac80*/  IMAD.MOV.U32 R22, RZ, RZ, R13 ;  /* 0x000000ffff167224 */ /* 0x000fe400078e000d */
[----:B------:R-:W4:Y:S01]  /*1ac90*/  LDL.LU R13, [R1+0x1c8] ;  /* 0x0001c800010d7983 */ /* 0x000f220000300800 */
[----:B------:R-:W-:-:S03]  /*1aca0*/  LEA.HI.X.SX32 R16, R24, R7, 0x1, P5 ;  /* 0x0000000718107211 */ /* 0x000fc600028f0eff */
[----:B------:R-:W-:Y:S01]  /*1acb0*/  STL [R1+0x154], R10 ;  /* 0x0001540a01007387 */ /* 0x000fe20000100800 */
[----:B------:R-:W-:Y:S01]  /*1acc0*/  ISETP.GT.U32.AND P5, PT, R9, R0, PT ;  /* 0x000000000900720c */ /* 0x000fe20003fa4070 */
[----:B------:R-:W-:Y:S02]  /*1acd0*/  @P2 IMAD.MOV.U32 R25, RZ, RZ, R16 ;  /* 0x000000ffff192224 */ /* 0x000fe400078e0010 */
[----:B------:R-:W-:Y:S04]  /*1ace0*/  STL [R1+0x15c], R2 ;  /* 0x00015c0201007387 */ /* 0x000fe80000100800 */
[----:B------:R0:W-:Y:S01]  /*1acf0*/  STL [R1+0x150], R16 ;  /* 0x0001501001007387 */ /* 0x0001e20000100800 */
[----:B------:R-:W-:-:S03]  /*1ad00*/  IMAD.MOV.U32 R21, RZ, RZ, R4 ;  /* 0x000000ffff157224 */ /* 0x000fc600078e0004 */
[----:B0-----:R-:W4:Y:S01]  /*1ad10*/  LDL R16, [R1+0xdb4] ;  /* 0x000db40001107983 */ /* 0x001f220000100800 */
[----:B------:R-:W-:Y:S01]  /*1ad20*/  LEA.HI.X.SX32 R4, R23, R7, 0x1, P6 ;  /* 0x0000000717047211 */ /* 0x000fe200030f0eff */
[----:B------:R-:W-:-:S04]  /*1ad30*/  @!P5 IMAD.IADD R0, R0, 0x1, -R9 ;  /* 0x000000010000d824 */ /* 0x000fc800078e0a09 */
[----:B------:R0:W-:Y:S01]  /*1ad40*/  STL [R1+0x158], R4 ;  /* 0x0001580401007387 */ /* 0x0001e20000100800 */
[----:B---3--:R-:W-:-:S03]  /*1ad50*/  ISETP.GE.AND P5, PT, R12, RZ, PT ;  /* 0x000000ff0c00720c */ /* 0x008fc60003fa6270 */
[----:B------:R-:W3:Y:S01]  /*1ad60*/  LDL R12, [R1+0xf00] ;  /* 0x000f0000010c7983 */ /* 0x000ee20000100800 */
[----:B------:R-:W-:Y:S01]  /*1ad70*/  @!P4 IMAD.MOV R22, RZ, RZ, -R22 ;  /* 0x000000ffff16c224 */ /* 0x000fe200078e0a16 */
[C---:B------:R-:W-:Y:S01]  /*1ad80*/  ISETP.GT.U32.AND P4, PT, R9.reuse, R68, PT ;  /* 0x000000440900720c */ /* 0x040fe20003f84070 */
[----:B------:R-:W-:Y:S01]  /*1ad90*/  @!P0 IMAD.MOV R21, RZ, RZ, -R21 ;  /* 0x000000ffff158224 */ /* 0x000fe200078e0a15 */
[C---:B------:R-:W-:Y:S02]  /*1ada0*/  ISETP.GT.U32.AND P0, PT, R9.reuse, R67, PT ;  /* 0x000000430900720c */ /* 0x040fe40003f04070 */
[----:B------:R-:W-:Y:S02]  /*1adb0*/  ISETP.GT.U32.AND P6, PT, R9, R14, PT ;  /* 0x0000000e0900720c */ /* 0x000fe40003fc4070 */
[C---:B------:R-:W-:Y:S02]  /*1adc0*/  SEL R22, R11.reuse, R22, !P3 ;  /* 0x000000160b167207 */ /* 0x040fe40005800000 */
[----:B------:R-:W-:-:S05]  /*1add0*/  SEL R21, R11, R21, !P3 ;  /* 0x000000150b157207 */ /* 0x000fca0005800000 */
[--C-:B------:R-:W-:Y:S01]  /*1ade0*/  @!P4 IMAD.IADD R68, R68, 0x1, -R9.reuse ;  /* 0x000000014444c824 */ /* 0x100fe200078e0a09 */
[----:B--2---:R-:W-:Y:S01]  /*1adf0*/  ISETP.GT.U32.AND P4, PT, R9, R66, PT ;  /* 0x000000420900720c */ /* 0x004fe20003f84070 */
[----:B------:R-:W-:Y:S01]  /*1ae00*/  @P2 IMAD.MOV.U32 R24, RZ, RZ, R10 ;  /* 0x000000ffff182224 */ /* 0x000fe200078e000a */
[----:B------:R-:W-:Y:S01]  /*1ae10*/  PRMT R106, RZ, 0x7610, R106 ;  /* 0x00007610ff6a7816 */ /* 0x000fe2000000006a */
[----:B------:R-:W2:Y:S01]  /*1ae20*/  LDL R10, [R1+0xe20] ;  /* 0x000e2000010a7983 */ /* 0x000ea20000100800 */
[----:B------:R-:W-:Y:S02]  /*1ae30*/  IMAD R22, R22, UR6, RZ ;  /* 0x0000000616167c24 */ /* 0x000fe4000f8e02ff */
[----:B------:R-:W-:Y:S02]  /*1ae40*/  IMAD R21, R21, UR6, RZ ;  /* 0x0000000615157c24 */ /* 0x000fe4000f8e02ff */
[----:B------:R1:W2:Y:S01]  /*1ae50*/  @P2 LDG.E.U8 R106, desc[UR22][R24.64] ;  /* 0x00000016186a2981 */ /* 0x0002a2000c1e1100 */
[----:B------:R-:W-:-:S04]  /*1ae60*/  @!P0 IMAD.IADD R67, R67, 0x1, -R9 ;  /* 0x0000000143438824 */ /* 0x000fc800078e0a09 */
[--C-:B------:R-:W-:Y:S02]  /*1ae70*/  @!P4 IMAD.IADD R66, R66, 0x1, -R9.reuse ;  /* 0x000000014242c824 */ /* 0x100fe400078e0a09 */
[----:B-1----:R-:W-:Y:S01]  /*1ae80*/  @P2 IMAD.MOV.U32 R25, RZ, RZ, R4 ;  /* 0x000000ffff192224 */ /* 0x002fe200078e0004 */
[-C--:B0-----:R-:W-:Y:S01]  /*1ae90*/  IADD3 R4, P0, PT, R22, R8.reuse, RZ ;  /* 0x0000000816047210 */ /* 0x081fe20007f1e0ff */
[----:B------:R-:W-:Y:S01]  /*1aea0*/  @P2 IMAD.MOV.U32 R24, RZ, RZ, R2 ;  /* 0x000000ffff182224 */ /* 0x000fe200078e0002 */
[----:B------:R-:W-:Y:S01]  /*1aeb0*/  IADD3 R2, P4, PT, R21, R8, RZ ;  /* 0x0000000815027210 */ /* 0x000fe20007f9e0ff */
[----:B------:R-:W-:Y:S01]  /*1aec0*/  @!P6 IMAD.IADD R14, R14, 0x1, -R9 ;  /* 0x000000010e0ee824 */ /* 0x000fe200078e0a09 */
[----:B------:R-:W-:Y:S01]  /*1aed0*/  PRMT R105, RZ, 0x7610, R105 ;  /* 0x00007610ff697816 */ /* 0x000fe20000000069 */
[----:B------:R-:W-:Y:S01]  /*1aee0*/  IMAD.MOV.U32 R23, RZ, RZ, R15 ;  /* 0x000000ffff177224 */ /* 0x000fe200078e000f */
[----:B----4-:R-:W-:Y:S02]  /*1aef0*/  ISETP.GE.AND P6, PT, R3, RZ, PT ;  /* 0x000000ff0300720c */ /* 0x010fe40003fc6270 */
[----:B------:R-:W-:-:S02]  /*1af00*/  LEA.HI.X.SX32 R15, R22, R7, 0x1, P0 ;  /* 0x00000007160f7211 */ /* 0x000fc400000f0eff */
[----:B------:R-:W-:Y:S01]  /*1af10*/  LEA.HI.X.SX32 R3, R21, R7, 0x1, P4 ;  /* 0x0000000715037211 */ /* 0x000fe200020f0eff */
[----:B------:R-:W-:Y:S01]  /*1af20*/  STL [R1+0x164], R4 ;  /* 0x0001640401007387 */ /* 0x000fe20000100800 */
[----:B------:R-:W-:-:S03]  /*1af30*/  @!P5 IMAD.MOV R23, RZ, RZ, -R23 ;  /* 0x000000ffff17d224 */ /* 0x000fc600078e0a17 */
[----:B------:R-:W-:Y:S04]  /*1af40*/  STL [R1+0x16c], R2 ;  /* 0x00016c0201007387 */ /* 0x000fe80000100800 */
[----:B------:R0:W-:Y:S04]  /*1af50*/  STL [R1+0x160], R15 ;  /* 0x0001600f01007387 */ /* 0x0001e80000100800 */
[----:B------:R1:W4:Y:S04]  /*1af60*/  @P2 LDG.E.U8 R105, desc[UR22][R24.64] ;  /* 0x0000001618692981 */ /* 0x000328000c1e1100 */
[----:B------:R0:W-:Y:S01]  /*1af70*/  STL [R1+0x168], R3 ;  /* 0x0001680301007387 */ /* 0x0001e20000100800 */
[----:B------:R-:W-:Y:S01]  /*1af80*/  ISETP.GE.AND P5, PT, R16, RZ, PT ;  /* 0x000000ff1000720c */ /* 0x000fe20003fa6270 */
[----:B-1----:R-:W-:-:S02]  /*1af90*/  @P2 IMAD.MOV.U32 R25, RZ, RZ, R15 ;  /* 0x000000ffff192224 */ /* 0x002fc400078e000f */
[----:B------:R-:W4:Y:S04]  /*1afa0*/  LDL.LU R16, [R1+0x1cc] ;  /* 0x0001cc0001107983 */ /* 0x000f280000300800 */
[----:B0-----:R-:W4:Y:S01]  /*1afb0*/  LDL.LU R15, [R1+0x1d0] ;  /* 0x0001d000010f7983 */ /* 0x001f220000300800 */
[----:B------:R-:W-:Y:S01]  /*1afc0*/  PRMT R104, RZ, 0x7610, R104 ;  /* 0x00007610ff687816 */ /* 0x000fe20000000068 */
[----:B------:R-:W-:Y:S02]  /*1afd0*/  @P2 IMAD.MOV.U32 R24, RZ, RZ, R4 ;  /* 0x000000ffff182224 */ /* 0x000fe400078e0004 */
[----:B------:R-:W-:-:S03]  /*1afe0*/  IMAD.MOV.U32 R22, RZ, RZ, R5 ;  /* 0x000000ffff167224 */ /* 0x000fc600078e0005 */
[----:B------:R0:W4:Y:S01]  /*1aff0*/  @P2 LDG.E.U8 R104, desc[UR22][R24.64] ;  /* 0x0000001618682981 */ /* 0x000122000c1e1100 */
[----:B------:R-:W-:Y:S02]  /*1b000*/  @!P6 IMAD.MOV R22, RZ, RZ, -R22 ;  /* 0x000000ffff16e224 */ /* 0x000fe400078e0a16 */
[----:B------:R-:W-:Y:S02]  /*1b010*/  IMAD.MOV.U32 R21, RZ, RZ, R68 ;  /* 0x000000ffff157224 */ /* 0x000fe400078e0044 */
[----:B0-----:R-:W-:Y:S02]  /*1b020*/  @P2 IMAD.MOV.U32 R25, RZ, RZ, R3 ;  /* 0x000000ffff192224 */ /* 0x001fe400078e0003 */
[----:B------:R-:W4:Y:S04]  /*1b030*/  LDL.LU R3, [R1+0x1d4] ;  /* 0x0001d40001037983 */ /* 0x000f280000300800 */
[----:B------:R-:W4:Y:S01]  /*1b040*/  LDL R68, [R1+0xe98] ;  /* 0x000e980001447983 */ /* 0x000f220000100800 */
[----:B---3--:R-:W-:-:S02]  /*1b050*/  ISETP.GE.AND P6, PT, R12, RZ, PT ;  /* 0x000000ff0c00720c */ /* 0x008fc40003fc6270 */
[----:B------:R-:W-:Y:S01]  /*1b060*/  ISETP.GT.U32.AND P0, PT, R9, R13, PT ;  /* 0x0000000d0900720c */ /* 0x000fe20003f04070 */
[----:B------:R-:W3:Y:S01]  /*1b070*/  LDL R12, [R1+0xed8] ;  /* 0x000ed800010c7983 */ /* 0x000ee20000100800 */
[----:B------:R-:W-:Y:S01]  /*1b080*/  PRMT R103, RZ, 0x7610, R103 ;  /* 0x00007610ff677816 */ /* 0x000fe20000000067 */
[----:B------:R-:W-:Y:S02]  /*1b090*/  @P2 IMAD.MOV.U32 R24, RZ, RZ, R2 ;  /* 0x000000ffff182224 */ /* 0x000fe400078e0002 */
[----:B------:R-:W-:Y:S01]  /*1b0a0*/  @!P5 IMAD.MOV R21, RZ, RZ, -R21 ;  /* 0x000000ffff15d224 */ /* 0x000fe200078e0a15 */
[----:B------:R-:W3:Y:S04]  /*1b0b0*/  LDL R5, [R1+0xdbc] ;  /* 0x000dbc0001057983 */ /* 0x000ee80000100800 */
[----:B------:R0:W3:Y:S03]  /*1b0c0*/  @P2 LDG.E.U8 R103, desc[UR22][R24.64] ;  /* 0x0000001618672981 */ /* 0x0000e6000c1e1100 */
[----:B------:R-:W-:Y:S01]  /*1b0d0*/  @!P0 IMAD.IADD R13, R13, 0x1, -R9 ;  /* 0x000000010d0d8824 */ /* 0x000fe200078e0a09 */
[----:B--2---:R-:W-:-:S02]  /*1b0e0*/  ISETP.GE.AND P0, PT, R10, RZ, PT ;  /* 0x000000ff0a00720c */ /* 0x004fc40003f06270 */
[C---:B0-----:R-:W-:Y:S02]  /*1b0f0*/  SEL R24, R11.reuse, R22, !P3 ;  /* 0x000000160b187207 */ /* 0x041fe40005800000 */
[----:B------:R-:W-:Y:S02]  /*1b100*/  SEL R25, R11, R23, !P3 ;  /* 0x000000170b197207 */ /* 0x000fe40005800000 */
[----:B------:R-:W-:Y:S01]  /*1b110*/  ISETP.GT.U32.AND P4, PT, R9, R66, PT ;  /* 0x000000420900720c */ /* 0x000fe20003f84070 */
[----:B------:R-:W-:Y:S01]  /*1b120*/  IMAD R24, R24, UR6, RZ ;  /* 0x0000000618187c24 */ /* 0x000fe2000f8e02ff */
[----:B------:R-:W-:Y:S01]  /*1b130*/  SEL R23, R11, R21, !P3 ;  /* 0x000000150b177207 */ /* 0x000fe20005800000 */
[----:B------:R-:W-:Y:S02]  /*1b140*/  IMAD.MOV.U32 R21, RZ, RZ, R14 ;  /* 0x000000ffff157224 */ /* 0x000fe400078e000e */
[----:B------:R-:W-:Y:S02]  /*1b150*/  IMAD.MOV.U32 R22, RZ, RZ, R0 ;  /* 0x000000ffff167224 */ /* 0x000fe400078e0000 */
[----:B------:R-:W-:-:S02]  /*1b160*/  IMAD R25, R25, UR6, RZ ;  /* 0x0000000619197c24 */ /* 0x000fc4000f8e02ff */
[----:B------:R-:W-:Y:S01]  /*1b170*/  @!P6 IMAD.MOV R21, RZ, RZ, -R21 ;  /* 0x000000ffff15e224 */ /* 0x000fe200078e0a15 */
[CC--:B------:R-:W-:Y:S01]  /*1b180*/  IADD3 R14, P6, PT, R24.reuse, R8.reuse, RZ ;  /* 0x00000008180e7210 */ /* 0x0c0fe20007fde0ff */
[----:B------:R-:W-:Y:S01]  /*1b190*/  @!P0 IMAD.MOV R22, RZ, RZ, -R22 ;  /* 0x000000ffff168224 */ /* 0x000fe200078e0a16 */
[-C--:B------:R-:W-:Y:S01]  /*1b1a0*/  IADD3 R10, P0, PT, R25, R8.reuse, RZ ;  /* 0x00000008190a7210 */ /* 0x080fe20007f1e0ff */
[----:B------:R-:W-:Y:S01]  /*1b1b0*/  IMAD R23, R23, UR6, RZ ;  /* 0x0000000617177c24 */ /* 0x000fe2000f8e02ff */
[-C--:B------:R-:W-:Y:S02]  /*1b1c0*/  LEA.HI.X.SX32 R0, R24, R7.reuse, 0x1, P6 ;  /* 0x0000000718007211 */ /* 0x080fe400030f0eff */
[-C--:B------:R-:W-:Y:S01]  /*1b1d0*/  LEA.HI.X.SX32 R25, R25, R7.reuse, 0x1, P0 ;  /* 0x0000000719197211 */ /* 0x080fe200000f0eff */
[----:B------:R-:W-:Y:S01]  /*1b1e0*/  @!P4 IMAD.IADD R66, R66, 0x1, -R9 ;  /* 0x000000014242c824 */ /* 0x000fe200078e0a09 */
[C---:B------:R-:W-:Y:S01]  /*1b1f0*/  IADD3 R2, P4, PT, R23.reuse, R8, RZ ;  /* 0x0000000817027210 */ /* 0x040fe20007f9e0ff */
[----:B------:R0:W-:Y:S01]  /*1b200*/  STL [R1+0x174], R10 ;  /* 0x0001740a01007387 */ /* 0x0001e20000100800 */
[----:B------:R-:W-:Y:S01]  /*1b210*/  PRMT R102, RZ, 0x7610, R102 ;  /* 0x00007610ff667816 */ /* 0x000fe20000000066 */
[----:B------:R-:W-:Y:S01]  /*1b220*/  @P2 IMAD.MOV.U32 R24, RZ, RZ, R10 ;  /* 0x000000ffff182224 */ /* 0x000fe200078e000a */
[----:B------:R-:W-:Y:S01]  /*1b230*/  LEA.HI.X.SX32 R4, R23, R7, 0x1, P4 ;  /* 0x0000000717047211 */ /* 0x000fe200020f0eff */
[----:B------:R-:W-:Y:S04]  /*1b240*/  STL [R1+0x17c], R14 ;  /* 0x00017c0e01007387 */ /* 0x000fe80000100800 */
[----:B------:R1:W-:Y:S04]  /*1b250*/  STL [R1+0x170], R25 ;  /* 0x0001701901007387 */ /* 0x0003e80000100800 */
[----:B------:R-:W-:Y:S01]  /*1b260*/  STL [R1+0x184], R2 ;  /* 0x0001840201007387 */ /* 0x000fe20000100800 */
[----:B----4-:R-:W-:-:S02]  /*1b270*/  ISETP.GT.U32.AND P0, PT, R9, R16, PT ;  /* 0x000000100900720c */ /* 0x010fc40003f04070 */
[----:B------:R-:W-:Y:S01]  /*1b280*/  ISETP.GT.U32.AND P6, PT, R9, R15, PT ;  /* 0x0000000f0900720c */ /* 0x000fe20003fc4070 */
[----:B------:R2:W-:Y:S04]  /*1b290*/  STL [R1+0x178], R0 ;  /* 0x0001780001007387 */ /* 0x0005e80000100800 */
[----:B0-----:R-:W4:Y:S04]  /*1b2a0*/  LDL.LU R10, [R1+0xf6c] ;  /* 0x000f6c00010a7983 */ /* 0x001f280000300800 */
[----:B------:R1:W4:Y:S02]  /*1b2b0*/  @P2 LDG.E.U8 R102, desc[UR22][R24.64] ;  /* 0x0000001618662981 */ /* 0x000324000c1e1100 */
[----:B------:R-:W-:-:S02]  /*1b2c0*/  @!P0 IMAD.IADD R16, R16, 0x1, -R9 ;  /* 0x0000000110108824 */ /* 0x000fc400078e0a09 */
[----:B------:R0:W-:Y:S01]  /*1b2d0*/  STL [R1+0x180], R4 ;  /* 0x0001800401007387 */ /* 0x0001e20000100800 */
[----:B------:R-:W-:Y:S02]  /*1b2e0*/  @!P6 IMAD.IADD R15, R15, 0x1, -R9 ;  /* 0x000000010f0fe824 */ /* 0x000fe400078e0a09 */
[----:B-1----:R-:W-:Y:S02]  /*1b2f0*/  @P2 IMAD.MOV.U32 R25, RZ, RZ, R0 ;  /* 0x000000ffff192224 */ /* 0x002fe400078e0000 */
[----:B------:R-:W-:Y:S01]  /*1b300*/  @P2 IMAD.MOV.U32 R24, RZ, RZ, R14 ;  /* 0x000000ffff182224 */ /* 0x000fe200078e000e */
[----:B--2---:R-:W2:Y:S01]  /*1b310*/  LDL.LU R0, [R1+0xf68] ;  /* 0x000f680001007983 */ /* 0x004ea20000300800 */
[----:B------:R-:W-:-:S03]  /*1b320*/  ISETP.GE.AND P0, PT, R68, RZ, PT ;  /* 0x000000ff4400720c */ /* 0x000fc60003f06270 */
[----:B------:R-:W2:Y:S04]  /*1b330*/  LDL.LU R14, [R1+0x1d8] ;  /* 0x0001d800010e7983 */ /* 0x000ea80000300800 */
[----:B------:R-:W2:Y:S01]  /*1b340*/  LDL R68, [R1+0xe1c] ;  /* 0x000e1c0001447983 */ /* 0x000ea20000100800 */
[----:B------:R-:W-:Y:S02]  /*1b350*/  ISETP.GT.U32.AND P5, PT, R9, R13, PT ;  /* 0x0000000d0900720c */ /* 0x000fe40003fa4070 */
[----:B------:R-:W-:Y:S01]  /*1b360*/  PRMT R100, RZ, 0x7610, R100 ;  /* 0x00007610ff647816 */ /* 0x000fe20000000064 */
[----:B------:R1:W4:Y:S01]  /*1b370*/  @P2 LDG.E.U8 R101, desc[UR22][R24.64] ;  /* 0x0000001618652981 */ /* 0x000322000c1e1100 */
[----:B---3--:R-:W-:-:S03]  /*1b380*/  ISETP.GE.AND P6, PT, R12, RZ, PT ;  /* 0x000000ff0c00720c */ /* 0x008fc60003fc6270 */
[----:B------:R-:W3:Y:S06]  /*1b390*/  LDL R12, [R1+0xeb0] ;  /* 0x000eb000010c7983 */ /* 0x000eec0000100800 */
[----:B------:R-:W-:Y:S01]  /*1b3a0*/  @!P5 IMAD.IADD R13, R13, 0x1, -R9 ;  /* 0x000000010d0dd824 */ /* 0x000fe200078e0a09 */
[----:B------:R-:W-:Y:S02]  /*1b3b0*/  ISETP.GT.U32.AND P4, PT, R9, R3, PT ;  /* 0x000000030900720c */ /* 0x000fe40003f84070 */
[----:B------:R-:W-:Y:S01]  /*1b3c0*/  ISETP.GE.AND P5, PT, R5, RZ, PT ;  /* 0x000000ff0500720c */ /* 0x000fe20003fa6270 */
[----:B-1----:R-:W-:-:S02]  /*1b3d0*/  @P2 IMAD.MOV.U32 R24, RZ, RZ, R2 ;  /* 0x000000ffff182224 */ /* 0x002fc400078e0002 */
[----:B------:R-:W-:Y:S02]  /*1b3e0*/  @P2 IMAD.MOV.U32 R25, RZ, RZ, R4 ;  /* 0x000000ffff192224 */ /* 0x000fe400078e0004 */
[----:B------:R-:W-:Y:S02]  /*1b3f0*/  IMAD.MOV.U32 R23, RZ, RZ, R67 ;  /* 0x000000ffff177224 */ /* 0x000fe400078e0043 */
[----:B------:R-:W4:Y:S04]  /*1b400*/  LDL.LU R67, [R1+0x1dc] ;  /* 0x0001dc0001437983 */ /* 0x000f280000300800 */
[----:B------:R1:W4:Y:S01]  /*1b410*/  @P2 LDG.E.U8 R100, desc[UR22][R24.64] ;  /* 0x0000001618642981 */ /* 0x000322000c1e1100 */
[----:B------:R-:W-:Y:S02]  /*1b420*/  @!P4 IMAD.IADD R3, R3, 0x1, -R9 ;  /* 0x000000010303c824 */ /* 0x000fe400078e0a09 */
[----:B------:R-:W-:Y:S01]  /*1b430*/  @!P5 IMAD.MOV R23, RZ, RZ, -R23 ;  /* 0x000000ffff17d224 */ /* 0x000fe200078e0a17 */
[----:B------:R-:W-:-:S02]  /*1b440*/  ISETP.GT.U32.AND P5, PT, R9, R15, PT ;  /* 0x0000000f0900720c */ /* 0x000fc40003fa4070 */
[C---:B-1----:R-:W-:Y:S02]  /*1b450*/  SEL R25, R11.reuse, R22, !P3 ;  /* 0x000000160b197207 */ /* 0x042fe40005800000 */
[----:B------:R-:W-:Y:S01]  /*1b460*/  SEL R24, R11, R21, !P3 ;  /* 0x000000150b187207 */ /* 0x000fe20005800000 */
[----:B------:R-:W-:Y:S02]  /*1b470*/  IMAD.MOV.U32 R22, RZ, RZ, R66 ;  /* 0x000000ffff167224 */ /* 0x000fe400078e0042 */
[----:B------:R-:W-:Y:S01]  /*1b480*/  IMAD R25, R25, UR6, RZ ;  /* 0x0000000619197c24 */ /* 0x000fe2000f8e02ff */
[----:B------:R-:W-:Y:S01]  /*1b490*/  ISETP.GT.U32.AND P4, PT, R9, R16, PT ;  /* 0x000000100900720c */ /* 0x000fe20003f84070 */
[----:B------:R-:W-:Y:S02]  /*1b4a0*/  IMAD.MOV.U32 R21, RZ, RZ, R13 ;  /* 0x000000ffff157224 */ /* 0x000fe400078e000d */
[----:B------:R-:W-:Y:S01]  /*1b4b0*/  IMAD R24, R24, UR6, RZ ;  /* 0x0000000618187c24 */ /* 0x000fe2000f8e02ff */
[----:B------:R-:W4:Y:S01]  /*1b4c0*/  LDL.LU R13, [R1+0x1e4] ;  /* 0x0001e400010d7983 */ /* 0x000f220000300800 */
[----:B------:R-:W-:Y:S01]  /*1b4d0*/  @!P0 IMAD.MOV R22, RZ, RZ, -R22 ;  /* 0x000000ffff168224 */ /* 0x000fe200078e0a16 */
[-C--:B------:R-:W-:Y:S01]  /*1b4e0*/  IADD3 R5, P0, PT, R25, R8.reuse, RZ ;  /* 0x0000000819057210 */ /* 0x080fe20007f1e0ff */
[----:B------:R-:W-:Y:S01]  /*1b4f0*/  @!P6 IMAD.MOV R21, RZ, RZ, -R21 ;  /* 0x000000ffff15e224 */ /* 0x000fe200078e0a15 */
[----:B------:R-:W-:-:S02]  /*1b500*/  IADD3 R2, P6, PT, R24, R8, RZ ;  /* 0x0000000818027210 */ /* 0x000fc40007fde0ff */
[-C--:B------:R-:W-:Y:S02]  /*1b510*/  LEA.HI.X.SX32 R66, R25, R7.reuse, 0x1, P0 ;  /* 0x0000000719427211 */ /* 0x080fe400000f0eff */
[----:B0-----:R-:W-:Y:S01]  /*1b520*/  LEA.HI.X.SX32 R4, R24, R7, 0x1, P6 ;  /* 0x0000000718047211 */ /* 0x001fe200030f0eff */
[----:B------:R-:W-:Y:S01]  /*1b530*/  STL [R1+0x18c], R5 ;  /* 0x00018c0501007387 */ /* 0x000fe20000100800 */
[----:B------:R-:W-:-:S03]  /*1b540*/  @!P5 IMAD.IADD R15, R15, 0x1, -R9 ;  /* 0x000000010f0fd824 */ /* 0x000fc600078e0a09 */
[----:B------:R-:W-:Y:S01]  /*1b550*/  STL [R1+0x194], R2 ;  /* 0x0001940201007387 */ /* 0x000fe20000100800 */
[----:B------:R-:W-:-:S03]  /*1b560*/  @!P4 IMAD.IADD R16, R16, 0x1, -R9 ;  /* 0x000000011010c824 */ /* 0x000fc600078e0a09 */
[----:B------:R-:W-:Y:S04]  /*1b570*/  STL [R1+0x188], R66 ;  /* 0x0001884201007387 */ /* 0x000fe80000100800 */
[----:B------:R0:W-:Y:S01]  /*1b580*/  STL [R1+0x190], R4 ;  /* 0x0001900401007387 */ /* 0x0001e20000100800 */
[----:B--2---:R-:W-:-:S03]  /*1b590*/  ISETP.GE.AND P4, PT, R68, RZ, PT ;  /* 0x000000ff4400720c */ /* 0x004fc60003f86270 */
[----:B------:R-:W2:Y:S01]  /*1b5a0*/  LDL R68, [R1+0xe48] ;  /* 0x000e480001447983 */ /* 0x000ea20000100800 */
[----:B---3--:R-:W-:-:S03]  /*1b5b0*/  ISETP.GE.AND P5, PT, R12, RZ, PT ;  /* 0x000000ff0c00720c */ /* 0x008fc60003fa6270 */
[----:B------:R-:W3:Y:S01]  /*1b5c0*/  LDL R12, [R1+0xe18] ;  /* 0x000e1800010c7983 */ /* 0x000ee20000100800 */
[----:B------:R-:W-:Y:S01]  /*1b5d0*/  PRMT R99, RZ, 0x7610, R99 ;  /* 0x00007610ff637816 */ /* 0x000fe20000000063 */
[----:B------:R-:W-:Y:S02]  /*1b5e0*/  @P2 IMAD.MOV.U32 R24, RZ, RZ, R5 ;  /* 0x000000ffff182224 */ /* 0x000fe400078e0005 */
[----:B------:R-:W-:Y:S01]  /*1b5f0*/  @P2 IMAD.MOV.U32 R25, RZ, RZ, R66 ;  /* 0x000000ffff192224 */ /* 0x000fe200078e0042 */
[----:B------:R-:W-:-:S04]  /*1b600*/  PRMT R98, RZ, 0x7610, R98 ;  /* 0x00007610ff627816 */ /* 0x000fc80000000062 */
[----:B------:R1:W3:Y:S01]  /*1b610*/  @P2 LDG.E.U8 R99, desc[UR22][R24.64] ;  /* 0x0000001618632981 */ /* 0x0002e2000c1e1100 */
[----:B------:R-:W-:Y:S02]  /*1b620*/  SEL R23, R11, R23, !P3 ;  /* 0x000000170b177207 */ /* 0x000fe40005800000 */
[----:B------:R-:W-:Y:S01]  /*1b630*/  ISETP.GT.U32.AND P0, PT, R9, R3, PT ;  /* 0x000000030900720c */ /* 0x000fe20003f04070 */
[----:B-1----:R-:W-:Y:S02]  /*1b640*/  @P2 IMAD.MOV.U32 R24, RZ, RZ, R2 ;  /* 0x000000ffff182224 */ /* 0x002fe400078e0002 */
[----:B------:R-:W-:-:S05]  /*1b650*/  @P2 IMAD.MOV.U32 R25, RZ, RZ, R4 ;  /* 0x000000ffff192224 */ /* 0x000fca00078e0004 */
[----:B------:R1:W3:Y:S02]  /*1b660*/  @P2 LDG.E.U8 R98, desc[UR22][R24.64] ;  /* 0x0000001618622981 */ /* 0x0002e4000c1e1100 */
[----:B-1----:R-:W-:Y:S01]  /*1b670*/  SEL R24, R11, R22, !P3 ;  /* 0x000000160b187207 */ /* 0x002fe20005800000 */
[----:B------:R-:W-:Y:S02]  /*1b680*/  IMAD.MOV.U32 R22, RZ, RZ, R16 ;  /* 0x000000ffff167224 */ /* 0x000fe400078e0010 */
[----:B------:R-:W-:Y:S01]  /*1b690*/  IMAD R25, R23, UR6, RZ ;  /* 0x0000000617197c24 */ /* 0x000fe2000f8e02ff */
[----:B------:R-:W-:Y:S01]  /*1b6a0*/  SEL R23, R11, R21, !P3 ;  /* 0x000000150b177207 */ /* 0x000fe20005800000 */
[----:B------:R-:W-:Y:S02]  /*1b6b0*/  IMAD.MOV.U32 R21, RZ, RZ, R15 ;  /* 0x000000ffff157224 */ /* 0x000fe400078e000f */
[----:B------:R-:W-:Y:S02]  /*1b6c0*/  IMAD R24, R24, UR6, RZ ;  /* 0x0000000618187c24 */ /* 0x000fe4000f8e02ff */
[----:B------:R-:W-:Y:S01]  /*1b6d0*/  @!P4 IMAD.MOV R22, RZ, RZ, -R22 ;  /* 0x000000ffff16c224 */ /* 0x000fe200078e0a16 */
[----:B0-----:R-:W-:Y:S01]  /*1b6e0*/  IADD3 R4, P4, PT, R25, R8, RZ ;  /* 0x0000000819047210 */ /* 0x001fe20007f9e0ff */
[----:B------:R-:W-:-:S02]  /*1b6f0*/  IMAD R23, R23, UR6, RZ ;  /* 0x0000000617177c24 */ /* 0x000fc4000f8e02ff */
[----:B------:R-:W-:Y:S01]  /*1b700*/  @!P5 IMAD.MOV R21, RZ, RZ, -R21 ;  /* 0x000000ffff15d224 */ /* 0x000fe200078e0a15 */
[CC--:B------:R-:W-:Y:S01]  /*1b710*/  IADD3 R15, P5, PT, R24.reuse, R8.reuse, RZ ;  /* 0x00000008180f7210 */ /* 0x0c0fe20007fbe0ff */
[----:B------:R-:W-:Y:S01]  /*1b720*/  @!P0 IMAD.IADD R3, R3, 0x1, -R9 ;  /* 0x0000000103038824 */ /* 0x000fe200078e0a09 */
[----:B------:R-:W-:Y:S02]  /*1b730*/  LEA.HI.X.SX32 R5, R25, R7, 0x1, P4 ;  /* 0x0000000719057211 */ /* 0x000fe400020f0eff */
[----:B----4-:R-:W-:Y:S02]  /*1b740*/  ISETP.GT.U32.AND P0, PT, R9, R67, PT ;  /* 0x000000430900720c */ /* 0x010fe40003f04070 */
[C---:B------:R-:W-:Y:S01]  /*1b750*/  IADD3 R2, P4, PT, R23.reuse, R8, RZ ;  /* 0x0000000817027210 */ /* 0x040fe20007f9e0ff */
[----:B------:R0:W-:Y:S01]  /*1b760*/  STL [R1+0x19c], R4 ;  /* 0x00019c0401007387 */ /* 0x0001e20000100800 */
[----:B------:R-:W-:Y:S01]  /*1b770*/  PRMT R97, RZ, 0x7610, R97 ;  /* 0x00007610ff617816 */ /* 0x000fe20000000061 */
[----:B------:R-:W-:Y:S01]  /*1b780*/  @P2 IMAD.MOV.U32 R25, RZ, RZ, R5 ;  /* 0x000000ffff192224 */ /* 0x000fe200078e0005 */
[-C--:B------:R-:W-:Y:S01]  /*1b790*/  LEA.HI.X.SX32 R16, R24, R7.reuse, 0x1, P5 ;  /* 0x0000000718107211 */ /* 0x080fe200028f0eff */
[----:B------:R-:W-:Y:S01]  /*1b7a0*/  @P2 IMAD.MOV.U32 R24, RZ, RZ, R4 ;  /* 0x000000ffff182224 */ /* 0x000fe200078e0004 */
[----:B------:R-:W-:Y:S04]  /*1b7b0*/  STL [R1+0x1a4], R15 ;  /* 0x0001a40f01007387 */ /* 0x000fe80000100800 */
[----:B------:R1:W-:Y:S01]  /*1b7c0*/  STL [R1+0x198], R5 ;  /* 0x0001980501007387 */ /* 0x0003e20000100800 */
[----:B0-----:R-:W-:-:S03]  /*1b7d0*/  LEA.HI.X.SX32 R4, R23, R7, 0x1, P4 ;  /* 0x0000000717047211 */ /* 0x001fc600020f0eff */
[----:B------:R-:W-:Y:S04]  /*1b7e0*/  STL [R1+0x1ac], R2 ;  /* 0x0001ac0201007387 */ /* 0x000fe80000100800 */
[----:B------:R0:W-:Y:S04]  /*1b7f0*/  STL [R1+0x1a0], R16 ;  /* 0x0001a01001007387 */ /* 0x0001e80000100800 */
[----:B------:R-:W4:Y:S04]  /*1b800*/  LDL.LU R66, [R1+0x1ec] ;  /* 0x0001ec0001427983 */ /* 0x000f280000300800 */
[----:B------:R0:W4:Y:S01]  /*1b810*/  @P2 LDG.E.U8 R97, desc[UR22][R24.64] ;  /* 0x0000001618612981 */ /* 0x000122000c1e1100 */
[----:B------:R-:W-:-:S03]  /*1b820*/  @!P0 IMAD.IADD R67, R67, 0x1, -R9 ;  /* 0x0000000143438824 */ /* 0x000fc600078e0a09 */
[----:B-1----:R-:W4:Y:S01]  /*1b830*/  LDL.LU R5, [R1+0x1e8] ;  /* 0x0001e80001057983 */ /* 0x002f220000300800 */
[----:B0-----:R-:W-:Y:S02]  /*1b840*/  @P2 IMAD.MOV.U32 R25, RZ, RZ, R16 ;  /* 0x000000ffff192224 */ /* 0x001fe400078e0010 */
[----:B------:R-:W-:Y:S01]  /*1b850*/  @P2 IMAD.MOV.U32 R24, RZ, RZ, R15 ;  /* 0x000000ffff182224 */ /* 0x000fe200078e000f */
[----:B------:R-:W4:Y:S04]  /*1b860*/  LDL.LU R16, [R1+0xf64] ;  /* 0x000f640001107983 */ /* 0x000f280000300800 */
[----:B------:R-:W4:Y:S01]  /*1b870*/  LDL.LU R15, [R1+0xf60] ;  /* 0x000f6000010f7983 */ /* 0x000f220000300800 */
[----:B--2---:R-:W-:-:S03]  /*1b880*/  ISETP.GE.AND P0, PT, R68, RZ, PT ;  /* 0x000000ff4400720c */ /* 0x004fc60003f06270 */
[----:B------:R0:W-:Y:S04]  /*1b890*/  STL [R1+0x1a8], R4 ;  /* 0x0001a80401007387 */ /* 0x0001e80000100800 */
[----:B------:R-:W2:Y:S01]  /*1b8a0*/  LDL R68, [R1+0xdec] ;  /* 0x000dec0001447983 */ /* 0x000ea20000100800 */
[----:B---3--:R-:W-:-:S03]  /*1b8b0*/  ISETP.GE.AND P4, PT, R12, RZ, PT ;  /* 0x000000ff0c00720c */ /* 0x008fc60003f86270 */
[----:B------:R-:W3:Y:S01]  /*1b8c0*/  LDL R12, [R1+0xdac] ;  /* 0x000dac00010c7983 */ /* 0x000ee20000100800 */
[----:B------:R-:W-:Y:S02]  /*1b8d0*/  ISETP.GT.U32.AND P6, PT, R9, R14, PT ;  /* 0x0000000e0900720c */ /* 0x000fe40003fc4070 */
[----:B------:R-:W-:Y:S02]  /*1b8e0*/  PRMT R96, RZ, 0x7610, R96 ;  /* 0x00007610ff607816 */ /* 0x000fe40000000060 */
[----:B------:R-:W-:-:S04]  /*1b8f0*/  PRMT R95, RZ, 0x7610, R95 ;  /* 0x00007610ff5f7816 */ /* 0x000fc8000000005f */
[----:B------:R1:W4:Y:S05]  /*1b900*/  @P2 LDG.E.U8 R96, desc[UR22][R24.64] ;  /* 0x0000001618602981 */ /* 0x00032a000c1e1100 */
[----:B------:R-:W-:Y:S01]  /*1b910*/  @!P6 IMAD.IADD R14, R14, 0x1, -R9 ;  /* 0x000000010e0ee824 */ /* 0x000fe200078e0a09 */
[----:B------:R-:W-:-:S04]  /*1b920*/  ISETP.GT.U32.AND P6, PT, R9, R13, PT ;  /* 0x0000000d0900720c */ /* 0x000fc80003fc4070 */
[----:B------:R-:W-:Y:S01]  /*1b930*/  ISETP.GT.U32.AND P5, PT, R9, R14, PT ;  /* 0x0000000e0900720c */ /* 0x000fe20003fa4070 */
[----:B-1----:R-:W-:Y:S02]  /*1b940*/  @P2 IMAD.MOV.U32 R24, RZ, RZ, R2 ;  /* 0x000000ffff182224 */ /* 0x002fe400078e0002 */
[----:B------:R-:W-:Y:S01]  /*1b950*/  @P2 IMAD.MOV.U32 R25, RZ, RZ, R4 ;  /* 0x000000ffff192224 */ /* 0x000fe200078e0004 */
[----:B------:R-:W-:-:S04]  /*1b960*/  SEL R23, R11, R21, !P3 ;  /* 0x000000150b177207 */ /* 0x000fc80005800000 */
[----:B------:R1:W4:Y:S01]  /*1b970*/  @P2 LDG.E.U8 R95, desc[UR22][R24.64] ;  /* 0x00000016185f2981 */ /* 0x000322000c1e1100 */
[----:B------:R-:W-:-:S04]  /*1b980*/  @!P6 IMAD.IADD R13, R13, 0x1, -R9 ;  /* 0x000000010d0de824 */ /* 0x000fc800078e0a09 */
[----:B------:R-:W-:Y:S01]  /*1b990*/  @!P5 IMAD.IADD R14, R14, 0x1, -R9 ;  /* 0x000000010e0ed824 */ /* 0x000fe200078e0a09 */
[----:B-1----:R-:W-:Y:S01]  /*1b9a0*/  SEL R24, R11, R22, !P3 ;  /* 0x000000160b187207 */ /* 0x002fe20005800000 */
[----:B------:R-:W-:Y:S01]  /*1b9b0*/  IMAD.MOV.U32 R22, RZ, RZ, R3 ;  /* 0x000000ffff167224 */ /* 0x000fe200078e0003 */
[----:B------:R-:W-:Y:S01]  /*1b9c0*/  ISETP.GT.U32.AND P5, PT, R9, R67, PT ;  /* 0x000000430900720c */ /* 0x000fe20003fa4070 */
[----:B------:R-:W-:Y:S02]  /*1b9d0*/  IMAD.MOV.U32 R21, RZ, RZ, R14 ;  /* 0x000000ffff157224 */ /* 0x000fe400078e000e */
[----:B------:R-:W-:Y:S01]  /*1b9e0*/  IMAD R24, R24, UR6, RZ ;  /* 0x0000000618187c24 */ /* 0x000fe2000f8e02ff */
[----:B------:R-:W4:Y:S01]  /*1b9f0*/  LDL.LU R14, [R1+0x1e0] ;  /* 0x0001e000010e7983 */ /* 0x000f220000300800 */
[----:B------:R-:W-:Y:S02]  /*1ba00*/  IMAD R23, R23, UR6, RZ ;  /* 0x0000000617177c24 */ /* 0x000fe4000f8e02ff */
[----:B------:R-:W-:Y:S01]  /*1ba10*/  @!P4 IMAD.MOV R22, RZ, RZ, -R22 ;  /* 0x000000ffff16c224 */ /* 0x000fe200078e0a16 */
[----:B------:R-:W-:Y:S01]  /*1ba20*/  ISETP.GT.U32.AND P4, PT, R9, R13, PT ;  /* 0x0000000d0900720c */ /* 0x000fe20003f84070 */
[----:B------:R-:W-:Y:S01]  /*1ba30*/  @!P0 IMAD.MOV R21, RZ, RZ, -R21 ;  /* 0x000000ffff158224 */ /* 0x000fe200078e0a15 */
[----:B0-----:R-:W-:-:S02]  /*1ba40*/  IADD3 R4, P6, PT, R24, R8, RZ ;  /* 0x0000000818047210 */ /* 0x001fc40007fde0ff */
[C---:B------:R-:W-:Y:S02]  /*1ba50*/  IADD3 R2, P0, PT, R23.reuse, R8, RZ ;  /* 0x0000000817027210 */ /* 0x040fe40007f1e0ff */
[-C--:B------:R-:W-:Y:S01]  /*1ba60*/  LEA.HI.X.SX32 R25, R24, R7.reuse, 0x1, P6 ;  /* 0x0000000718197211 */ /* 0x080fe200030f0eff */
[----:B------:R-:W-:Y:S01]  /*1ba70*/  @P2 IMAD.MOV.U32 R24, RZ, RZ, R4 ;  /* 0x000000ffff182224 */ /* 0x000fe200078e0004 */
[----:B------:R-:W-:Y:S02]  /*1ba80*/  PRMT R94, RZ, 0x7610, R94 ;  /* 0x00007610ff5e7816 */ /* 0x000fe4000000005e */
[----:B------:R-:W-:Y:S01]  /*1ba90*/  LEA.HI.X.SX32 R3, R23, R7, 0x1, P0 ;  /* 0x0000000717037211 */ /* 0x000fe200000f0eff */
[----:B------:R-:W-:Y:S01]  /*1baa0*/  STL [R1+0x1b4], R4 ;  /* 0x0001b40401007387 */ /* 0x000fe20000100800 */
[----:B------:R-:W-:-:S03]  /*1bab0*/  @!P5 IMAD.IADD R67, R67, 0x1, -R9 ;  /* 0x000000014343d824 */ /* 0x000fc600078e0a09 */
[----:B------:R-:W-:Y:S01]  /*1bac0*/  STL [R1+0x1bc], R2 ;  /* 0x0001bc0201007387 */ /* 0x000fe20000100800 */
[----:B------:R-:W-:-:S03]  /*1bad0*/  @!P4 IMAD.IADD R13, R13, 0x1, -R9 ;  /* 0x000000010d0dc824 */ /* 0x000fc600078e0a09 */
[----:B------:R0:W-:Y:S04]  /*1bae0*/  STL [R1+0x1b0], R25 ;  /* 0x0001b01901007387 */ /* 0x0001e80000100800 */
[----:B------:R1:W-:Y:S04]  /*1baf0*/  STL [R1+0x1b8], R3 ;  /* 0x0001b80301007387 */ /* 0x0003e80000100800 */
[----:B------:R0:W4:Y:S02]  /*1bb00*/  @P2 LDG.E.U8 R94, desc[UR22][R24.64] ;  /* 0x00000016185e2981 */ /* 0x000124000c1e1100 */
[----:B0-----:R-:W-:Y:S01]  /*1bb10*/  @P2 IMAD.MOV.U32 R25, RZ, RZ, R3 ;  /* 0x000000ffff192224 */ /* 0x001fe200078e0003 */
[----:B--2---:R-:W-:-:S02]  /*1bb20*/  ISETP.GE.AND P4, PT, R68, RZ, PT ;  /* 0x000000ff4400720c */ /* 0x004fc40003f86270 */
[----:B---3--:R-:W-:Y:S02]  /*1bb30*/  ISETP.GE.AND P5, PT, R12, RZ, PT ;  /* 0x000000ff0c00720c */ /* 0x008fe40003fa6270 */
[----:B------:R-:W2:Y:S04]  /*1bb40*/  LDL R12, [R1+0xf20] ;  /* 0x000f2000010c7983 */ /* 0x000ea80000100800 */
[----:B------:R-:W3:Y:S04]  /*1bb50*/  LDL.LU R68, [R1+0x1f0] ;  /* 0x0001f00001447983 */ /* 0x000ee80000300800 */
[----:B-1----:R-:W3:Y:S01]  /*1bb60*/  LDL R3, [R1+0xe14] ;  /* 0x000e140001037983 */ /* 0x002ee20000100800 */
[----:B------:R-:W-:Y:S01]  /*1bb70*/  PRMT R93, RZ, 0x7610, R93 ;  /* 0x00007610ff5d7816 */ /* 0x000fe2000000005d */
[----:B------:R-:W-:Y:S01]  /*1bb80*/  @P2 IMAD.MOV.U32 R24, RZ, RZ, R2 ;  /* 0x000000ffff182224 */ /* 0x000fe200078e0002 */
[----:B----4-:R-:W-:-:S02]  /*1bb90*/  ISETP.GT.U32.AND P0, PT, R9, R66, PT ;  /* 0x000000420900720c */ /* 0x010fc40003f04070 */
[----:B------:R-:W-:Y:S02]  /*1bba0*/  ISETP.GT.U32.AND P6, PT, R9, R5, PT ;  /* 0x000000050900720c */ /* 0x000fe40003fc4070 */
[----:B------:R0:W4:Y:S01]  /*1bbb0*/  @P2 LDG.E.U8 R93, desc[UR22][R24.64] ;  /* 0x00000016185d2981 */ /* 0x000122000c1e1100 */
[C---:B------:R-:W-:Y:S02]  /*1bbc0*/  SEL R23, R11.reuse, R21, !P3 ;  /* 0x000000150b177207 */ /* 0x040fe40005800000 */
[----:B0-----:R-:W-:Y:S01]  /*1bbd0*/  SEL R24, R11, R22, !P3 ;  /* 0x000000160b187207 */ /* 0x001fe20005800000 */
[----:B------:R-:W-:-:S04]  /*1bbe0*/  IMAD.MOV.U32 R22, RZ, RZ, R67 ;  /* 0x000000ffff167224 */ /* 0x000fc800078e0043 */
[----:B------:R-:W-:Y:S02]  /*1bbf0*/  IMAD R24, R24, UR6, RZ ;  /* 0x0000000618187c24 */ /* 0x000fe4000f8e02ff */
[----:B------:R-:W-:Y:S02]  /*1bc00*/  @!P0 IMAD.IADD R66, R66, 0x1, -R9 ;  /* 0x0000000142428824 */ /* 0x000fe400078e0a09 */
[----:B------:R-:W-:Y:S02]  /*1bc10*/  IMAD.MOV.U32 R21, RZ, RZ, R13 ;  /* 0x000000ffff157224 */ /* 0x000fe400078e000d */
[----:B------:R-:W-:Y:S02]  /*1bc20*/  IMAD R23, R23, UR6, RZ ;  /* 0x0000000617177c24 */ /* 0x000fe4000f8e02ff */
[----:B------:R-:W-:Y:S01]  /*1bc30*/  @!P5 IMAD.MOV R22, RZ, RZ, -R22 ;  /* 0x000000ffff16d224 */ /* 0x000fe200078e0a16 */
[----:B------:R-:W-:Y:S01]  /*1bc40*/  IADD3 R13, P5, PT, R24, R8, RZ ;  /* 0x00000008180d7210 */ /* 0x000fe20007fbe0ff */
[----:B------:R-:W-:Y:S01]  /*1bc50*/  @!P6 IMAD.IADD R5, R5, 0x1, -R9 ;  /* 0x000000010505e824 */ /* 0x000fe200078e0a09 */
[----:B------:R-:W-:Y:S01]  /*1bc60*/  ISETP.GT.U32.AND P0, PT, R9, R66, PT ;  /* 0x000000420900720c */ /* 0x000fe20003f04070 */
[----:B------:R-:W-:Y:S01]  /*1bc70*/  @!P4 IMAD.MOV R21, RZ, RZ, -R21 ;  /* 0x000000ffff15c224 */ /* 0x000fe200078e0a15 */
[----:B------:R-:W-:-:S02]  /*1bc80*/  IADD3 R2, P6, PT, R23, R8, RZ ;  /* 0x0000000817027210 */ /* 0x000fc40007fde0ff */
[-C--:B------:R-:W-:Y:S02]  /*1bc90*/  LEA.HI.X.SX32 R25, R24, R7.reuse, 0x1, P5 ;  /* 0x0000000718197211 */ /* 0x080fe400028f0eff */
[----:B------:R-:W-:Y:S02]  /*1bca0*/  ISETP.GT.U32.AND P5, PT, R9, R14, PT ;  /* 0x0000000e0900720c */ /* 0x000fe40003fa4070 */
[----:B------:R-:W-:Y:S01]  /*1bcb0*/  SEL R24, R11, R22, !P3 ;  /* 0x000000160b187207 */ /* 0x000fe20005800000 */
[----:B------:R-:W-:Y:S01]  /*1bcc0*/  @P2 IMAD.MOV.U32 R22, RZ, RZ, R13 ;  /* 0x000000ffff162224 */ /* 0x000fe200078e000d */
[----:B------:R-:W-:Y:S02]  /*1bcd0*/  PRMT R92, RZ, 0x7610, R92 ;  /* 0x00007610ff5c7816 */ /* 0x000fe4000000005c */
[----:B------:R-:W-:Y:S01]  /*1bce0*/  LEA.HI.X.SX32 R4, R23, R7, 0x1, P6 ;  /* 0x0000000717047211 */ /* 0x000fe200030f0eff */
[----:B------:R-:W-:Y:S01]  /*1bcf0*/  @P2 IMAD.MOV.U32 R23, RZ, RZ, R25 ;  /* 0x000000ffff172224 */ /* 0x000fe200078e0019 */
[----:B------:R-:W-:Y:S01]  /*1bd00*/  SEL R21, R11, R21, !P3 ;  /* 0x000000150b157207 */ /* 0x000fe20005800000 */
[----:B------:R-:W-:Y:S01]  /*1bd10*/  IMAD R24, R24, UR6, RZ ;  /* 0x0000000618187c24 */ /* 0x000fe2000f8e02ff */
[----:B------:R-:W-:Y:S01]  /*1bd20*/  STL [R1+0x1c4], R13 ;  /* 0x0001c40d01007387 */ /* 0x000fe20000100800 */
[----:B------:R-:W-:Y:S01]  /*1bd30*/  PRMT R91, RZ, 0x7610, R91 ;  /* 0x00007610ff5b7816 */ /* 0x000fe2000000005b */
[----:B------:R-:W-:-:S02]  /*1bd40*/  @!P0 IMAD.IADD R66, R66, 0x1, -R9 ;  /* 0x0000000142428824 */ /* 0x000fc400078e0a09 */
[----:B------:R0:W-:Y:S01]  /*1bd50*/  STL [R1+0x1cc], R2 ;  /* 0x0001cc0201007387 */ /* 0x0001e20000100800 */
[----:B------:R-:W-:-:S03]  /*1bd60*/  IMAD R21, R21, UR6, RZ ;  /* 0x0000000615157c24 */ /* 0x000fc6000f8e02ff */
[----:B------:R1:W4:Y:S04]  /*1bd70*/  @P2 LDG.E.U8 R92, desc[UR22][R22.64] ;  /* 0x00000016165c2981 */ /* 0x000328000c1e1100 */
[----:B------:R-:W-:Y:S01]  /*1bd80*/  STL [R1+0x1c0], R25 ;  /* 0x0001c01901007387 */ /* 0x000fe20000100800 */
[----:B------:R-:W-:-:S03]  /*1bd90*/  @!P5 IMAD.IADD R14, R14, 0x1, -R9 ;  /* 0x000000010e0ed824 */ /* 0x000fc600078e0a09 */
[----:B------:R0:W-:Y:S01]  /*1bda0*/  STL [R1+0x1c8], R4 ;  /* 0x0001c80401007387 */ /* 0x0001e20000100800 */
[----:B-1----:R-:W-:Y:S02]  /*1bdb0*/  @P2 IMAD.MOV.U32 R22, RZ, RZ, R2 ;  /* 0x000000ffff162224 */ /* 0x002fe400078e0002 */
[----:B------:R-:W-:Y:S01]  /*1bdc0*/  @P2 IMAD.MOV.U32 R23, RZ, RZ, R4 ;  /* 0x000000ffff172224 */ /* 0x000fe200078e0004 */
[-C--:B0-----:R-:W-:Y:S01]  /*1bdd0*/  IADD3 R2, P5, PT, R21, R8.reuse, RZ ;  /* 0x0000000815027210 */ /* 0x081fe20007fbe0ff */
[----:B------:R-:W4:Y:S01]  /*1bde0*/  LDL R67, [R1+0xef8] ;  /* 0x000ef80001437983 */ /* 0x000f220000100800 */
[----:B------:R-:W-:-:S03]  /*1bdf0*/  IADD3 R4, P0, PT, R24, R8, RZ ;  /* 0x0000000818047210 */ /* 0x000fc60007f1e0ff */
[----:B------:R0:W4:Y:S04]  /*1be00*/  @P2 LDG.E.U8 R91, desc[UR22][R22.64] ;  /* 0x00000016165b2981 */ /* 0x000128000c1e1100 */
[----:B------:R-:W4:Y:S01]  /*1be10*/  LDL.LU R13, [R1+0x204] ;  /* 0x00020400010d7983 */ /* 0x000f220000300800 */
[----:B------:R-:W-:Y:S02]  /*1be20*/  PRMT R90, RZ, 0x7610, R90 ;  /* 0x00007610ff5a7816 */ /* 0x000fe4000000005a */
[----:B0-----:R-:W-:Y:S01]  /*1be30*/  LEA.HI.X.SX32 R22, R24, R7, 0x1, P0 ;  /* 0x0000000718167211 */ /* 0x001fe200000f0eff */
[----:B------:R-:W-:Y:S01]  /*1be40*/  @P2 IMAD.MOV.U32 R24, RZ, RZ, R2 ;  /* 0x000000ffff182224 */ /* 0x000fe200078e0002 */
[----:B------:R-:W-:-:S03]  /*1be50*/  PRMT R89, RZ, 0x7610, R89 ;  /* 0x00007610ff597816 */ /* 0x000fc60000000059 */
[----:B------:R-:W-:Y:S01]  /*1be60*/  @P2 IMAD.MOV.U32 R23, RZ, RZ, R22 ;  /* 0x000000ffff172224 */ /* 0x000fe200078e0016 */
[----:B------:R-:W-:-:S13]  /*1be70*/  ISETP.GT.U32.AND P4, PT, R9, R5, PT ;  /* 0x000000050900720c */ /* 0x000fda0003f84070 */
[----:B------:R-:W-:Y:S01]  /*1be80*/  @!P4 IMAD.IADD R5, R5, 0x1, -R9 ;  /* 0x000000010505c824 */ /* 0x000fe200078e0a09 */
[----:B--2---:R-:W-:Y:S02]  /*1be90*/  ISETP.GE.AND P6, PT, R12, RZ, PT ;  /* 0x000000ff0c00720c */ /* 0x004fe40003fc6270 */
[----:B------:R-:W2:Y:S04]  /*1bea0*/  LDL.LU R12, [R1+0x200] ;  /* 0x00020000010c7983 */ /* 0x000ea80000300800 */
[----:B------:R-:W-:Y:S01]  /*1beb0*/  STL [R1+0x1d4], R4 ;  /* 0x0001d40401007387 */ /* 0x000fe20000100800 */
[----:B---3--:R-:W-:Y:S02]  /*1bec0*/  ISETP.GE.AND P0, PT, R3, RZ, PT ;  /* 0x000000ff0300720c */ /* 0x008fe40003f06270 */
[----:B------:R-:W-:Y:S01]  /*1bed0*/  LEA.HI.X.SX32 R3, R21, R7, 0x1, P5 ;  /* 0x0000000715037211 */ /* 0x000fe200028f0eff */
[----:B------:R-:W-:Y:S04]  /*1bee0*/  STL [R1+0x1dc], R2 ;  /* 0x0001dc0201007387 */ /* 0x000fe80000100800 */
[----:B------:R0:W-:Y:S01]  /*1bef0*/  STL [R1+0x1d0], R22 ;  /* 0x0001d01601007387 */ /* 0x0001e20000100800 */
[----:B------:R-:W-:-:S03]  /*1bf00*/  @P2 IMAD.MOV.U32 R25, RZ, RZ, R3 ;  /* 0x000000ffff192224 */ /* 0x000fc600078e0003 */
[----:B------:R1:W-:Y:S04]  /*1bf10*/  STL [R1+0x1d8], R3 ;  /* 0x0001d80301007387 */ /* 0x0003e80000100800 */
[----:B------:R-:W3:Y:S01]  /*1bf20*/  @P2 LDG.E.U8 R89, desc[UR22][R24.64] ;  /* 0x0000001618592981 */ /* 0x000ee2000c1e1100 */
[----:B0-----:R-:W-:-:S05]  /*1bf30*/  @P2 IMAD.MOV.U32 R22, RZ, RZ, R4 ;  /* 0x000000ffff162224 */ /* 0x001fca00078e0004 */
[----:B------:R0:W2:Y:S02]  /*1bf40*/  @P2 LDG.E.U8 R90, desc[UR22][R22.64] ;  /* 0x00000016165a2981 */ /* 0x0000a4000c1e1100 */
[----:B0-----:R-:W-:Y:S02]  /*1bf50*/  IMAD.MOV.U32 R22, RZ, RZ, R66 ;  /* 0x000000ffff167224 */ /* 0x001fe400078e0042 */
[----:B------:R-:W2:Y:S04]  /*1bf60*/  LDL R66, [R1+0xf1c] ;  /* 0x000f1c0001427983 */ /* 0x000ea80000100800 */
[----:B------:R-:W2:Y:S01]  /*1bf70*/  LDL.LU R25, [R1+0x1f8] ;  /* 0x0001f80001197983 */ /* 0x000ea20000300800 */
[----:B------:R-:W-:Y:S01]  /*1bf80*/  ISETP.GT.U32.AND P5, PT, R9, R14, PT ;  /* 0x0000000e0900720c */ /* 0x000fe20003fa4070 */
[----:B------:R-:W-:-:S02]  /*1bf90*/  IMAD.MOV.U32 R21, RZ, RZ, R5 ;  /* 0x000000ffff157224 */ /* 0x000fc400078e0005 */
[----:B------:R-:W3:Y:S01]  /*1bfa0*/  LDL R5, [R1+0xe80] ;  /* 0x000e800001057983 */ /* 0x000ee20000100800 */
[----:B------:R-:W-:Y:S02]  /*1bfb0*/  @!P6 IMAD.MOV R22, RZ, RZ, -R22 ;  /* 0x000000ffff16e224 */ /* 0x000fe400078e0a16 */
[----:B------:R-:W-:Y:S01]  /*1bfc0*/  @!P0 IMAD.MOV R21, RZ, RZ, -R21 ;  /* 0x000000ffff158224 */ /* 0x000fe200078e0a15 */
[----:B------:R-:W3:Y:S02]  /*1bfd0*/  LDL.LU R4, [R1+0x220] ;  /* 0x0002200001047983 */ /* 0x000ee40000300800 */
[----:B------:R-:W-:-:S04]  /*1bfe0*/  SEL R23, R11, R22, !P3 ;  /* 0x000000160b177207 */ /* 0x000fc80005800000 */
[----:B------:R-:W-:Y:S01]  /*1bff0*/  @!P5 IMAD.IADD R14, R14, 0x1, -R9 ;  /* 0x000000010e0ed824 */ /* 0x000fe200078e0a09 */
[----:B------:R-:W-:-:S03]  /*1c000*/  SEL R22, R11, R21, !P3 ;  /* 0x000000150b167207 */ /* 0x000fc60005800000 */
[----:B------:R-:W-:Y:S02]  /*1c010*/  IMAD.MOV.U32 R21, RZ, RZ, R14 ;  /* 0x000000ffff157224 */ /* 0x000fe400078e000e */
[----:B------:R-:W3:Y:S01]  /*1c020*/  LDL R14, [R1+0xed4] ;  /* 0x000ed400010e7983 */ /* 0x000ee20000100800 */
[----:B------:R-:W-:-:S13]  /*1c030*/  ISETP.GT.U32.AND P4, PT, R9, R68, PT ;  /* 0x000000440900720c */ /* 0x000fda0003f84070 */
[----:B------:R-:W-:Y:S01]  /*1c040*/  @!P4 IMAD.IADD R68, R68, 0x1, -R9 ;  /* 0x000000014444c824 */ /* 0x000fe200078e0a09 */
[----:B----4-:R-:W-:-:S04]  /*1c050*/  ISETP.GE.AND P0, PT, R67, RZ, PT ;  /* 0x000000ff4300720c */ /* 0x010fc80003f06270 */
[----:B------:R-:W-:Y:S01]  /*1c060*/  ISETP.GT.U32.AND P6, PT, R9, R68, PT ;  /* 0x000000440900720c */ /* 0x000fe20003fc4070 */
[----:B------:R-:W-:Y:S02]  /*1c070*/  IMAD R23, R23, UR6, RZ ;  /* 0x0000000617177c24 */ /* 0x000fe4000f8e02ff */
[----:B------:R-:W-:Y:S01]  /*1c080*/  IMAD R22, R22, UR6, RZ ;  /* 0x0000000616167c24 */ /* 0x000fe2000f8e02ff */
[----:B------:R-:W-:-:S05]  /*1c090*/  PRMT R88, RZ, 0x7610, R88 ;  /* 0x00007610ff587816 */ /* 0x000fca0000000058 */
[----:B------:R-:W-:-:S04]  /*1c0a0*/  @!P0 IMAD.MOV R21, RZ, RZ, -R21 ;  /* 0x000000ffff158224 */ /* 0x000fc800078e0a15 */
[----:B------:R-:W-:Y:S01]  /*1c0b0*/  @!P6 IMAD.IADD R68, R68, 0x1, -R9 ;  /* 0x000000014444e824 */ /* 0x000fe200078e0a09 */
[CC--:B------:R-:W-:Y:S02]  /*1c0c0*/  IADD3 R24, P6, PT, R23.reuse, R8.reuse, RZ ;  /* 0x0000000817187210 */ /* 0x0c0fe40007fde0ff */
[C---:B------:R-:W-:Y:S02]  /*1c0d0*/  IADD3 R2, P0, PT, R22.reuse, R8, RZ ;  /* 0x0000000816027210 */ /* 0x040fe40007f1e0ff */
[-C--:B------:R-:W-:Y:S02]  /*1c0e0*/  LEA.HI.X.SX32 R67, R23, R7.reuse, 0x1, P6 ;  /* 0x0000000717437211 */ /* 0x080fe400030f0eff */
[----:B-1----:R-:W-:Y:S01]  /*1c0f0*/  LEA.HI.X.SX32 R3, R22, R7, 0x1, P0 ;  /* 0x0000000716037211 */ /* 0x002fe200000f0eff */
[----:B------:R-:W-:Y:S01]  /*1c100*/  @P2 IMAD.MOV.U32 R22, RZ, RZ, R24 ;  /* 0x000000ffff162224 */ /* 0x000fe200078e0018 */
[----:B------:R-:W-:Y:S01]  /*1c110*/  ISETP.GT.U32.AND P5, PT, R9, R13, PT ;  /* 0x0000000d0900720c */ /* 0x000fe20003fa4070 */
[----:B------:R-:W-:Y:S01]  /*1c120*/  @P2 IMAD.MOV.U32 R23, RZ, RZ, R67 ;  /* 0x000000ffff172224 */ /* 0x000fe200078e0043 */
[----:B------:R-:W-:Y:S01]  /*1c130*/  STL [R1+0x1e4], R24 ;  /* 0x0001e41801007387 */ /* 0x000fe20000100800 */
[----:B------:R-:W-:-:S03]  /*1c140*/  PRMT R87, RZ, 0x7610, R87 ;  /* 0x00007610ff577816 */ /* 0x000fc60000000057 */
[----:B------:R-:W-:Y:S01]  /*1c150*/  STL [R1+0x1ec], R2 ;  /* 0x0001ec0201007387 */ /* 0x000fe20000100800 */
[----:B------:R-:W-:-:S03]  /*1c160*/  SEL R21, R11, R21, !P3 ;  /* 0x000000150b157207 */ /* 0x000fc60005800000 */
[----:B------:R0:W4:Y:S04]  /*1c170*/  @P2 LDG.E.U8 R88, desc[UR22][R22.64] ;  /* 0x0000001616582981 */ /* 0x000128000c1e1100 */
[----:B------:R1:W-:Y:S01]  /*1c180*/  STL [R1+0x1e0], R67 ;  /* 0x0001e04301007387 */ /* 0x0003e20000100800 */
[----:B0-----:R-:W-:Y:S02]  /*1c190*/  @P2 IMAD.MOV.U32 R22, RZ, RZ, R2 ;  /* 0x000000ffff162224 */ /* 0x001fe400078e0002 */
[----:B------:R-:W-:Y:S02]  /*1c1a0*/  @P2 IMAD.MOV.U32 R23, RZ, RZ, R3 ;  /* 0x000000ffff172224 */ /* 0x000fe400078e0003 */
[----:B------:R-:W-:-:S03]  /*1c1b0*/  @!P5 IMAD.IADD R13, R13, 0x1, -R9 ;  /* 0x000000010d0dd824 */ /* 0x000fc600078e0a09 */
[----:B------:R0:W4:Y:S02]  /*1c1c0*/  @P2 LDG.E.U8 R87, desc[UR22][R22.64] ;  /* 0x0000001616572981 */ /* 0x000124000c1e1100 */
[----:B0-----:R-:W-:Y:S02]  /*1c1d0*/  IMAD R22, R21, UR6, RZ ;  /* 0x0000000615167c24 */ /* 0x001fe4000f8e02ff */
[----:B------:R-:W-:Y:S01]  /*1c1e0*/  IMAD.MOV.U32 R21, RZ, RZ, R68 ;  /* 0x000000ffff157224 */ /* 0x000fe200078e0044 */
[----:B------:R-:W-:Y:S02]  /*1c1f0*/  PRMT R86, RZ, 0x7610, R86 ;  /* 0x00007610ff567816 */ /* 0x000fe40000000056 */
[----:B--2---:R-:W-:Y:S02]  /*1c200*/  ISETP.GT.U32.AND P4, PT, R9, R25, PT ;  /* 0x000000190900720c */ /* 0x004fe40003f84070 */
[----:B------:R-:W-:Y:S02]  /*1c210*/  ISETP.GE.AND P0, PT, R66, RZ, PT ;  /* 0x000000ff4200720c */ /* 0x000fe40003f06270 */
[----:B------:R-:W2:Y:S09]  /*1c220*/  LDL.LU R66, [R1+0x21c] ;  /* 0x00021c0001427983 */ /* 0x000eb20000300800 */
[----:B------:R-:W-:Y:S01]  /*1c230*/  @!P4 IMAD.IADD R25, R25, 0x1, -R9 ;  /* 0x000000011919c824 */ /* 0x000fe200078e0a09 */
[----:B------:R-:W-:-:S04]  /*1c240*/  ISETP.GT.U32.AND P4, PT, R9, R12, PT ;  /* 0x0000000c0900720c */ /* 0x000fc80003f84070 */
[----:B------:R-:W-:Y:S01]  /*1c250*/  ISETP.GT.U32.AND P6, PT, R9, R25, PT ;  /* 0x000000190900720c */ /* 0x000fe20003fc4070 */
[----:B------:R0:W-:Y:S04]  /*1c260*/  STL [R1+0x1e8], R3 ;  /* 0x0001e80301007387 */ /* 0x0001e80000100800 */
[----:B-1----:R-:W4:Y:S01]  /*1c270*/  LDL R67, [R1+0xe34] ;  /* 0x000e340001437983 */ /* 0x002f220000100800 */
[----:B---3--:R-:W-:Y:S01]  /*1c280*/  ISETP.GE.AND P5, PT, R5, RZ, PT ;  /* 0x000000ff0500720c */ /* 0x008fe20003fa6270 */
[----:B------:R-:W-:Y:S02]  /*1c290*/  @!P0 IMAD.MOV R21, RZ, RZ, -R21 ;  /* 0x000000ffff158224 */ /* 0x000fe400078e0a15 */
[--C-:B------:R-:W-:Y:S01]  /*1c2a0*/  @!P4 IMAD.IADD R12, R12, 0x1, -R9.reuse ;  /* 0x000000010c0cc824 */ /* 0x100fe200078e0a09 */
[----:B------:R-:W3:Y:S03]  /*1c2b0*/  LDL.LU R5, [R1+0x218] ;  /* 0x0002180001057983 */ /* 0x000ee60000300800 */
[----:B------:R-:W-:Y:S01]  /*1c2c0*/  @!P6 IMAD.IADD R25, R25, 0x1, -R9 ;  /* 0x000000011919e824 */ /* 0x000fe200078e0a09 */
[----:B------:R-:W-:Y:S01]  /*1c2d0*/  ISETP.GT.U32.AND P6, PT, R9, R13, PT ;  /* 0x0000000d0900720c */ /* 0x000fe20003fc4070 */
[----:B------:R-:W3:Y:S01]  /*1c2e0*/  LDL.LU R68, [R1+0x22c] ;  /* 0x00022c0001447983 */ /* 0x000ee20000300800 */
[----:B------:R-:W-:-:S02]  /*1c2f0*/  IADD3 R2, P4, PT, R22, R8, RZ ;  /* 0x0000000816027210 */ /* 0x000fc40007f9e0ff */
[----:B------:R-:W-:Y:S01]  /*1c300*/  SEL R24, R11, R21, !P3 ;  /* 0x000000150b187207 */ /* 0x000fe20005800000 */
[----:B------:R-:W-:Y:S01]  /*1c310*/  IMAD.MOV.U32 R21, RZ, RZ, R25 ;  /* 0x000000ffff157224 */ /* 0x000fe200078e0019 */
[----:B0-----:R-:W-:-:S03]  /*1c320*/  LEA.HI.X.SX32 R3, R22, R7, 0x1, P4 ;  /* 0x0000000716037211 */ /* 0x001fc600020f0eff */
[----:B------:R-:W-:Y:S01]  /*1c330*/  IMAD R24, R24, UR6, RZ ;  /* 0x0000000618187c24 */ /* 0x000fe2000f8e02ff */
[----:B------:R0:W-:Y:S01]  /*1c340*/  STL [R1+0x1f4], R2 ;  /* 0x0001f40201007387 */ /* 0x0001e20000100800 */
[----:B------:R-:W-:Y:S01]  /*1c350*/  @!P5 IMAD.MOV R21, RZ, RZ, -R21 ;  /* 0x000000ffff15d224 */ /* 0x000fe200078e0a15 */
[----:B------:R-:W-:Y:S01]  /*1c360*/  ISETP.GE.AND P5, PT, R14, RZ, PT ;  /* 0x000000ff0e00720c */ /* 0x000fe20003fa6270 */
[----:B------:R-:W-:Y:S01]  /*1c370*/  @P2 IMAD.MOV.U32 R22, RZ, RZ, R2 ;  /* 0x000000ffff162224 */ /* 0x000fe200078e0002 */
[----:B------:R1:W-:Y:S01]  /*1c380*/  STL [R1+0x1f0], R3 ;  /* 0x0001f00301007387 */ /* 0x0003e20000100800 */
[----:B------:R-:W-:-:S03]  /*1c390*/  @!P6 IMAD.IADD R13, R13, 0x1, -R9 ;  /* 0x000000010d0de824 */ /* 0x000fc600078e0a09 */
[----:B------:R-:W3:Y:S01]  /*1c3a0*/  LDL R14, [R1+0xeac] ;  /* 0x000eac00010e7983 */ /* 0x000ee20000100800 */
[----:B0-----:R-:W-:Y:S01]  /*1c3b0*/  IADD3 R2, P6, PT, R24, R8, RZ ;  /* 0x0000000818027210 */ /* 0x001fe20007fde0ff */
[----:B------:R-:W-:-:S03]  /*1c3c0*/  @P2 IMAD.MOV.U32 R23, RZ, RZ, R3 ;  /* 0x000000ffff172224 */ /* 0x000fc600078e0003 */
[----:B-1----:R-:W-:Y:S01]  /*1c3d0*/  LEA.HI.X.SX32 R3, R24, R7, 0x1, P6 ;  /* 0x0000000718037211 */ /* 0x002fe200030f0eff */
[----:B------:R0:W-:Y:S04]  /*1c3e0*/  STL [R1+0x1fc], R2 ;  /* 0x0001fc0201007387 */ /* 0x0001e80000100800 */
[----:B------:R1:W3:Y:S04]  /*1c3f0*/  @P2 LDG.E.U8 R86, desc[UR22][R22.64] ;  /* 0x0000001616562981 */ /* 0x0002e8000c1e1100 */
[----:B------:R0:W-:Y:S01]  /*1c400*/  STL [R1+0x1f8], R3 ;  /* 0x0001f80301007387 */ /* 0x0001e20000100800 */
[----:B-1----:R-:W-:-:S03]  /*1c410*/  IMAD.MOV.U32 R22, RZ, RZ, R13 ;  /* 0x000000ffff167224 */ /* 0x002fc600078e000d */
[----:B------:R-:W3:Y:S01]  /*1c420*/  LDL R13, [R1+0xe10] ;  /* 0x000e1000010d7983 */ /* 0x000ee20000100800 */
[C---:B------:R-:W-:Y:S02]  /*1c430*/  ISETP.GT.U32.AND P0, PT, R9.reuse, R4, PT ;  /* 0x000000040900720c */ /* 0x040fe40003f04070 */
[----:B------:R-:W-:Y:S02]  /*1c440*/  ISETP.GT.U32.AND P4, PT, R9, R12, PT ;  /* 0x0000000c0900720c */ /* 0x000fe40003f84070 */
[----:B------:R-:W-:-:S09]  /*1c450*/  SEL R21, R11, R21, !P3 ;  /* 0x000000150b157207 */ /* 0x000fd20005800000 */
[--C-:B------:R-:W-:Y:S02]  /*1c460*/  @!P0 IMAD.IADD R4, R4, 0x1, -R9.reuse ;  /* 0x0000000104048824 */ /* 0x100fe400078e0a09 */
[----:B------:R-:W-:Y:S02]  /*1c470*/  @!P4 IMAD.IADD R12, R12, 0x1, -R9 ;  /* 0x000000010c0cc824 */ /* 0x000fe400078e0a09 */
[----:B------:R-:W-:Y:S02]  /*1c480*/  IMAD R23, R21, UR6, RZ ;  /* 0x0000000615177c24 */ /* 0x000fe4000f8e02ff */
[----:B------:R-:W-:Y:S01]  /*1c490*/  @!P5 IMAD.MOV R22, RZ, RZ, -R22 ;  /* 0x000000ffff16d224 */ /* 0x000fe200078e0a16 */
[----:B------:R-:W-:Y:S01]  /*1c4a0*/  ISETP.GT.U32.AND P5, PT, R9, R4, PT ;  /* 0x000000040900720c */ /* 0x000fe20003fa4070 */
[----:B------:R-:W-:Y:S01]  /*1c4b0*/  IMAD.MOV.U32 R21, RZ, RZ, R12 ;  /* 0x000000ffff157224 */ /* 0x000fe200078e000c */
[----:B------:R-:W-:Y:S01]  /*1c4c0*/  PRMT R85, RZ, 0x7610, R85 ;  /* 0x00007610ff557816 */ /* 0x000fe20000000055 */
[----:B------:R-:W-:Y:S01]  /*1c4d0*/  @P2 IMAD.MOV.U32 R24, RZ, RZ, R2 ;  /* 0x000000ffff182224 */ /* 0x000fe200078e0002 */
[----:B0-----:R-:W-:Y:S01]  /*1c4e0*/  IADD3 R2, P6, PT, R23, R8, RZ ;  /* 0x0000000817027210 */ /* 0x001fe20007fde0ff */
[----:B------:R-:W-:-:S03]  /*1c4f0*/  @P2 IMAD.MOV.U32 R25, RZ, RZ, R3 ;  /* 0x000000ffff192224 */ /* 0x000fc600078e0003 */
[----:B------:R-:W-:Y:S02]  /*1c500*/  LEA.HI.X.SX32 R3, R23, R7, 0x1, P6 ;  /* 0x0000000717037211 */ /* 0x000fe400030f0eff */
[----:B------:R0:W3:Y:S01]  /*1c510*/  @P2 LDG.E.U8 R85, desc[UR22][R24.64] ;  /* 0x0000001618552981 */ /* 0x0000e2000c1e1100 */
[----:B------:R-:W-:Y:S02]  /*1c520*/  PRMT R84, RZ, 0x7610, R84 ;  /* 0x00007610ff547816 */ /* 0x000fe40000000054 */
[----:B------:R-:W-:Y:S02]  /*1c530*/  @P2 IMAD.MOV.U32 R23, RZ, RZ, R3 ;  /* 0x000000ffff172224 */ /* 0x000fe400078e0003 */
[----:B------:R-:W-:Y:S01]  /*1c540*/  @!P5 IMAD.IADD R4, R4, 0x1, -R9 ;  /* 0x000000010404d824 */ /* 0x000fe200078e0a09 */
[----:B0-----:R-:W-:Y:S01]  /*1c550*/  SEL R24, R11, R22, !P3 ;  /* 0x000000160b187207 */ /* 0x001fe20005800000 */
[----:B------:R-:W-:-:S04]  /*1c560*/  @P2 IMAD.MOV.U32 R22, RZ, RZ, R2 ;  /* 0x000000ffff162224 */ /* 0x000fc800078e0002 */
[----:B------:R-:W-:Y:S01]  /*1c570*/  IMAD R24, R24, UR6, RZ ;  /* 0x0000000618187c24 */ /* 0x000fe2000f8e02ff */
[----:B------:R0:W3:Y:S01]  /*1c580*/  @P2 LDG.E.U8 R84, desc[UR22][R22.64] ;  /* 0x0000001616542981 */ /* 0x0000e2000c1e1100 */
[----:B--2---:R-:W-:Y:S02]  /*1c590*/  ISETP.GT.U32.AND P0, PT, R9, R66, PT ;  /* 0x000000420900720c */ /* 0x004fe40003f04070 */
[----:B----4-:R-:W-:-:S11]  /*1c5a0*/  ISETP.GE.AND P4, PT, R67, RZ, PT ;  /* 0x000000ff4300720c */ /* 0x010fd60003f86270 */
[----:B------:R-:W-:Y:S01]  /*1c5b0*/  @!P0 IMAD.IADD R66, R66, 0x1, -R9 ;  /* 0x0000000142428824 */ /* 0x000fe200078e0a09 */
[----:B------:R-:W2:Y:S01]  /*1c5c0*/  LDL.LU R67, [R1+0x228] ;  /* 0x0002280001437983 */ /* 0x000ea20000300800 */
[----:B---3--:R-:W-:-:S03]  /*1c5d0*/  ISETP.GT.U32.AND P0, PT, R9, R5, PT ;  /* 0x000000050900720c */ /* 0x008fc60003f04070 */
[C---:B------:R-:W-:Y:S01]  /*1c5e0*/  ISETP.GT.U32.AND P6, PT, R9.reuse, R66, PT ;  /* 0x000000420900720c */ /* 0x040fe20003fc4070 */
[----:B------:R-:W-:Y:S01]  /*1c5f0*/  @!P4 IMAD.MOV R21, RZ, RZ, -R21 ;  /* 0x000000ffff15c224 */ /* 0x000fe200078e0a15 */
[----:B------:R-:W-:Y:S01]  /*1c600*/  ISETP.GT.U32.AND P4, PT, R9, R68, PT ;  /* 0x000000440900720c */ /* 0x000fe20003f84070 */
[----:B------:R1:W-:Y:S03]  /*1c610*/  STL [R1+0x204], R2 ;  /* 0x0002040201007387 */ /* 0x0003e60000100800 */
[----:B------:R-:W-:Y:S01]  /*1c620*/  SEL R21, R11, R21, !P3 ;  /* 0x000000150b157207 */ /* 0x000fe20005800000 */
[----:B------:R3:W-:Y:S03]  /*1c630*/  STL [R1+0x200], R3 ;  /* 0x0002000301007387 */ /* 0x0007e60000100800 */
[----:B------:R-:W-:Y:S01]  /*1c640*/  @!P0 IMAD.IADD R5, R5, 0x1, -R9 ;  /* 0x0000000105058824 */ /* 0x000fe200078e0a09 */
[----:B------:R-:W4:Y:S01]  /*1c650*/  LDL R12, [R1+0xe44] ;  /* 0x000e4400010c7983 */ /* 0x000f220000100800 */
[----:B------:R-:W-:Y:S01]  /*1c660*/  IMAD R21, R21, UR6, RZ ;  /* 0x0000000615157c24 */ /* 0x000fe2000f8e02ff */
[----:B------:R-:W-:-:S02]  /*1c670*/  ISETP.GE.AND P5, PT, R14, RZ, PT ;  /* 0x000000ff0e00720c */ /* 0x000fc40003fa6270 */
[----:B------:R-:W4:Y:S01]  /*1c680*/  LDL.LU R14, [R1+0x248] ;  /* 0x00024800010e7983 */ /* 0x000f220000300800 */
[-C--:B0-----:R-:W-:Y:S01]  /*1c690*/  IADD3 R22, P0, PT, R24, R8.reuse, RZ ;  /* 0x0000000818167210 */ /* 0x081fe20007f1e0ff */
[--C-:B------:R-:W-:Y:S01]  /*1c6a0*/  @!P4 IMAD.IADD R68, R68, 0x1, -R9.reuse ;  /* 0x000000014444c824 */ /* 0x100fe200078e0a09 */
[C---:B-1----:R-:W-:Y:S01]  /*1c6b0*/  IADD3 R2, P4, PT, R21.reuse, R8, RZ ;  /* 0x0000000815027210 */ /* 0x042fe20007f9e0ff */
[----:B------:R-:W-:Y:S01]  /*1c6c0*/  @!P6 IMAD.IADD R66, R66, 0x1, -R9 ;  /* 0x000000014242e824 */ /* 0x000fe200078e0a09 */
[-C--:B------:R-:W-:Y:S01]  /*1c6d0*/  LEA.HI.X.SX32 R23, R24, R7.reuse, 0x1, P0 ;  /* 0x0000000718177211 */ /* 0x080fe200000f0eff */
[----:B------:R0:W-:Y:S01]  /*1c6e0*/  STL [R1+0x20c], R22 ;  /* 0x00020c1601007387 */ /* 0x0001e20000100800 */
[----:B---3--:R-:W-:Y:S01]  /*1c6f0*/  LEA.HI.X.SX32 R3, R21, R7, 0x1, P4 ;  /* 0x0000000715037211 */ /* 0x008fe200020f0eff */
[----:B------:R-:W-:Y:S01]  /*1c700*/  IMAD.MOV.U32 R21, RZ, RZ, R66 ;  /* 0x000000ffff157224 */ /* 0x000fe200078e0042 */
[----:B------:R-:W-:Y:S02]  /*1c710*/  ISETP.GE.AND P6, PT, R13, RZ, PT ;  /* 0x000000ff0d00720c */ /* 0x000fe40003fc6270 */
[----:B------:R-:W3:Y:S04]  /*1c720*/  LDL.LU R13, [R1+0x244] ;  /* 0x00024400010d7983 */ /* 0x000ee80000300800 */
[----:B------:R-:W-:Y:S04]  /*1c730*/  STL [R1+0x214], R2 ;  /* 0x0002140201007387 */ /* 0x000fe80000100800 */
[----:B------:R1:W-:Y:S04]  /*1c740*/  STL [R1+0x208], R23 ;  /* 0x0002081701007387 */ /* 0x0003e80000100800 */
[----:B------:R0:W-:Y:S04]  /*1c750*/  STL [R1+0x210], R3 ;  /* 0x0002100301007387 */ /* 0x0001e80000100800 */
[----:B------:R-:W3:Y:S01]  /*1c760*/  LDL R66, [R1+0xde0] ;  /* 0x000de00001427983 */ /* 0x000ee20000100800 */
[----:B------:R-:W-:Y:S01]  /*1c770*/  PRMT R82, RZ, 0x7610, R82 ;  /* 0x00007610ff527816 */ /* 0x000fe20000000052 */
[----:B------:R-:W-:-:S02]  /*1c780*/  @P2 IMAD.MOV.U32 R24, RZ, RZ, R2 ;  /* 0x000000ffff182224 */ /* 0x000fc400078e0002 */
[----:B------:R-:W-:Y:S01]  /*1c790*/  @P2 IMAD.MOV.U32 R25, RZ, RZ, R3 ;  /* 0x000000ffff192224 */ /* 0x000fe200078e0003 */
[----:B------:R-:W-:-:S04]  /*1c7a0*/  PRMT R83, RZ, 0x7610, R83 ;  /* 0x00007610ff537816 */ /* 0x000fc80000000053 */
[----:B------:R-:W3:Y:S01]  /*1c7b0*/  @P2 LDG.E.U8 R82, desc[UR22][R24.64] ;  /* 0x0000001618522981 */ /* 0x000ee2000c1e1100 */
[----:B------:R-:W-:-:S03]  /*1c7c0*/  ISETP.GT.U32.AND P0, PT, R9, R5, PT ;  /* 0x000000050900720c */ /* 0x000fc60003f04070 */
[----:B------:R0:W3:Y:S04]  /*1c7d0*/  @P2 LDG.E.U8 R83, desc[UR22][R22.64] ;  /* 0x0000001616532981 */ /* 0x0000e8000c1e1100 */
[----:B------:R-:W3:Y:S01]  /*1c7e0*/  LDL R25, [R1+0xf14] ;  /* 0x000f140001197983 */ /* 0x000ee20000100800 */
[----:B0-----:R-:W-:Y:S01]  /*1c7f0*/  IMAD.MOV.U32 R22, RZ, RZ, R4 ;  /* 0x000000ffff167224 */ /* 0x001fe200078e0004 */
[----:B------:R-:W-:Y:S01]  /*1c800*/  ISETP.GT.U32.AND P4, PT, R9, R68, PT ;  /* 0x000000440900720c */ /* 0x000fe20003f84070 */
[----:B------:R-:W-:Y:S02]  /*1c810*/  @!P6 IMAD.MOV R21, RZ, RZ, -R21 ;  /* 0x000000ffff15e224 */ /* 0x000fe400078e0a15 */
[----:B------:R-:W-:-:S05]  /*1c820*/  @!P5 IMAD.MOV R22, RZ, RZ, -R22 ;  /* 0x000000ffff16d224 */ /* 0x000fca00078e0a16 */
[C---:B-1----:R-:W-:Y:S02]  /*1c830*/  SEL R23, R11.reuse, R22, !P3 ;  /* 0x000000160b177207 */ /* 0x042fe40005800000 */
[----:B------:R-:W-:Y:S01]  /*1c840*/  SEL R22, R11, R21, !P3 ;  /* 0x000000150b167207 */ /* 0x000fe20005800000 */
[--C-:B------:R-:W-:Y:S02]  /*1c850*/  @!P0 IMAD.IADD R5, R5, 0x1, -R9.reuse ;  /* 0x0000000105058824 */ /* 0x100fe400078e0a09 */
[----:B------:R-:W-:Y:S02]  /*1c860*/  IMAD R23, R23, UR6, RZ ;  /* 0x0000000617177c24 */ /* 0x000fe4000f8e02ff */
[----:B------:R-:W-:Y:S02]  /*1c870*/  IMAD R22, R22, UR6, RZ ;  /* 0x0000000616167c24 */ /* 0x000fe4000f8e02ff */
[----:B------:R-:W-:Y:S01]  /*1c880*/  @!P4 IMAD.IADD R68, R68, 0x1, -R9 ;  /* 0x000000014444c824 */ /* 0x000fe200078e0a09 */
[----:B------:R-:W-:Y:S01]  /*1c890*/  IADD3 R2, P4, PT, R23, R8, RZ ;  /* 0x0000000817027210 */ /* 0x000fe20007f9e0ff */
[----:B------:R-:W-:-:S03]  /*1c8a0*/  IMAD.MOV.U32 R21, RZ, RZ, R5 ;  /* 0x000000ffff157224 */ /* 0x000fc600078e0005 */
[----:B------:R-:W-:Y:S02]  /*1c8b0*/  LEA.HI.X.SX32 R5, R23, R7, 0x1, P4 ;  /* 0x0000000717057211 */ /* 0x000fe400020f0eff */
[----:B------:R-:W-:-:S03]  /*1c8c0*/  PRMT R81, RZ, 0x7610, R81 ;  /* 0x00007610ff517816 */ /* 0x000fc60000000051 */
[----:B------:R-:W-:Y:S01]  /*1c8d0*/  @P2 IMAD.MOV.U32 R23, RZ, RZ, R5 ;  /* 0x000000ffff172224 */ /* 0x000fe200078e0005 */
[----:B--2---:R-:W-:-:S13]  /*1c8e0*/  ISETP.GT.U32.AND P5, PT, R9, R67, PT ;  /* 0x000000430900720c */ /* 0x004fda0003fa4070 */
[----:B------:R-:W-:Y:S01]  /*1c8f0*/  @!P5 IMAD.IADD R67, R67, 0x1, -R9 ;  /* 0x000000014343d824 */ /* 0x000fe200078e0a09 */
[----:B------:R-:W-:Y:S02]  /*1c900*/  IADD3 R3, P5, PT, R22, R8, RZ ;  /* 0x0000000816037210 */ /* 0x000fe40007fbe0ff */
[----:B----4-:R-:W-:Y:S02]  /*1c910*/  ISETP.GE.AND P6, PT, R12, RZ, PT ;  /* 0x000000ff0c00720c */ /* 0x010fe40003fc6270 */
[----:B------:R-:W2:Y:S01]  /*1c920*/  LDL.LU R12, [R1+0x240] ;  /* 0x00024000010c7983 */ /* 0x000ea20000300800 */
[----:B------:R-:W-:-:S03]  /*1c930*/  ISETP.GT.U32.AND P0, PT, R9, R14, PT ;  /* 0x0000000e0900720c */ /* 0x000fc60003f04070 */
[----:B------:R0:W-:Y:S01]  /*1c940*/  STL [R1+0x21c], R2 ;  /* 0x00021c0201007387 */ /* 0x0001e20000100800 */
[----:B------:R-:W-:Y:S01]  /*1c950*/  LEA.HI.X.SX32 R4, R22, R7, 0x1, P5 ;  /* 0x0000000716047211 */ /* 0x000fe200028f0eff */
[----:B------:R-:W-:Y:S02]  /*1c960*/  @P2 IMAD.MOV.U32 R22, RZ, RZ, R2 ;  /* 0x000000ffff162224 */ /* 0x000fe400078e0002 */
[----:B------:R1:W-:Y:S04]  /*1c970*/  STL [R1+0x224], R3 ;  /* 0x0002240301007387 */ /* 0x0003e80000100800 */
[----:B------:R-:W-:Y:S04]  /*1c980*/  STL [R1+0x218], R5 ;  /* 0x0002180501007387 */ /* 0x000fe80000100800 */
[----:B0-----:R-:W4:Y:S01]  /*1c990*/  LDL R2, [R1+0xecc] ;  /* 0x000ecc0001027983 */ /* 0x001f220000100800 */
[----:B------:R-:W-:-:S03]  /*1c9a0*/  @!P0 IMAD.IADD R14, R14, 0x1, -R9 ;  /* 0x000000010e0e8824 */ /* 0x000fc600078e0a09 */
[----:B------:R0:W-:Y:S01]  /*1c9b0*/  STL [R1+0x220], R4 ;  /* 0x0002200401007387 */ /* 0x0001e20000100800 */
[----:B------:R-:W-:-:S03]  /*1c9c0*/  @!P6 IMAD.MOV R21, RZ, RZ, -R21 ;  /* 0x000000ffff15e224 */ /* 0x000fc600078e0a15 */
[----:B------:R0:W4:Y:S01]  /*1c9d0*/  @P2 LDG.E.U8 R81, desc[UR22][R22.64] ;  /* 0x0000001616512981 */ /* 0x000122000c1e1100 */
[----:B---3--:R-:W-:-:S03]  /*1c9e0*/  ISETP.GE.AND P0, PT, R66, RZ, PT ;  /* 0x000000ff4200720c */ /* 0x008fc60003f06270 */
[----:B------:R-:W3:Y:S01]  /*1c9f0*/  LDL R66, [R1+0xf28] ;  /* 0x000f280001427983 */ /* 0x000ee20000100800 */
[----:B------:R-:W-:Y:S01]  /*1ca00*/  SEL R24, R11, R21, !P3 ;  /* 0x000000150b187207 */ /* 0x000fe20005800000 */
[----:B------:R-:W-:Y:S02]  /*1ca10*/  IMAD.MOV.U32 R21, RZ, RZ, R68 ;  /* 0x000000ffff157224 */ /* 0x000fe400078e0044 */
[----:B0-----:R-:W-:Y:S01]  /*1ca20*/  @P2 IMAD.MOV.U32 R22, RZ, RZ, R3 ;  /* 0x000000ffff162224 */ /* 0x001fe200078e0003 */
[----:B------:R-:W3:Y:S04]  /*1ca30*/  LDL.LU R68, [R1+0x250] ;  /* 0x0002500001447983 */ /* 0x000ee80000300800 */
[----:B-1----:R-:W3:Y:S01]  /*1ca40*/  LDL R3, [R1+0xea8] ;  /* 0x000ea80001037983 */ /* 0x002ee20000100800 */
[----:B------:R-:W-:-:S02]  /*1ca50*/  ISETP.GT.U32.AND P6, PT, R9, R67, PT ;  /* 0x000000430900720c */ /* 0x000fc40003fc4070 */
[----:B------:R-:W-:Y:S01]  /*1ca60*/  ISETP.GE.AND P5, PT, R25, RZ, PT ;  /* 0x000000ff1900720c */ /* 0x000fe20003fa6270 */
[----:B------:R-:W-:Y:S01]  /*1ca70*/  IMAD R24, R24, UR6, RZ ;  /* 0x0000000618187c24 */ /* 0x000fe2000f8e02ff */
[----:B------:R-:W-:Y:S01]  /*1ca80*/  ISETP.GT.U32.AND P4, PT, R9, R13, PT ;  /* 0x0000000d0900720c */ /* 0x000fe20003f84070 */
[----:B------:R-:W-:Y:S01]  /*1ca90*/  @P2 IMAD.MOV.U32 R23, RZ, RZ, R4 ;  /* 0x000000ffff172224 */ /* 0x000fe200078e0004 */
[----:B------:R-:W-:-:S07]  /*1caa0*/  PRMT R80, RZ, 0x7610, R80 ;  /* 0x00007610ff507816 */ /* 0x000fce0000000050 */
[----:B------:R-:W-:Y:S01]  /*1cab0*/  @!P6 IMAD.IADD R67, R67, 0x1, -R9 ;  /* 0x000000014343e824 */ /* 0x000fe200078e0a09 */
[----:B------:R-:W-:Y:S01]  /*1cac0*/  IADD3 R4, P6, PT, R24, R8, RZ ;  /* 0x0000000818047210 */ /* 0x000fe20007fde0ff */
[----:B------:R0:W3:Y:S01]  /*1cad0*/  @P2 LDG.E.U8 R80, desc[UR22][R22.64] ;  /* 0x0000001616502981 */ /* 0x0000e2000c1e1100 */
[----:B------:R-:W-:-:S03]  /*1cae0*/  @!P5 IMAD.MOV R21, RZ, RZ, -R21 ;  /* 0x000000ffff15d224 */ /* 0x000fc600078e0a15 */
[----:B------:R-:W-:Y:S01]  /*1caf0*/  STL [R1+0x22c], R4 ;  /* 0x00022c0401007387 */ /* 0x000fe20000100800 */
[----:B------:R-:W-:Y:S01]  /*1cb00*/  @!P4 IMAD.IADD R13, R13, 0x1, -R9 ;  /* 0x000000010d0dc824 */ /* 0x000fe200078e0a09 */
[----:B------:R-:W-:Y:S02]  /*1cb10*/  SEL R21, R11, R21, !P3 ;  /* 0x000000150b157207 */ /* 0x000fe40005800000 */
[----:B------:R-:W3:Y:S01]  /*1cb20*/  LDL.LU R5, [R1+0x25c] ;  /* 0x00025c0001057983 */ /* 0x000ee20000300800 */
[----:B0-----:R-:W-:Y:S01]  /*1cb30*/  IMAD.MOV.U32 R22, RZ, RZ, R67 ;  /* 0x000000ffff167224 */ /* 0x001fe200078e0043 */
[----:B------:R-:W-:Y:S01]  /*1cb40*/  LEA.HI.X.SX32 R24, R24, R7, 0x1, P6 ;  /* 0x0000000718187211 */ /* 0x000fe200030f0eff */
[----:B------:R-:W-:Y:S01]  /*1cb50*/  IMAD R23, R21, UR6, RZ ;  /* 0x0000000615177c24 */ /* 0x000fe2000f8e02ff */
[C---:B------:R-:W-:Y:S01]  /*1cb60*/  ISETP.GT.U32.AND P4, PT, R9.reuse, R14, PT ;  /* 0x0000000e0900720c */ /* 0x040fe20003f84070 */
[----:B------:R-:W-:Y:S01]  /*1cb70*/  @!P0 IMAD.MOV R22, RZ, RZ, -R22 ;  /* 0x000000ffff168224 */ /* 0x000fe200078e0a16 */
[----:B------:R-:W3:Y:S01]  /*1cb80*/  LDL.LU R67, [R1+0x258] ;  /* 0x0002580001437983 */ /* 0x000ee20000300800 */
[----:B------:R-:W-:Y:S01]  /*1cb90*/  ISETP.GT.U32.AND P0, PT, R9, R13, PT ;  /* 0x0000000d0900720c */ /* 0x000fe20003f04070 */
[----:B------:R-:W-:-:S02]  /*1cba0*/  @P2 IMAD.MOV.U32 R25, RZ, RZ, R24 ;  /* 0x000000ffff192224 */ /* 0x000fc400078e0018 */
[----:B------:R0:W-:Y:S01]  /*1cbb0*/  STL [R1+0x228], R24 ;  /* 0x0002281801007387 */ /* 0x0001e20000100800 */
[----:B------:R-:W-:Y:S01]  /*1cbc0*/  SEL R22, R11, R22, !P3 ;  /* 0x000000160b167207 */ /* 0x000fe20005800000 */
[----:B0-----:R-:W-:Y:S01]  /*1cbd0*/  @P2 IMAD.MOV.U32 R24, RZ, RZ, R4 ;  /* 0x000000ffff182224 */ /* 0x001fe200078e0004 */
[----:B------:R-:W-:-:S03]  /*1cbe0*/  IADD3 R4, P6, PT, R23, R8, RZ ;  /* 0x0000000817047210 */ /* 0x000fc60007fde0ff */
[----:B------:R-:W-:Y:S01]  /*1cbf0*/  IMAD R21, R22, UR6, RZ ;  /* 0x0000000616157c24 */ /* 0x000fe2000f8e02ff */
[----:B------:R-:W-:Y:S01]  /*1cc00*/  LEA.HI.X.SX32 R23, R23, R7, 0x1, P6 ;  /* 0x0000000717177211 */ /* 0x000fe200030f0eff */
[----:B------:R0:W-:Y:S01]  /*1cc10*/  STL [R1+0x234], R4 ;  /* 0x0002340401007387 */ /* 0x0001e20000100800 */
[--C-:B------:R-:W-:Y:S02]  /*1cc20*/  @!P4 IMAD.IADD R14, R14, 0x1, -R9.reuse ;  /* 0x000000010e0ec824 */ /* 0x100fe400078e0a09 */
[----:B------:R-:W-:Y:S01]  /*1cc30*/  @!P0 IMAD.IADD R13, R13, 0x1, -R9 ;  /* 0x000000010d0d8824 */ /* 0x000fe200078e0a09 */
[----:B------:R1:W-:Y:S01]  /*1cc40*/  STL [R1+0x230], R23 ;  /* 0x0002301701007387 */ /* 0x0003e20000100800 */
[----:B------:R-:W-:Y:S01]  /*1cc50*/  PRMT R78, RZ, 0x7610, R78 ;  /* 0x00007610ff4e7816 */ /* 0x000fe2000000004e */
[----:B------:R-:W-:Y:S01]  /*1cc60*/  @P2 IMAD.MOV.U32 R22, RZ, RZ, R4 ;  /* 0x000000ffff162224 */ /* 0x000fe200078e0004 */
[----:B------:R-:W-:Y:S02]  /*1cc70*/  PRMT R79, RZ, 0x7610, R79 ;  /* 0x00007610ff4f7816 */ /* 0x000fe4000000004f */
[----:B------:R-:W-:-:S02]  /*1cc80*/  PRMT R77, RZ, 0x7610, R77 ;  /* 0x00007610ff4d7816 */ /* 0x000fc4000000004d */
[----:B------:R0:W3:Y:S04]  /*1cc90*/  @P2 LDG.E.U8 R78, desc[UR22][R22.64] ;  /* 0x00000016164e2981 */ /* 0x0000e8000c1e1100 */
[----:B------:R1:W3:Y:S01]  /*1cca0*/  @P2 LDG.E.U8 R79, desc[UR22][R24.64] ;  /* 0x00000016184f2981 */ /* 0x0002e2000c1e1100 */
[----:B0-----:R-:W-:Y:S01]  /*1ccb0*/  IMAD.MOV.U32 R22, RZ, RZ, R14 ;  /* 0x000000ffff167224 */ /* 0x001fe200078e000e */
[----:B--2---:R-:W-:-:S13]  /*1ccc0*/  ISETP.GT.U32.AND P5, PT, R9, R12, PT ;  /* 0x0000000c0900720c */ /* 0x004fda0003fa4070 */
[----:B------:R-:W-:Y:S01]  /*1ccd0*/  @!P5 IMAD.IADD R12, R12, 0x1, -R9 ;  /* 0x000000010c0cd824 */ /* 0x000fe200078e0a09 */
[----:B----4-:R-:W-:Y:S02]  /*1cce0*/  ISETP.GE.AND P4, PT, R2, RZ, PT ;  /* 0x000000ff0200720c */ /* 0x010fe40003f86270 */
[----:B------:R-:W-:Y:S02]  /*1ccf0*/  IADD3 R2, P0, PT, R21, R8, RZ ;  /* 0x0000000815027210 */ /* 0x000fe40007f1e0ff */
[----:B------:R-:W-:Y:S02]  /*1cd00*/  ISETP.GT.U32.AND P6, PT, R9, R12, PT ;  /* 0x0000000c0900720c */ /* 0x000fe40003fc4070 */
[----:B------:R-:W-:Y:S01]  /*1cd10*/  LEA.HI.X.SX32 R4, R21, R7, 0x1, P0 ;  /* 0x0000000715047211 */ /* 0x000fe200000f0eff */
[----:B------:R-:W-:Y:S02]  /*1cd20*/  IMAD.MOV.U32 R21, RZ, RZ, R13 ;  /* 0x000000ffff157224 */ /* 0x000fe400078e000d */
[----:B-1----:R-:W-:-:S02]  /*1cd30*/  @P2 IMAD.MOV.U32 R24, RZ, RZ, R2 ;  /* 0x000000ffff182224 */ /* 0x002fc400078e0002 */
[----:B------:R-:W-:Y:S02]  /*1cd40*/  @P2 IMAD.MOV.U32 R25, RZ, RZ, R4 ;  /* 0x000000ffff192224 */ /* 0x000fe400078e0004 */
[----:B------:R-:W-:-:S03]  /*1cd50*/  @!P4 IMAD.MOV R22, RZ, RZ, -R22 ;  /* 0x000000ffff16c224 */ /* 0x000fc600078e0a16 */
[----:B------:R0:W2:Y:S01]  /*1cd60*/  @P2 LDG.E.U8 R77, desc[UR22][R24.64] ;  /* 0x00000016184d2981 */ /* 0x0000a2000c1e1100 */
[----:B---3--:R-:W-:-:S03]  /*1cd70*/  ISETP.GE.AND P5, PT, R66, RZ, PT ;  /* 0x000000ff4200720c */ /* 0x008fc60003fa6270 */
[----:B------:R-:W3:Y:S01]  /*1cd80*/  LDL R66, [R1+0xec8] ;  /* 0x000ec80001427983 */ /* 0x000ee20000100800 */
[----:B------:R-:W-:-:S03]  /*1cd90*/  @!P6 IMAD.IADD R12, R12, 0x1, -R9 ;  /* 0x000000010c0ce824 */ /* 0x000fc600078e0a09 */
[----:B------:R-:W-:Y:S04]  /*1cda0*/  STL [R1+0x23c], R2 ;  /* 0x00023c0201007387 */ /* 0x000fe80000100800 */
[----:B------:R-:W4:Y:S02]  /*1cdb0*/  LDL.LU R14, [R1+0xf5c] ;  /* 0x000f5c00010e7983 */ /* 0x000f240000300800 */
[----:B------:R-:W-:Y:S02]  /*1cdc0*/  @!P5 IMAD.MOV R21, RZ, RZ, -R21 ;  /* 0x000000ffff15d224 */ /* 0x000fe400078e0a15 */
[----:B------:R1:W-:Y:S01]  /*1cdd0*/  STL [R1+0x238], R4 ;  /* 0x0002380401007387 */ /* 0x0003e20000100800 */
[----:B------:R-:W-:-:S03]  /*1cde0*/  SEL R23, R11, R22, !P3 ;  /* 0x000000160b177207 */ /* 0x000fc60005800000 */
[----:B------:R-:W2:Y:S01]  /*1cdf0*/  LDL.LU R13, [R1+0xf58] ;  /* 0x000f5800010d7983 */ /* 0x000ea20000300800 */
[----:B------:R-:W-:-:S03]  /*1ce00*/  SEL R22, R11, R21, !P3 ;  /* 0x000000150b167207 */ /* 0x000fc60005800000 */
[----:B------:R-:W2:Y:S01]  /*1ce10*/  LDL.LU R25, [R1+0x278] ;  /* 0x0002780001197983 */ /* 0x000ea20000300800 */
[----:B------:R-:W-:-:S03]  /*1ce20*/  IMAD.MOV.U32 R21, RZ, RZ, R12 ;  /* 0x000000ffff157224 */ /* 0x000fc600078e000c */
[----:B-1----:R-:W2:Y:S04]  /*1ce30*/  LDL.LU R4, [R1+0x274] ;  /* 0x0002740001047983 */ /* 0x002ea80000300800 */
[----:B------:R-:W4:Y:S01]  /*1ce40*/  LDL R12, [R1+0xe2c] ;  /* 0x000e2c00010c7983 */ /* 0x000f220000100800 */
[----:B------:R-:W-:-:S03]  /*1ce50*/  ISETP.GE.AND P6, PT, R3, RZ, PT ;  /* 0x000000ff0300720c */ /* 0x000fc60003fc6270 */
[----:B------:R-:W4:Y:S01]  /*1ce60*/  LDL R3, [R1+0xe78] ;  /* 0x000e780001037983 */ /* 0x000f220000100800 */
[C---:B------:R-:W-:Y:S02]  /*1ce70*/  ISETP.GT.U32.AND P0, PT, R9.reuse, R68, PT ;  /* 0x000000440900720c */ /* 0x040fe40003f04070 */
[----:B------:R-:W-:Y:S01]  /*1ce80*/  ISETP.GT.U32.AND P4, PT, R9, R5, PT ;  /* 0x000000050900720c */ /* 0x000fe20003f84070 */
[----:B------:R-:W-:Y:S02]  /*1ce90*/  IMAD R23, R23, UR6, RZ ;  /* 0x0000000617177c24 */ /* 0x000fe4000f8e02ff */
[----:B------:R-:W-:Y:S01]  /*1cea0*/  IMAD R22, R22, UR6, RZ ;  /* 0x0000000616167c24 */ /* 0x000fe2000f8e02ff */
[----:B------:R-:W-:-:S07]  /*1ceb0*/  ISETP.GT.U32.AND P5, PT, R9, R67, PT ;  /* 0x000000430900720c */ /* 0x000fce0003fa4070 */
[--C-:B------:R-:W-:Y:S02]  /*1cec0*/  @!P0 IMAD.IADD R68, R68, 0x1, -R9.reuse ;  /* 0x0000000144448824 */ /* 0x100fe400078e0a09 */
[----:B------:R-:W-:Y:S01]  /*1ced0*/  @!P4 IMAD.IADD R5, R5, 0x1, -R9 ;  /* 0x000000010505c824 */ /* 0x000fe200078e0a09 */
[----:B0-----:R-:W-:Y:S01]  /*1cee0*/  IADD3 R24, P4, PT, R23, R8, RZ ;  /* 0x0000000817187210 */ /* 0x001fe20007f9e0ff */
[----:B------:R-:W-:Y:S01]  /*1cef0*/  @!P6 IMAD.MOV R21, RZ, RZ, -R21 ;  /* 0x000000ffff15e224 */ /* 0x000fe200078e0a15 */
[----:B------:R-:W-:Y:S02]  /*1cf00*/  ISETP.GT.U32.AND P0, PT, R9, R68, PT ;  /* 0x000000440900720c */ /* 0x000fe40003f04070 */
[----:B------:R-:W-:Y:S02]  /*1cf10*/  IADD3 R2, P6, PT, R22, R8, RZ ;  /* 0x0000000816027210 */ /* 0x000fe40007fde0ff */
[----:B------:R-:W-:Y:S02]  /*1cf20*/  LEA.HI.X.SX32 R23, R23, R7, 0x1, P4 ;  /* 0x0000000717177211 */ /* 0x000fe400020f0eff */
[----:B------:R-:W-:Y:S01]  /*1cf30*/  SEL R21, R11, R21, !P3 ;  /* 0x000000150b157207 */ /* 0x000fe20005800000 */
[----:B------:R-:W-:Y:S01]  /*1cf40*/  @!P5 IMAD.IADD R67, R67, 0x1, -R9 ;  /* 0x000000014343d824 */ /* 0x000fe200078e0a09 */
[----:B------:R-:W-:Y:S01]  /*1cf50*/  PRMT R76, RZ, 0x7610, R76 ;  /* 0x00007610ff4c7816 */ /* 0x000fe2000000004c */
[----:B------:R0:W-:Y:S01]  /*1cf60*/  STL [R1+0x244], R24 ;  /* 0x0002441801007387 */ /* 0x0001e20000100800 */
[----:B------:R-:W-:-:S02]  /*1cf70*/  ISETP.GT.U32.AND P5, PT, R9, R5, PT ;  /* 0x000000050900720c */ /* 0x000fc40003fa4070 */
[----:B------:R-:W-:Y:S01]  /*1cf80*/  PRMT R75, RZ, 0x7610, R75 ;  /* 0x00007610ff4b7816 */ /* 0x000fe2000000004b */
[----:B------:R-:W-:Y:S01]  /*1cf90*/  STL [R1+0x24c], R2 ;  /* 0x00024c0201007387 */ /* 0x000fe20000100800 */
[----:B------:R-:W-:-:S03]  /*1cfa0*/  @!P0 IMAD.IADD R68, R68, 0x1, -R9 ;  /* 0x0000000144448824 */ /* 0x000fc600078e0a09 */
[----:B------:R1:W-:Y:S01]  /*1cfb0*/  STL [R1+0x240], R23 ;  /* 0x0002401701007387 */ /* 0x0003e20000100800 */
[----:B------:R-:W-:-:S05]  /*1cfc0*/  PRMT R74, RZ, 0x7610, R74 ;  /* 0x00007610ff4a7816 */ /* 0x000fca000000004a */
[----:B------:R-:W-:Y:S01]  /*1cfd0*/  @!P5 IMAD.IADD R5, R5, 0x1, -R9 ;  /* 0x000000010505d824 */ /* 0x000fe200078e0a09 */
[----:B------:R-:W-:Y:S02]  /*1cfe0*/  ISETP.GT.U32.AND P0, PT, R9, R67, PT ;  /* 0x000000430900720c */ /* 0x000fe40003f04070 */
[----:B------:R-:W-:-:S11]  /*1cff0*/  PRMT R73, RZ, 0x7610, R73 ;  /* 0x00007610ff497816 */ /* 0x000fd60000000049 */
[----:B------:R-:W-:Y:S01]  /*1d000*/  @!P0 IMAD.IADD R67, R67, 0x1, -R9 ;  /* 0x0000000143438824 */ /* 0x000fe200078e0a09 */
[----:B---3--:R-:W-:Y:S02]  /*1d010*/  ISETP.GE.AND P4, PT, R66, RZ, PT ;  /* 0x000000ff4200720c */ /* 0x008fe40003f86270 */
[----:B------:R-:W-:Y:S01]  /*1d020*/  LEA.HI.X.SX32 R66, R22, R7, 0x1, P6 ;  /* 0x0000000716427211 */ /* 0x000fe200030f0eff */
[----:B------:R-:W-:Y:S02]  /*1d030*/  @P2 IMAD.MOV.U32 R22, RZ, RZ, R24 ;  /* 0x000000ffff162224 */ /* 0x000fe400078e0018 */
[----:B0-----:R-:W-:-:S03]  /*1d040*/  IMAD R24, R21, UR6, RZ ;  /* 0x0000000615187c24 */ /* 0x001fc6000f8e02ff */
[----:B------:R0:W3:Y:S01]  /*1d050*/  @P2 LDG.E.U8 R76, desc[UR22][R22.64] ;  /* 0x00000016164c2981 */ /* 0x0000e2000c1e1100 */
[----:B------:R-:W-:Y:S02]  /*1d060*/  IMAD.MOV.U32 R21, RZ, RZ, R68 ;  /* 0x000000ffff157224 */ /* 0x000fe400078e0044 */
[----:B0-----:R-:W-:Y:S02]  /*1d070*/  @P2 IMAD.MOV.U32 R22, RZ, RZ, R2 ;  /* 0x000000ffff162224 */ /* 0x001fe400078e0002 */
[----:B-1----:R-:W-:Y:S01]  /*1d080*/  @P2 IMAD.MOV.U32 R23, RZ, RZ, R66 ;  /* 0x000000ffff172224 */ /* 0x002fe200078e0042 */
[----:B------:R-:W-:Y:S01]  /*1d090*/  IADD3 R2, P6, PT, R24, R8, RZ ;  /* 0x0000000818027210 */ /* 0x000fe20007fde0ff */
[----:B------:R0:W-:Y:S01]  /*1d0a0*/  STL [R1+0x248], R66 ;  /* 0x0002484201007387 */ /* 0x0001e20000100800 */
[----:B------:R-:W-:-:S03]  /*1d0b0*/  @!P4 IMAD.MOV R21, RZ, RZ, -R21 ;  /* 0x000000ffff15c224 */ /* 0x000fc600078e0a15 */
[----:B------:R1:W3:Y:S01]  /*1d0c0*/  @P2 LDG.E.U8 R75, desc[UR22][R22.64] ;  /* 0x00000016164b2981 */ /* 0x0002e2000c1e1100 */
[----:B--2---:R-:W-:-:S03]  /*1d0d0*/  ISETP.GT.U32.AND P5, PT, R9, R4, PT ;  /* 0x000000040900720c */ /* 0x004fc60003fa4070 */
[----:B0-----:R-:W2:Y:S01]  /*1d0e0*/  LDL.LU R66, [R1+0x270] ;  /* 0x0002700001427983 */ /* 0x001ea20000300800 */
[----:B-1----:R-:W-:-:S03]  /*1d0f0*/  LEA.HI.X.SX32 R22, R24, R7, 0x1, P6 ;  /* 0x0000000718167211 */ /* 0x002fc600030f0eff */
[----:B------:R-:W-:Y:S01]  /*1d100*/  STL [R1+0x254], R2 ;  /* 0x0002540201007387 */ /* 0x000fe20000100800 */
[----:B----4-:R-:W-:-:S03]  /*1d110*/  ISETP.GE.AND P6, PT, R12, RZ, PT ;  /* 0x000000ff0c00720c */ /* 0x010fc60003fc6270 */
[----:B------:R0:W-:Y:S01]  /*1d120*/  STL [R1+0x250], R22 ;  /* 0x0002501601007387 */ /* 0x0001e20000100800 */
[----:B------:R-:W-:Y:S01]  /*1d130*/  @P2 IMAD.MOV.U32 R23, RZ, RZ, R22 ;  /* 0x000000ffff172224 */ /* 0x000fe200078e0016 */
[----:B------:R-:W-:Y:S01]  /*1d140*/  SEL R21, R11, R21, !P3 ;  /* 0x000000150b157207 */ /* 0x000fe20005800000 */
[----:B------:R-:W-:Y:S01]  /*1d150*/  @!P5 IMAD.IADD R4, R4, 0x1, -R9 ;  /* 0x000000010404d824 */ /* 0x000fe200078e0a09 */
[----:B------:R-:W-:Y:S01]  /*1d160*/  ISETP.GE.AND P0, PT, R3, RZ, PT ;  /* 0x000000ff0300720c */ /* 0x000fe20003f06270 */
[----:B------:R-:W4:Y:S04]  /*1d170*/  LDL R12, [R1+0xdd8] ;  /* 0x000dd800010c7983 */ /* 0x000f280000100800 */
[----:B------:R-:W3:Y:S01]  /*1d180*/  LDL.LU R68, [R1+0x280] ;  /* 0x0002800001447983 */ /* 0x000ee20000300800 */
[----:B0-----:R-:W-:-:S05]  /*1d190*/  @P2 IMAD.MOV.U32 R22, RZ, RZ, R2 ;  /* 0x000000ffff162224 */ /* 0x001fca00078e0002 */
[----:B------:R0:W3:Y:S02]  /*1d1a0*/  @P2 LDG.E.U8 R74, desc[UR22][R22.64] ;  /* 0x00000016164a2981 */ /* 0x0000e4000c1e1100 */
[----:B0-----:R-:W-:Y:S01]  /*1d1b0*/  IMAD R23, R21, UR6, RZ ;  /* 0x0000000615177c24 */ /* 0x001fe2000f8e02ff */
[----:B------:R-:W-:Y:S01]  /*1d1c0*/  ISETP.GT.U32.AND P4, PT, R9, R25, PT ;  /* 0x000000190900720c */ /* 0x000fe20003f84070 */
[----:B------:R-:W-:Y:S01]  /*1d1d0*/  IMAD.MOV.U32 R22, RZ, RZ, R5 ;  /* 0x000000ffff167224 */ /* 0x000fe200078e0005 */
[----:B------:R-:W-:Y:S01]  /*1d1e0*/  PRMT R72, RZ, 0x7610, R72 ;  /* 0x00007610ff487816 */ /* 0x000fe20000000048 */
[----:B------:R-:W-:Y:S01]  /*1d1f0*/  IMAD.MOV.U32 R21, RZ, RZ, R67 ;  /* 0x000000ffff157224 */ /* 0x000fe200078e0043 */
[C---:B------:R-:W-:Y:S01]  /*1d200*/  IADD3 R2, P5, PT, R23.reuse, R8, RZ ;  /* 0x0000000817027210 */ /* 0x040fe20007fbe0ff */
[----:B------:R-:W-:Y:S01]  /*1d210*/  @!P6 IMAD.MOV R22, RZ, RZ, -R22 ;  /* 0x000000ffff16e224 */ /* 0x000fe200078e0a16 */
[----:B------:R-:W0:Y:S02]  /*1d220*/  LDCU UR6, c[0x0][0x3b0] ;  /* 0x00007600ff0677ac */ /* 0x000e240008000800 */
[----:B------:R-:W-:-:S02]  /*1d230*/  LEA.HI.X.SX32 R3, R23, R7, 0x1, P5 ;  /* 0x0000000717037211 */ /* 0x000fc400028f0eff */
[----:B------:R-:W-:Y:S01]  /*1d240*/  SEL R24, R11, R22, !P3 ;  /* 0x000000160b187207 */ /* 0x000fe20005800000 */
[----:B------:R-:W-:Y:S02]  /*1d250*/  @P2 IMAD.MOV.U32 R22, RZ, RZ, R2 ;  /* 0x000000ffff162224 */ /* 0x000fe400078e0002 */
[----:B------:R-:W-:Y:S01]  /*1d260*/  @P2 IMAD.MOV.U32 R23, RZ, RZ, R3 ;  /* 0x000000ffff172224 */ /* 0x000fe200078e0003 */
[----:B------:R-:W-:Y:S04]  /*1d270*/  STL [R1+0x25c], R2 ;  /* 0x00025c0201007387 */ /* 0x000fe80000100800 */
[----:B------:R1:W-:Y:S04]  /*1d280*/  STL [R1+0x258], R3 ;  /* 0x0002580301007387 */ /* 0x0003e80000100800 */
[----:B------:R0:W3:Y:S04]  /*1d290*/  @P2 LDG.E.U8 R73, desc[UR22][R22.64] ;  /* 0x0000001616492981 */ /* 0x0000e8000c1e1100 */
[----:B-1----:R-:W3:Y:S04]  /*1d2a0*/  LDL R3, [R1+0xf24] ;  /* 0x000f240001037983 */ /* 0x002ee80000100800 */
[----:B------:R-:W3:Y:S04]  /*1d2b0*/  LDL.LU R67, [R1+0x28c] ;  /* 0x00028c0001437983 */ /* 0x000ee80000300800 */
[----:B------:R-:W3:Y:S01]  /*1d2c0*/  LDL R23, [R1+0xe54] ;  /* 0x000e540001177983 */ /* 0x000ee20000100800 */
[----:B------:R-:W-:-:S02]  /*1d2d0*/  @!P4 IMAD.IADD R25, R25, 0x1, -R9 ;  /* 0x000000011919c824 */ /* 0x000fc400078e0a09 */
[----:B------:R-:W-:-:S03]  /*1d2e0*/  @!P0 IMAD.MOV R21, RZ, RZ, -R21 ;  /* 0x000000ffff158224 */ /* 0x000fc600078e0a15 */
[----:B------:R-:W-:Y:S02]  /*1d2f0*/  ISETP.GT.U32.AND P4, PT, R9, R25, PT ;  /* 0x000000190900720c */ /* 0x000fe40003f84070 */
[----:B------:R-:W-:Y:S01]  /*1d300*/  SEL R21, R11, R21, !P3 ;  /* 0x000000150b157207 */ /* 0x000fe20005800000 */
[----:B------:R-:W-:Y:S01]  /*1d310*/  IMAD R24, R24, UR4, RZ ;  /* 0x0000000418187c24 */ /* 0x000fe2000f8e02ff */
[----:B------:R-:W-:Y:S01]  /*1d320*/  ISETP.GT.U32.AND P5, PT, R9, R4, PT ;  /* 0x000000040900720c */ /* 0x000fe20003fa4070 */
[----:B------:R-:W1:Y:S02]  /*1d330*/  LDCU UR4, c[0x0][0x3b0] ;  /* 0x00007600ff0477ac */ /* 0x000e640008000800 */
[----:B------:R-:W-:Y:S01]  /*1d340*/  IMAD R21, R21, UR5, RZ ;  /* 0x0000000515157c24 */ /* 0x000fe2000f8e02ff */
[----:B------:R-:W-:Y:S01]  /*1d350*/  PRMT R71, RZ, 0x7610, R71 ;  /* 0x00007610ff477816 */ /* 0x000fe20000000047 */
[----:B------:R-:W1:Y:S04]  /*1d360*/  LDCU UR5, c[0x0][0x3b0] ;  /* 0x00007600ff0577ac */ /* 0x000e680008000800 */
[----:B------:R-:W-:Y:S01]  /*1d370*/  @!P4 IMAD.IADD R25, R25, 0x1, -R9 ;  /* 0x000000011919c824 */ /* 0x000fe200078e0a09 */
[----:B------:R-:W-:-:S04]  /*1d380*/  IADD3 R5, P4, PT, R24, R8, RZ ;  /* 0x0000000818057210 */ /* 0x000fc80007f9e0ff */
[----:B0-----:R-:W-:Y:S01]  /*1d390*/  LEA.HI.X.SX32 R22, R24, R7, 0x1, P4 ;  /* 0x0000000718167211 */ /* 0x001fe200020f0eff */
[----:B------:R-:W-:Y:S01]  /*1d3a0*/  @!P5 IMAD.IADD R4, R4, 0x1, -R9 ;  /* 0x000000010404d824 */ /* 0x000fe200078e0a09 */
[----:B--2---:R-:W-:-:S13]  /*1d3b0*/  ISETP.GT.U32.AND P0, PT, R9, R66, PT ;  /* 0x000000420900720c */ /* 0x004fda0003f04070 */
[----:B------:R-:W-:Y:S01]  /*1d3c0*/  @!P0 IMAD.IADD R66, R66, 0x1, -R9 ;  /* 0x0000000142428824 */ /* 0x000fe200078e0a09 */
[C---:B------:R-:W-:Y:S02]  /*1d3d0*/  IADD3 R2, P0, PT, R21.reuse, R8, RZ ;  /* 0x0000000815027210 */ /* 0x040fe40007f1e0ff */
[----:B----4-:R-:W-:Y:S02]  /*1d3e0*/  ISETP.GE.AND P6, PT, R12, RZ, PT ;  /* 0x000000ff0c00720c */ /* 0x010fe40003fc6270 */
[----:B------:R-:W2:Y:S04]  /*1d3f0*/  LDL.LU R12, [R1+0x288] ;  /* 0x00028800010c7983 */ /* 0x000ea80000300800 */
[----:B------:R-:W-:Y:S04]  /*1d400*/  STL [R1+0x264], R5 ;  /* 0x0002640501007387 */ /* 0x000fe80000100800 */
[----:B------:R-:W-:Y:S04]  /*1d410*/  STL [R1+0x26c], R2 ;  /* 0x00026c0201007387 */ /* 0x000fe80000100800 */
[----:B------:R0:W-:Y:S01]  /*1d420*/  STL [R1+0x260], R22 ;  /* 0x0002601601007387 */ /* 0x0001e20000100800 */
[----:B------:R-:W-:-:S02]  /*1d430*/  LEA.HI.X.SX32 R21, R21, R7, 0x1, P0 ;  /* 0x0000000715157211 */ /* 0x000fc400000f0eff */
[----:B------:R-:W-:Y:S02]  /*1d440*/  ISETP.GT.U32.AND P0, PT, R9, R66, PT ;  /* 0x000000420900720c */ /* 0x000fe40003f04070 */
[----:B---3--:R-:W-:Y:S01]  /*1d450*/  ISETP.GE.AND P4, PT, R23, RZ, PT ;  /* 0x000000ff1700720c */ /* 0x008fe20003f86270 */
[----:B------:R-:W-:Y:S02]  /*1d460*/  @P2 IMAD.MOV.U32 R23, RZ, RZ, R22 ;  /* 0x000000ffff172224 */ /* 0x000fe400078e0016 */
[----:B0-----:R-:W-:Y:S02]  /*1d470*/  @P2 IMAD.MOV.U32 R22, RZ, RZ, R5 ;  /* 0x000000ffff162224 */ /* 0x001fe400078e0005 */
[----:B------:R-:W3:Y:S04]  /*1d480*/  LDL R5, [R1+0xdd4] ;  /* 0x000dd40001057983 */ /* 0x000ee80000100800 */
[----:B------:R0:W4:Y:S04]  /*1d490*/  @P2 LDG.E.U8 R72, desc[UR22][R22.64] ;  /* 0x0000001616482981 */ /* 0x000128000c1e1100 */
[----:B------:R1:W-:Y:S01]  /*1d4a0*/  STL [R1+0x268], R21 ;  /* 0x0002681501007387 */ /* 0x0003e20000100800 */
[----:B0-----:R-:W-:-:S04]  /*1d4b0*/  IMAD.MOV.U32 R22, RZ, RZ, R25 ;  /* 0x000000ffff167224 */ /* 0x001fc800078e0019 */
[----:B------:R-:W-:Y:S01]  /*1d4c0*/  @!P6 IMAD.MOV R22, RZ, RZ, -R22 ;  /* 0x000000ffff16e224 */ /* 0x000fe200078e0a16 */
[----:B------:R-:W-:Y:S02]  /*1d4d0*/  ISETP.GE.AND P6, PT, R3, RZ, PT ;  /* 0x000000ff0300720c */ /* 0x000fe40003fc6270 */
[----:B------:R-:W4:Y:S01]  /*1d4e0*/  LDL R3, [R1+0xec0] ;  /* 0x000ec00001037983 */ /* 0x000f220000100800 */
[----:B------:R-:W-:Y:S02]  /*1d4f0*/  @P2 IMAD.MOV.U32 R25, RZ, RZ, R21 ;  /* 0x000000ffff192224 */ /* 0x000fe400078e0015 */
[----:B-1----:R-:W-:Y:S02]  /*1d500*/  IMAD.MOV.U32 R21, RZ, RZ, R4 ;  /* 0x000000ffff157224 */ /* 0x002fe400078e0004 */
[----:B------:R-:W-:Y:S02]  /*1d510*/  @!P0 IMAD.IADD R66, R66, 0x1, -R9 ;  /* 0x0000000142428824 */ /* 0x000fe400078e0a09 */
[----:B------:R-:W-:Y:S01]  /*1d520*/  @!P4 IMAD.MOV R21, RZ, RZ, -R21 ;  /* 0x000000ffff15c224 */ /* 0x000fe200078e0a15 */
[----:B------:R-:W-:-:S04]  /*1d530*/  SEL R23, R11, R22, !P3 ;  /* 0x000000160b177207 */ /* 0x000fc80005800000 */
[----:B------:R-:W-:Y:S01]  /*1d540*/  SEL R22, R11, R21, !P3 ;  /* 0x000000150b167207 */ /* 0x000fe20005800000 */
[----:B------:R-:W-:Y:S02]  /*1d550*/  IMAD.MOV.U32 R21, RZ, RZ, R66 ;  /* 0x000000ffff157224 */ /* 0x000fe400078e0042 */
[----:B------:R-:W4:Y:S01]  /*1d560*/  LDL R66, [R1+0xf08] ;  /* 0x000f080001427983 */ /* 0x000f220000100800 */
[----:B------:R-:W-:Y:S01]  /*1d570*/  ISETP.GT.U32.AND P5, PT, R9, R68, PT ;  /* 0x000000440900720c */ /* 0x000fe20003fa4070 */
[----:B------:R-:W-:Y:S02]  /*1d580*/  @P2 IMAD.MOV.U32 R24, RZ, RZ, R2 ;  /* 0x000000ffff182224 */ /* 0x000fe400078e0002 */
[----:B------:R-:W-:Y:S01]  /*1d590*/  IMAD R23, R23, UR6, RZ ;  /* 0x0000000617177c24 */ /* 0x000fe2000f8e02ff */
[----:B------:R-:W-:Y:S01]  /*1d5a0*/  PRMT R70, RZ, 0x7610, R70 ;  /* 0x00007610ff467816 */ /* 0x000fe20000000046 */
[----:B------:R-:W-:Y:S01]  /*1d5b0*/  IMAD R22, R22, UR4, RZ ;  /* 0x0000000416167c24 */ /* 0x000fe2000f8e02ff */
[----:B------:R0:W4:Y:S01]  /*1d5c0*/  @P2 LDG.E.U8 R71, desc[UR22][R24.64] ;  /* 0x0000001618472981 */ /* 0x000122000c1e1100 */
[----:B------:R-:W-:Y:S01]  /*1d5d0*/  @!P6 IMAD.MOV R21, RZ, RZ, -R21 ;  /* 0x000000ffff15e224 */ /* 0x000fe200078e0a15 */
[----:B------:R-:W-:Y:S01]  /*1d5e0*/  PRMT R69, RZ, 0x7610, R69 ;  /* 0x00007610ff457816 */ /* 0x000fe20000000045 */
[----:B------:R-:W1:Y:S01]  /*1d5f0*/  LDCU UR4, c[0x0][0x3b0] ;  /* 0x00007600ff0477ac */ /* 0x000e620008000800 */
[----:B------:R-:W4:Y:S03]  /*1d600*/  LDL.LU R4, [R1+0x298] ;  /* 0x0002980001047983 */ /* 0x000f260000300800 */
[----:B------:R-:W-:Y:S01]  /*1d610*/  @!P5 IMAD.IADD R68, R68, 0x1, -R9 ;  /* 0x000000014444d824 */ /* 0x000fe200078e0a09 */
[----:B------:R-:W-:Y:S01]  /*1d620*/  PRMT R65, RZ, 0x7610, R65 ;  /* 0x00007610ff417816 */ /* 0x000fe20000000041 */
[----:B------:R-:W1:Y:S03]  /*1d630*/  LDCU UR6, c[0x0][0x3b0] ;  /* 0x00007600ff0677ac */ /* 0x000e660008000800 */
[----:B------:R-:W-:-:S02]  /*1d640*/  ISETP.GT.U32.AND P4, PT, R9, R68, PT ;  /* 0x000000440900720c */ /* 0x000fc40003f84070 */
[----:B------:R-:W-:Y:S02]  /*1d650*/  ISETP.GT.U32.AND P5, PT, R9, R67, PT ;  /* 0x000000430900720c */ /* 0x000fe40003fa4070 */
[----:B0-----:R-:W-:-:S09]  /*1d660*/  IADD3 R25, P6, PT, R23, R8, RZ ;  /* 0x0000000817197210 */ /* 0x001fd20007fde0ff */
[----:B------:R-:W-:Y:S01]  /*1d670*/  @!P4 IMAD.IADD R68, R68, 0x1, -R9 ;  /* 0x000000014444c824 */ /* 0x000fe200078e0a09 */
[C---:B------:R-:W-:Y:S02]  /*1d680*/  IADD3 R2, P4, PT, R22.reuse, R8, RZ ;  /* 0x0000000816027210 */ /* 0x040fe40007f9e0ff */
[-C--:B------:R-:W-:Y:S02]  /*1d690*/  LEA.HI.X.SX32 R23, R23, R7.reuse, 0x1, P6 ;  /* 0x0000000717177211 */ /* 0x080fe400030f0eff */
[----:B------:R-:W-:Y:S01]  /*1d6a0*/  LEA.HI.X.SX32 R24, R22, R7, 0x1, P4 ;  /* 0x0000000716187211 */ /* 0x000fe200020f0eff */
[----:B------:R-:W-:Y:S01]  /*1d6b0*/  @P2 IMAD.MOV.U32 R22, RZ, RZ, R25 ;  /* 0x000000ffff162224 */ /* 0x000fe200078e0019 */
[----:B------:R-:W-:Y:S01]  /*1d6c0*/  STL [R1+0x274], R25 ;  /* 0x0002741901007387 */ /* 0x000fe20000100800 */
[----:B------:R-:W-:-:S03]  /*1d6d0*/  @!P5 IMAD.IADD R67, R67, 0x1, -R9 ;  /* 0x000000014343d824 */ /* 0x000fc600078e0a09 */
[----:B------:R-:W-:Y:S01]  /*1d6e0*/  STL [R1+0x27c], R2 ;  /* 0x00027c0201007387 */ /* 0x000fe20000100800 */
[----:B------:R-:W-:-:S03]  /*1d6f0*/  SEL R21, R11, R21, !P3 ;  /* 0x000000150b157207 */ /* 0x000fc60005800000 */
[----:B------:R0:W4:Y:S01]  /*1d700*/  @P2 LDG.E.U8 R70, desc[UR22][R22.64] ;  /* 0x0000001616462981 */ /* 0x000122000c1e1100 */
[----:B------:R-:W-:Y:S01]  /*1d710*/  ISETP.GT.U32.AND P5, PT, R9, R67, PT ;  /* 0x000000430900720c */ /* 0x000fe20003fa4070 */
[----:B------:R-:W-:Y:S01]  /*1d720*/  IMAD R21, R21, UR5, RZ ;  /* 0x0000000515157c24 */ /* 0x000fe2000f8e02ff */
[----:B------:R-:W1:Y:S01]  /*1d730*/  LDCU UR5, c[0x0][0x3b0] ;  /* 0x00007600ff0577ac */ /* 0x000e620008000800 */
[----:B0-----:R-:W-:-:S10]  /*1d740*/  @P2 IMAD.MOV.U32 R22, RZ, RZ, R2 ;  /* 0x000000ffff162224 */ /* 0x001fd400078e0002 */
[----:B------:R-:W-:Y:S01]  /*1d750*/  @!P5 IMAD.IADD R67, R67, 0x1, -R9 ;  /* 0x000000014343d824 */ /* 0x000fe200078e0a09 */
[----:B--2---:R-:W-:-:S13]  /*1d760*/  ISETP.GT.U32.AND P0, PT, R9, R12, PT ;  /* 0x0000000c0900720c */ /* 0x004fda0003f04070 */
[----:B------:R-:W-:-:S05]  /*1d770*/  @!P0 IMAD.IADD R12, R12, 0x1, -R9 ;  /* 0x000000010c0c8824 */ /* 0x000fca00078e0a09 */
[----:B------:R-:W-:Y:S02]  /*1d780*/  ISETP.GT.U32.AND P0, PT, R9, R12, PT ;  /* 0x0000000c0900720c */ /* 0x000fe40003f04070 */
[----:B---3--:R-:W-:Y:S02]  /*1d790*/  ISETP.GE.AND P6, PT, R5, RZ, PT ;  /* 0x000000ff0500720c */ /* 0x008fe40003fc6270 */
[----:B------:R-:W2:Y:S04]  /*1d7a0*/  LDL.LU R5, [R1+0x2a4] ;  /* 0x0002a40001057983 */ /* 0x000ea80000300800 */
[----:B------:R0:W-:Y:S02]  /*1d7b0*/  STL [R1+0x270], R23 ;  /* 0x0002701701007387 */ /* 0x0001e40000100800 */
[----:B0-----:R-:W-:-:S05]  /*1d7c0*/  @P2 IMAD.MOV.U32 R23, RZ, RZ, R24 ;  /* 0x000000ffff172224 */ /* 0x001fca00078e0018 */
[----:B------:R0:W3:Y:S01]  /*1d7d0*/  @P2 LDG.E.U8 R69, desc[UR22][R22.64] ;  /* 0x0000001616452981 */ /* 0x0000e2000c1e1100 */
[----:B----4-:R-:W-:Y:S01]  /*1d7e0*/  ISETP.GE.AND P4, PT, R3, RZ, PT ;  /* 0x000000ff0300720c */ /* 0x010fe20003f86270 */
[----:B0-----:R-:W-:-:S04]  /*1d7f0*/  IMAD.MOV.U32 R22, RZ, RZ, R68 ;  /* 0x000000ffff167224 */ /* 0x001fc800078e0044 */
[----:B------:R-:W-:Y:S01]  /*1d800*/  @!P6 IMAD.MOV R22, RZ, RZ, -R22 ;  /* 0x000000ffff16e224 */ /* 0x000fe200078e0a16 */
[C---:B------:R-:W-:Y:S01]  /*1d810*/  IADD3 R2, P6, PT, R21.reuse, R8, RZ ;  /* 0x0000000815027210 */ /* 0x040fe20007fde0ff */
[----:B------:R0:W-:Y:S03]  /*1d820*/  STL [R1+0x278], R24 ;  /* 0x0002781801007387 */ /* 0x0001e60000100800 */
[----:B------:R-:W-:Y:S01]  /*1d830*/  LEA.HI.X.SX32 R3, R21, R7, 0x1, P6 ;  /* 0x0000000715037211 */ /* 0x000fe200030f0eff */
[----:B------:R-:W4:Y:S01]  /*1d840*/  LDL.LU R68, [R1+0x2a0] ;  /* 0x0002a00001447983 */ /* 0x000f220000300800 */
[----:B------:R-:W-:-:S03]  /*1d850*/  IMAD.MOV.U32 R21, RZ, RZ, R67 ;  /* 0x000000ffff157224 */ /* 0x000fc600078e0043 */
[----:B------:R-:W-:Y:S04]  /*1d860*/  STL [R1+0x284], R2 ;  /* 0x0002840201007387 */ /* 0x000fe80000100800 */
[----:B------:R1:W-:Y:S04]  /*1d870*/  STL [R1+0x280], R3 ;  /* 0x0002800301007387 */ /* 0x0003e80000100800 */
[----:B------:R-:W3:Y:S01]  /*1d880*/  LDL R67, [R1+0xe70] ;  /* 0x000e700001437983 */ /* 0x000ee20000100800 */
[----:B0-----:R-:W-:Y:S01]  /*1d890*/  SEL R24, R11, R22, !P3 ;  /* 0x000000160b187207 */ /* 0x001fe20005800000 */
[----:B------:R-:W-:-:S02]  /*1d8a0*/  @P2 IMAD.MOV.U32 R22, RZ, RZ, R2 ;  /* 0x000000ffff162224 */ /* 0x000fc400078e0002 */
[----:B------:R-:W-:Y:S02]  /*1d8b0*/  @P2 IMAD.MOV.U32 R23, RZ, RZ, R3 ;  /* 0x000000ffff172224 */ /* 0x000fe400078e0003 */
[----:B------:R-:W-:Y:S01]  /*1d8c0*/  @!P4 IMAD.MOV R21, RZ, RZ, -R21 ;  /* 0x000000ffff15c224 */ /* 0x000fe200078e0a15 */
[----:B------:R-:W-:Y:S01]  /*1d8d0*/  ISETP.GE.AND P5, PT, R66, RZ, PT ;  /* 0x000000ff4200720c */ /* 0x000fe20003fa6270 */
[----:B------:R-:W-:Y:S01]  /*1d8e0*/  @!P0 IMAD.IADD R12, R12, 0x1, -R9 ;  /* 0x000000010c0c8824 */ /* 0x000fe200078e0a09 */
[----:B------:R-:W3:Y:S01]  /*1d8f0*/  LDL.LU R66, [R1+0x2bc] ;  /* 0x0002bc0001427983 */ /* 0x000ee20000300800 */
[----:B-1----:R-:W-:Y:S01]  /*1d900*/  IMAD R24, R24, UR4, RZ ;  /* 0x0000000418187c24 */ /* 0x002fe2000f8e02ff */
[----:B------:R-:W-:Y:S01]  /*1d910*/  ISETP.GT.U32.AND P6, PT, R9, R4, PT ;  /* 0x000000040900720c */ /* 0x000fe20003fc4070 */
[----:B------:R-:W0:Y:S01]  /*1d920*/  LDCU UR4, c[0x0][0x3b0] ;  /* 0x00007600ff0477ac */ /* 0x000e220008000800 */
[----:B------:R1:W3:Y:S02]  /*1d930*/  @P2 LDG.E.U8 R65, desc[UR22][R22.64] ;  /* 0x0000001616412981 */ /* 0x0002e4000c1e1100 */
[----:B------:R-:W-:-:S02]  /*1d940*/  IADD3 R3, P0, PT, R24, R8, RZ ;  /* 0x0000000818037210 */ /* 0x000fc40007f1e0ff */
[----:B-1----:R-:W-:Y:S01]  /*1d950*/  SEL R22, R11, R21, !P3 ;  /* 0x000000150b167207 */ /* 0x002fe20005800000 */
[----:B------:R-:W-:Y:S02]  /*1d960*/  IMAD.MOV.U32 R21, RZ, RZ, R12 ;  /* 0x000000ffff157224 */ /* 0x000fe400078e000c */
[----:B------:R-:W3:Y:S01]  /*1d970*/  LDL R12, [R1+0xeec] ;  /* 0x000eec00010c7983 */ /* 0x000ee20000100800 */
[----:B------:R-:W-:Y:S01]  /*1d980*/  LEA.HI.X.SX32 R23, R24, R7, 0x1, P0 ;  /* 0x0000000718177211 */ /* 0x000fe200000f0eff */
[----:B------:R-:W-:Y:S01]  /*1d990*/  IMAD R25, R22, UR5, RZ ;  /* 0x0000000516197c24 */ /* 0x000fe2000f8e02ff */
[----:B------:R-:W-:Y:S01]  /*1d9a0*/  PRMT R64, RZ, 0x7610, R64 ;  /* 0x00007610ff407816 */ /* 0x000fe20000000040 */
[----:B------:R1:W-:Y:S01]  /*1d9b0*/  STL [R1+0x28c], R3 ;  /* 0x00028c0301007387 */ /* 0x0003e20000100800 */
[----:B------:R-:W-:Y:S01]  /*1d9c0*/  @P2 IMAD.MOV.U32 R22, RZ, RZ, R3 ;  /* 0x000000ffff162224 */ /* 0x000fe200078e0003 */
[----:B------:R-:W-:Y:S01]  /*1d9d0*/  PRMT R63, RZ, 0x7610, R63 ;  /* 0x00007610ff3f7816 */ /* 0x000fe2000000003f */
[----:B------:R-:W-:Y:S01]  /*1d9e0*/  @!P6 IMAD.IADD R4, R4, 0x1, -R9 ;  /* 0x000000010404e824 */ /* 0x000fe200078e0a09 */
[----:B------:R0:W-:Y:S01]  /*1d9f0*/  STL [R1+0x288], R23 ;  /* 0x0002881701007387 */ /* 0x0001e20000100800 */
[----:B------:R-:W-:Y:S01]  /*1da00*/  @!P5 IMAD.MOV R21, RZ, RZ, -R21 ;  /* 0x000000ffff15d224 */ /* 0x000fe200078e0a15 */
[----:B------:R-:W-:Y:S01]  /*1da10*/  PRMT R62, RZ, 0x7610, R62 ;  /* 0x00007610ff3e7816 */ /* 0x000fe2000000003e */
[----:B------:R-:W2:Y:S01]  /*1da20*/  LDCU UR5, c[0x0][0x3b0] ;  /* 0x00007600ff0577ac */ /* 0x000ea20008000800 */
[----:B------:R0:W3:Y:S04]  /*1da30*/  @P2 LDG.E.U8 R64, desc[UR22][R22.64] ;  /* 0x0000001616402981 */ /* 0x0000e8000c1e1100 */
[----:B-1----:R-:W3:Y:S01]  /*1da40*/  LDL R3, [R1+0xda8] ;  /* 0x000da80001037983 */ /* 0x002ee20000100800 */
[----:B------:R-:W-:-:S02]  /*1da50*/  IADD3 R2, P5, PT, R25, R8, RZ ;  /* 0x0000000819027210 */ /* 0x000fc40007fbe0ff */
[----:B------:R-:W-:Y:S02]  /*1da60*/  ISETP.GT.U32.AND P0, PT, R9, R4, PT ;  /* 0x000000040900720c */ /* 0x000fe40003f04070 */
[----:B------:R-:W-:Y:S01]  /*1da70*/  LEA.HI.X.SX32 R24, R25, R7, 0x1, P5 ;  /* 0x0000000719187211 */ /* 0x000fe200028f0eff */
[----:B0-----:R-:W-:Y:S01]  /*1da80*/  @P2 IMAD.MOV.U32 R22, RZ, RZ, R2 ;  /* 0x000000ffff162224 */ /* 0x001fe200078e0002 */
[----:B------:R-:W-:-:S03]  /*1da90*/  SEL R21, R11, R21, !P3 ;  /* 0x000000150b157207 */ /* 0x000fc60005800000 */
[----:B------:R-:W-:-:S05]  /*1daa0*/  @P2 IMAD.MOV.U32 R23, RZ, RZ, R24 ;  /* 0x000000ffff172224 */ /* 0x000fca00078e0018 */
[----:B------:R0:W3:Y:S01]  /*1dab0*/  @P2 LDG.E.U8 R63, desc[UR22][R22.64] ;  /* 0x00000016163f2981 */ /* 0x0000e2000c1e1100 */
[----:B------:R-:W-:-:S03]  /*1dac0*/  @!P0 IMAD.IADD R4, R4, 0x1, -R9 ;  /* 0x0000000104048824 */ /* 0x000fc600078e0a09 */
[----:B------:R1:W-:Y:S04]  /*1dad0*/  STL [R1+0x294], R2 ;  /* 0x0002940201007387 */ /* 0x0003e80000100800 */
[----:B------:R-:W3:Y:S01]  /*1dae0*/  LDL.LU R25, [R1+0x2c0] ;  /* 0x0002c00001197983 */ /* 0x000ee20000300800 */
[----:B0-----:R-:W-:Y:S01]  /*1daf0*/  IMAD R22, R21, UR6, RZ ;  /* 0x0000000615167c24 */ /* 0x001fe2000f8e02ff */
[----:B------:R-:W-:Y:S01]  /*1db00*/  PRMT R61, RZ, 0x7610, R61 ;  /* 0x00007610ff3d7816 */ /* 0x000fe2000000003d */
[----:B------:R-:W-:Y:S01]  /*1db10*/  IMAD.MOV.U32 R21, RZ, RZ, R4 ;  /* 0x000000ffff157224 */ /* 0x000fe200078e0004 */
[----:B------:R-:W-:Y:S01]  /*1db20*/  STL [R1+0x290], R24 ;  /* 0x0002901801007387 */ /* 0x000fe20000100800 */
[----:B------:R-:W0:Y:S01]  /*1db30*/  LDCU UR6, c[0x0][0x3b0] ;  /* 0x00007600ff0677ac */ /* 0x000e220008000800 */
[----:B--2---:R-:W-:-:S13]  /*1db40*/  ISETP.GT.U32.AND P4, PT, R9, R5, PT ;  /* 0x000000050900720c */ /* 0x004fda0003f84070 */
[----:B------:R-:W-:-:S05]  /*1db50*/  @!P4 IMAD.IADD R5, R5, 0x1, -R9 ;  /* 0x000000010505c824 */ /* 0x000fca00078e0a09 */
[C---:B------:R-:W-:Y:S02]  /*1db60*/  ISETP.GT.U32.AND P5, PT, R9.reuse, R5, PT ;  /* 0x000000050900720c */ /* 0x040fe40003fa4070 */
[----:B----4-:R-:W-:Y:S02]  /*1db70*/  ISETP.GT.U32.AND P6, PT, R9, R68, PT ;  /* 0x000000440900720c */ /* 0x010fe40003fc4070 */
[----:B---3--:R-:W-:-:S11]  /*1db80*/  ISETP.GE.AND P4, PT, R67, RZ, PT ;  /* 0x000000ff4300720c */ /* 0x008fd60003f86270 */
[--C-:B------:R-:W-:Y:S01]  /*1db90*/  @!P6 IMAD.IADD R68, R68, 0x1, -R9.reuse ;  /* 0x000000014444e824 */ /* 0x100fe200078e0a09 */
[C---:B-1----:R-:W-:Y:S01]  /*1dba0*/  IADD3 R2, P6, PT, R22.reuse, R8, RZ ;  /* 0x0000000816027210 */ /* 0x042fe20007fde0ff */
[----:B------:R-:W-:Y:S01]  /*1dbb0*/  @!P5 IMAD.IADD R5, R5, 0x1, -R9 ;  /* 0x000000010505d824 */ /* 0x000fe200078e0a09 */
[----:B------:R-:W2:Y:S02]  /*1dbc0*/  LDL.LU R67, [R1+0x2b8] ;  /* 0x0002b80001437983 */ /* 0x000ea40000300800 */
[----:B------:R-:W-:Y:S02]  /*1dbd0*/  LEA.HI.X.SX32 R4, R22, R7, 0x1, P6 ;  /* 0x0000000716047211 */ /* 0x000fe400030f0eff */
[C---:B------:R-:W-:Y:S01]  /*1dbe0*/  ISETP.GT.U32.AND P5, PT, R9.reuse, R66, PT ;  /* 0x000000420900720c */ /* 0x040fe20003fa4070 */
[----:B------:R-:W-:Y:S01]  /*1dbf0*/  @!P4 IMAD.MOV R21, RZ, RZ, -R21 ;  /* 0x000000ffff15c224 */ /* 0x000fe200078e0a15 */
[----:B------:R-:W-:Y:S01]  /*1dc00*/  ISETP.GT.U32.AND P0, PT, R9, R68, PT ;  /* 0x000000440900720c */ /* 0x000fe20003f04070 */
[----:B------:R-:W-:-:S02]  /*1dc10*/  @P2 IMAD.MOV.U32 R22, RZ, RZ, R2 ;  /* 0x000000ffff162224 */ /* 0x000fc400078e0002 */
[----:B------:R-:W-:Y:S01]  /*1dc20*/  @P2 IMAD.MOV.U32 R23, RZ, RZ, R4 ;  /* 0x000000ffff172224 */ /* 0x000fe200078e0004 */
[----:B------:R-:W-:-:S04]  /*1dc30*/  SEL R21, R11, R21, !P3 ;  /* 0x000000150b157207 */ /* 0x000fc80005800000 */
[----:B------:R1:W3:Y:S01]  /*1dc40*/  @P2 LDG.E.U8 R62, desc[UR22][R22.64] ;  /* 0x00000016163e2981 */ /* 0x0002e2000c1e1100 */
[----:B------:R-:W-:-:S03]  /*1dc50*/  ISETP.GE.AND P6, PT, R12, RZ, PT ;  /* 0x000000ff0c00720c */ /* 0x000fc60003fc6270 */
[----:B------:R4:W-:Y:S01]  /*1dc60*/  STL [R1+0x29c], R2 ;  /* 0x00029c0201007387 */ /* 0x0009e20000100800 */
[----:B------:R-:W-:Y:S02]  /*1dc70*/  @!P5 IMAD.IADD R66, R66, 0x1, -R9 ;  /* 0x000000014242d824 */ /* 0x000fe400078e0a09 */
[----:B-1----:R-:W-:Y:S02]  /*1dc80*/  IMAD R23, R21, UR4, RZ ;  /* 0x0000000415177c24 */ /* 0x002fe4000f8e02ff */
[----:B------:R-:W-:Y:S02]  /*1dc90*/  IMAD.MOV.U32 R22, RZ, RZ, R5 ;  /* 0x000000ffff167224 */ /* 0x000fe400078e0005 */
[----:B------:R-:W-:Y:S01]  /*1dca0*/  @!P0 IMAD.IADD R68, R68, 0x1, -R9 ;  /* 0x0000000144448824 */ /* 0x000fe200078e0a09 */
[----:B----4-:R-:W-:Y:S01]  /*1dcb0*/  IADD3 R2, P5, PT, R23, R8, RZ ;  /* 0x0000000817027210 */ /* 0x010fe20007fbe0ff */
[----:B------:R1:W-:Y:S01]  /*1dcc0*/  STL [R1+0x298], R4 ;  /* 0x0002980401007387 */ /* 0x0003e20000100800 */
[----:B------:R-:W-:Y:S01]  /*1dcd0*/  @!P6 IMAD.MOV R22, RZ, RZ, -R22 ;  /* 0x000000ffff16e224 */ /* 0x000fe200078e0a16 */
[----:B------:R-:W-:Y:S01]  /*1dce0*/  PRMT R60, RZ, 0x7610, R60 ;  /* 0x00007610ff3c7816 */ /* 0x000fe2000000003c */
[----:B------:R-:W4:Y:S01]  /*1dcf0*/  LDCU UR4, c[0x0][0x3b0] ;  /* 0x00007600ff0477ac */ /* 0x000f220008000800 */
[----:B------:R-:W-:Y:S01]  /*1dd00*/  ISETP.GE.AND P0, PT, R3, RZ, PT ;  /* 0x000000ff0300720c */ /* 0x000fe20003f06270 */
[----:B------:R-:W3:Y:S01]  /*1dd10*/  LDL R12, [R1+0xda4] ;  /* 0x000da400010c7983 */ /* 0x000ee20000100800 */
[----:B------:R-:W-:-:S02]  /*1dd20*/  LEA.HI.X.SX32 R3, R23, R7, 0x1, P5 ;  /* 0x0000000717037211 */ /* 0x000fc400028f0eff */
[----:B------:R-:W-:Y:S01]  /*1dd30*/  SEL R24, R11, R22, !P3 ;  /* 0x000000160b187207 */ /* 0x000fe20005800000 */
[----:B------:R-:W-:Y:S01]  /*1dd40*/  @P2 IMAD.MOV.U32 R22, RZ, RZ, R2 ;  /* 0x000000ffff162224 */ /* 0x000fe200078e0002 */
[----:B-1----:R-:W4:Y:S01]  /*1dd50*/  LDL.LU R4, [R1+0x2c8] ;  /* 0x0002c80001047983 */ /* 0x002f220000300800 */
[----:B------:R-:W-:Y:S02]  /*1dd60*/  @P2 IMAD.MOV.U32 R23, RZ, RZ, R3 ;  /* 0x000000ffff172224 */ /* 0x000fe400078e0003 */
[----:B------:R-:W-:Y:S01]  /*1dd70*/  IMAD.MOV.U32 R21, RZ, RZ, R68 ;  /* 0x000000ffff157224 */ /* 0x000fe200078e0044 */
[----:B------:R-:W-:Y:S04]  /*1dd80*/  STL [R1+0x2a4], R2 ;  /* 0x0002a40201007387 */ /* 0x000fe80000100800 */
[----:B------:R1:W-:Y:S04]  /*1dd90*/  STL [R1+0x2a0], R3 ;  /* 0x0002a00301007387 */ /* 0x0003e80000100800 */
[----:B------:R-:W4:Y:S04]  /*1dda0*/  LDL R68, [R1+0xd90] ;  /* 0x000d900001447983 */ /* 0x000f280000100800 */
[----:B------:R-:W4:Y:S04]  /*1ddb0*/  LDL.LU R5, [R1+0x2d4] ;  /* 0x0002d40001057983 */ /* 0x000f280000300800 */
[----:B------:R0:W4:Y:S04]  /*1ddc0*/  @P2 LDG.E.U8 R61, desc[UR22][R22.64] ;  /* 0x00000016163d2981 */ /* 0x000128000c1e1100 */
[----:B------:R-:W4:Y:S01]  /*1ddd0*/  LDL R23, [R1+0xd8c] ;  /* 0x000d8c0001177983 */ /* 0x000f220000100800 */
[----:B------:R-:W-:-:S02]  /*1dde0*/  ISETP.GT.U32.AND P4, PT, R9, R25, PT ;  /* 0x000000190900720c */ /* 0x000fc40003f84070 */
[----:B------:R-:W-:Y:S01]  /*1ddf0*/  ISETP.GT.U32.AND P5, PT, R9, R66, PT ;  /* 0x000000420900720c */ /* 0x000fe20003fa4070 */
[----:B------:R-:W-:Y:S02]  /*1de00*/  @!P0 IMAD.MOV R21, RZ, RZ, -R21 ;  /* 0x000000ffff158224 */ /* 0x000fe400078e0a15 */
[----:B------:R-:W-:Y:S01]  /*1de10*/  IMAD R24, R24, UR5, RZ ;  /* 0x0000000518187c24 */ /* 0x000fe2000f8e02ff */
[----:B------:R-:W2:Y:S02]  /*1de20*/  LDCU UR5, c[0x0][0x3b0] ;  /* 0x00007600ff0577ac */ /* 0x000ea40008000800 */
[----:B------:R-:W-:-:S05]  /*1de30*/  SEL R21, R11, R21, !P3 ;  /* 0x000000150b157207 */ /* 0x000fca0005800000 */
[----:B------:R-:W-:Y:S02]  /*1de40*/  @!P4 IMAD.IADD R25, R25, 0x1, -R9 ;  /* 0x000000011919c824 */ /* 0x000fe400078e0a09 */
[----:B0-----:R-:W-:Y:S01]  /*1de50*/  IMAD R21, R21, UR6, RZ ;  /* 0x0000000615157c24 */ /* 0x001fe2000f8e02ff */
[----:B------:R-:W-:Y:S01]  /*1de60*/  PRMT R59, RZ, 0x7610, R59 ;  /* 0x00007610ff3b7816 */ /* 0x000fe2000000003b */
[----:B------:R-:W-:Y:S01]  /*1de70*/  @!P5 IMAD.IADD R66, R66, 0x1, -R9 ;  /* 0x000000014242d824 */ /* 0x000fe200078e0a09 */
[----:B------:R-:W-:Y:S01]  /*1de80*/  ISETP.GT.U32.AND P4, PT, R9, R25, PT ;  /* 0x000000190900720c */ /* 0x000fe20003f84070 */
[----:B------:R-:W0:Y:S01]  /*1de90*/  LDCU UR6, c[0x0][0x3b0] ;  /* 0x00007600ff0677ac */ /* 0x000e220008000800 */
[----:B-1----:R-:W-:-:S04]  /*1dea0*/  IADD3 R3, P5, PT, R24, R8, RZ ;  /* 0x0000000818037210 */ /* 0x002fc80007fbe0ff */
[----:B------:R-:W-:-:S07]  /*1deb0*/  LEA.HI.X.SX32 R22, R24, R7, 0x1, P5 ;  /* 0x0000000718167211 */ /* 0x000fce00028f0eff */
[----:B------:R-:W-:Y:S01]  /*1dec0*/  @!P4 IMAD.IADD R25, R25, 0x1, -R9 ;  /* 0x000000011919c824 */ /* 0x000fe200078e0a09 */
[----:B--2---:R-:W-:-:S13]  /*1ded0*/  ISETP.GT.U32.AND P6, PT, R9, R67, PT ;  /* 0x000000430900720c */ /* 0x004fda0003fc4070 */
[----:B------:R-:W-:Y:S01]  /*1dee0*/  @!P6 IMAD.IADD R67, R67, 0x1, -R9 ;  /* 0x000000014343e824 */ /* 0x000fe200078e0a09 */
[----:B------:R-:W-:-:S04]  /*1def0*/  IADD3 R2, P6, PT, R21, R8, RZ ;  /* 0x0000000815027210 */ /* 0x000fc80007fde0ff */
[----:B------:R-:W-:Y:S02]  /*1df00*/  LEA.HI.X.SX32 R21, R21, R7, 0x1, P6 ;  /* 0x0000000715157211 */ /* 0x000fe400030f0eff */
[----:B---3--:R-:W-:Y:S02]  /*1df10*/  ISETP.GE.AND P0, PT, R12, RZ, PT ;  /* 0x000000ff0c00720c */ /* 0x008fe40003f06270 */
[----:B------:R-:W2:Y:S04]  /*1df20*/  LDL.LU R12, [R1+0x2d0] ;  /* 0x0002d000010c7983 */ /* 0x000ea80000300800 */
[----:B------:R-:W-:Y:S04]  /*1df30*/  STL [R1+0x2ac], R3 ;  /* 0x0002ac0301007387 */ /* 0x000fe80000100800 */
[----:B------:R-:W-:Y:S04]  /*1df40*/  STL [R1+0x2b4], R2 ;  /* 0x0002b40201007387 */ /* 0x000fe80000100800 */
[----:B------:R1:W-:Y:S01]  /*1df50*/  STL [R1+0x2a8], R22 ;  /* 0x0002a81601007387 */ /* 0x0003e20000100800 */
[----:B----4-:R-:W-:Y:S01]  /*1df60*/  ISETP.GE.AND P5, PT, R23, RZ, PT ;  /* 0x000000ff1700720c */ /* 0x010fe20003fa6270 */
[----:B------:R-:W-:-:S02]  /*1df70*/  @P2 IMAD.MOV.U32 R23, RZ, RZ, R22 ;  /* 0x000000ffff172224 */ /* 0x000fc400078e0016 */
[----:B-1----:R-:W-:Y:S02]  /*1df80*/  @P2 IMAD.MOV.U32 R22, RZ, RZ, R3 ;  /* 0x000000ffff162224 */ /* 0x002fe400078e0003 */
[----:B------:R-:W3:Y:S04]  /*1df90*/  LDL R3, [R1+0xd9c] ;  /* 0x000d9c0001037983 */ /* 0x000ee80000100800 */
[----:B------:R1:W4:Y:S04]  /*1dfa0*/  @P2 LDG.E.U8 R60, desc[UR22][R22.64] ;  /* 0x00000016163c2981 */ /* 0x000328000c1e1100 */
[----:B------:R0:W-:Y:S01]  /*1dfb0*/  STL [R1+0x2b0], R21 ;  /* 0x0002b01501007387 */ /* 0x0001e20000100800 */
[----:B-1----:R-:W-:-:S02]  /*1dfc0*/  IMAD.MOV.U32 R22, RZ, RZ, R25 ;  /* 0x000000ffff167224 */ /* 0x002fc400078e0019 */
[----:B------:R-:W-:Y:S02]  /*1dfd0*/  @P2 IMAD.MOV.U32 R25, RZ, RZ, R21 ;  /* 0x000000ffff192224 */ /* 0x000fe400078e0015 */
[----:B0-----:R-:W-:Y:S02]  /*1dfe0*/  IMAD.MOV.U32 R21, RZ, RZ, R66 ;  /* 0x000000ffff157224 */ /* 0x001fe400078e0042 */
[----:B------:R-:W4:Y:S01]  /*1dff0*/  LDL R66, [R1+0xd7c] ;  /* 0x000d7c0001427983 */ /* 0x000f220000100800 */
[----:B------:R-:W-:Y:S01]  /*1e000*/  @!P0 IMAD.MOV R22, RZ, RZ, -R22 ;  /* 0x000000ffff168224 */ /* 0x000fe200078e0a16 */
[----:B------:R-:W-:Y:S02]  /*1e010*/  ISETP.GE.AND P0, PT, R68, RZ, PT ;  /* 0x000000ff4400720c */ /* 0x000fe40003f06270 */
[----:B------:R-:W4:Y:S01]  /*1e020*/  LDL R68, [R1+0xd88] ;  /* 0x000d880001447983 */ /* 0x000f220000100800 */
[C---:B------:R-:W-:Y:S02]  /*1e030*/  ISETP.GT.U32.AND P4, PT, R9.reuse, R4, PT ;  /* 0x000000040900720c */ /* 0x040fe40003f84070 */
[----:B------:R-:W-:Y:S01]  /*1e040*/  ISETP.GT.U32.AND P6, PT, R9, R67, PT ;  /* 0x000000430900720c */ /* 0x000fe20003fc4070 */
[----:B------:R-:W-:Y:S01]  /*1e050*/  @!P5 IMAD.MOV R21, RZ, RZ, -R21 ;  /* 0x000000ffff15d224 */ /* 0x000fe200078e0a15 */
[----:B------:R-:W-:-:S09]  /*1e060*/  SEL R23, R11, R22, !P3 ;  /* 0x000000160b177207 */ /* 0x000fd20005800000 */
[----:B------:R-:W-:Y:S01]  /*1e070*/  @!P4 IMAD.IADD R4, R4, 0x1, -R9 ;  /* 0x000000010404c824 */ /* 0x000fe200078e0a09 */
[----:B------:R-:W-:-:S04]  /*1e080*/  SEL R22, R11, R21, !P3 ;  /* 0x000000150b167207 */ /* 0x000fc80005800000 */
[----:B------:R-:W-:Y:S01]  /*1e090*/  ISETP.GT.U32.AND P5, PT, R9, R4, PT ;  /* 0x000000040900720c */ /* 0x000fe20003fa4070 */
[----:B------:R-:W-:Y:S01]  /*1e0a0*/  @!P6 IMAD.IADD R67, R67, 0x1, -R9 ;  /* 0x000000014343e824 */ /* 0x000fe200078e0a09 */
[----:B------:R-:W-:Y:S01]  /*1e0b0*/  ISETP.GT.U32.AND P4, PT, R9, R5, PT ;  /* 0x000000050900720c */ /* 0x000fe20003f84070 */
[----:B------:R-:W-:Y:S02]  /*1e0c0*/  @P2 IMAD.MOV.U32 R24, RZ, RZ, R2 ;  /* 0x000000ffff182224 */ /* 0x000fe400078e0002 */
[----:B------:R-:W-:Y:S02]  /*1e0d0*/  IMAD.MOV.U32 R21, RZ, RZ, R67 ;  /* 0x000000ffff157224 */ /* 0x000fe400078e0043 */
[----:B------:R-:W-:Y:S01]  /*1e0e0*/  IMAD R23, R23, UR4, RZ ;  /* 0x0000000417177c24 */ /* 0x000fe2000f8e02ff */
[----:B------:R0:W4:Y:S01]  /*1e0f0*/  @P2 LDG.E.U8 R59, desc[UR22][R24.64] ;  /* 0x00000016183b2981 */ /* 0x000122000c1e1100 */
[----:B------:R-:W-:Y:S01]  /*1e100*/  IMAD R22, R22, UR5, RZ ;  /* 0x0000000516167c24 */ /* 0x000fe2000f8e02ff */
[----:B------:R-:W-:Y:S01]  /*1e110*/  PRMT R58, RZ, 0x7610, R58 ;  /* 0x00007610ff3a7816 */ /* 0x000fe2000000003a */
[----:B------:R-:W-:Y:S01]  /*1e120*/  @!P0 IMAD.MOV R21, RZ, RZ, -R21 ;  /* 0x000000ffff158224 */ /* 0x000fe200078e0a15 */
[----:B------:R-:W4:Y:S01]  /*1e130*/  LDL.LU R67, [R1+0x2e0] ;  /* 0x0002e00001437983 */ /* 0x000f220000300800 */
[--C-:B------:R-:W-:Y:S01]  /*1e140*/  @!P5 IMAD.IADD R4, R4, 0x1, -R9.reuse ;  /* 0x000000010404d824 */ /* 0x100fe200078e0a09 */
[-C--:B------:R-:W-:Y:S01]  /*1e150*/  IADD3 R2, P5, PT, R22, R8.reuse, RZ ;  /* 0x0000000816027210 */ /* 0x080fe20007fbe0ff */
[----:B------:R-:W-:Y:S01]  /*1e160*/  @!P4 IMAD.IADD R5, R5, 0x1, -R9 ;  /* 0x000000010505c824 */ /* 0x000fe200078e0a09 */
[----:B------:R-:W-:Y:S01]  /*1e170*/  PRMT R57, RZ, 0x7610, R57 ;  /* 0x00007610ff397816 */ /* 0x000fe20000000039 */
[----:B------:R-:W1:Y:S01]  /*1e180*/  LDCU UR4, c[0x0][0x3b0] ;  /* 0x00007600ff0477ac */ /* 0x000e620008000800 */
[----:B0-----:R-:W-:-:S02]  /*1e190*/  IADD3 R25, P0, PT, R23, R8, RZ ;  /* 0x0000000817197210 */ /* 0x001fc40007f1e0ff */
[-C--:B------:R-:W-:Y:S01]  /*1e1a0*/  LEA.HI.X.SX32 R24, R22, R7.reuse, 0x1, P5 ;  /* 0x0000000716187211 */ /* 0x080fe200028f0eff */
[----:B------:R-:W0:Y:S01]  /*1e1b0*/  LDCU UR5, c[0x0][0x3b0] ;  /* 0x00007600ff0577ac */ /* 0x000e220008000800 */
[----:B------:R-:W-:Y:S01]  /*1e1c0*/  LEA.HI.X.SX32 R23, R23, R7, 0x1, P0 ;  /* 0x0000000717177211 */ /* 0x000fe200000f0eff */
[----:B------:R-:W-:Y:S01]  /*1e1d0*/  @P2 IMAD.MOV.U32 R22, RZ, RZ, R25 ;  /* 0x000000ffff162224 */ /* 0x000fe200078e0019 */
[----:B------:R-:W-:Y:S01]  /*1e1e0*/  STL [R1+0x2bc], R25 ;  /* 0x0002bc1901007387 */ /* 0x000fe20000100800 */
[----:B------:R-:W-:-:S03]  /*1e1f0*/  ISETP.GT.U32.AND P5, PT, R9, R5, PT ;  /* 0x000000050900720c */ /* 0x000fc60003fa4070 */
[----:B------:R0:W-:Y:S01]  /*1e200*/  STL [R1+0x2c4], R2 ;  /* 0x0002c40201007387 */ /* 0x0001e20000100800 */
[----:B------:R-:W-:-:S03]  /*1e210*/  SEL R21, R11, R21, !P3 ;  /* 0x000000150b157207 */ /* 0x000fc60005800000 */
[----:B------:R0:W4:Y:S02]  /*1e220*/  @P2 LDG.E.U8 R58, desc[UR22][R22.64] ;  /* 0x00000016163a2981 */ /* 0x000124000c1e1100 */
[----:B------:R-:W-:Y:S01]  /*1e230*/  IMAD R21, R21, UR6, RZ ;  /* 0x0000000615157c24 */ /* 0x000fe2000f8e02ff */
[----:B------:R-:W-:Y:S01]  /*1e240*/  PRMT R56, RZ, 0x7610, R56 ;  /* 0x00007610ff387816 */ /* 0x000fe20000000038 */
[----:B------:R-:W1:Y:S01]  /*1e250*/  LDCU UR6, c[0x0][0x3b0] ;  /* 0x00007600ff0677ac */ /* 0x000e620008000800 */
[----:B0-----:R-:W-:Y:S02]  /*1e260*/  @P2 IMAD.MOV.U32 R22, RZ, RZ, R2 ;  /* 0x000000ffff162224 */ /* 0x001fe400078e0002 */
[----:B------:R-:W-:Y:S01]  /*1e270*/  @!P5 IMAD.IADD R5, R5, 0x1, -R9 ;  /* 0x000000010505d824 */ /* 0x000fe200078e0a09 */
[----:B------:R-:W-:Y:S02]  /*1e280*/  PRMT R55, RZ, 0x7610, R55 ;  /* 0x00007610ff377816 */ /* 0x000fe40000000037 */
[----:B--2---:R-:W-:-:S13]  /*1e290*/  ISETP.GT.U32.AND P6, PT, R9, R12, PT ;  /* 0x0000000c0900720c */ /* 0x004fda0003fc4070 */
[----:B------:R-:W-:Y:S01]  /*1e2a0*/  @!P6 IMAD.IADD R12, R12, 0x1, -R9 ;  /* 0x000000010c0ce824 */ /* 0x000fe200078e0a09 */
[----:B------:R-:W-:Y:S02]  /*1e2b0*/  IADD3 R2, P6, PT, R21, R8, RZ ;  /* 0x0000000815027210 */ /* 0x000fe40007fde0ff */
[----:B---3--:R-:W-:Y:S02]  /*1e2c0*/  ISETP.GE.AND P0, PT, R3, RZ, PT ;  /* 0x000000ff0300720c */ /* 0x008fe40003f06270 */
[----:B------:R-:W2:Y:S04]  /*1e2d0*/  LDL.LU R3, [R1+0x2ec] ;  /* 0x0002ec0001037983 */ /* 0x000ea80000300800 */
[----:B------:R0:W-:Y:S02]  /*1e2e0*/  STL [R1+0x2b8], R23 ;  /* 0x0002b81701007387 */ /* 0x0001e40000100800 */
[----:B0-----:R-:W-:Y:S01]  /*1e2f0*/  @P2 IMAD.MOV.U32 R23, RZ, RZ, R24 ;  /* 0x000000ffff172224 */ /* 0x001fe200078e0018 */
[----:B----4-:R-:W-:-:S04]  /*1e300*/  ISETP.GE.AND P4, PT, R66, RZ, PT ;  /* 0x000000ff4200720c */ /* 0x010fc80003f86270 */
[----:B------:R0:W3:Y:S02]  /*1e310*/  @P2 LDG.E.U8 R57, desc[UR22][R22.64] ;  /* 0x0000001616392981 */ /* 0x0000e4000c1e1100 */
[----:B0-----:R-:W-:Y:S01]  /*1e320*/  IMAD.MOV.U32 R22, RZ, RZ, R4 ;  /* 0x000000ffff167224 */ /* 0x001fe200078e0004 */
[----:B------:R-:W-:-:S03]  /*1e330*/  LEA.HI.X.SX32 R4, R21, R7, 0x1, P6 ;  /* 0x0000000715047211 */ /* 0x000fc600030f0eff */
[----:B------:R-:W-:Y:S01]  /*1e340*/  @!P0 IMAD.MOV R22, RZ, RZ, -R22 ;  /* 0x000000ffff168224 */ /* 0x000fe200078e0a16 */
[----:B------:R-:W-:Y:S01]  /*1e350*/  ISETP.GT.U32.AND P0, PT, R9, R12, PT ;  /* 0x0000000c0900720c */ /* 0x000fe20003f04070 */
[----:B------:R0:W-:Y:S01]  /*1e360*/  STL [R1+0x2c0], R24 ;  /* 0x0002c01801007387 */ /* 0x0001e20000100800 */
[----:B------:R-:W-:Y:S02]  /*1e370*/  IMAD.MOV.U32 R21, RZ, RZ, R5 ;  /* 0x000000ffff157224 */ /* 0x000fe400078e0005 */
[----:B------:R-:W-:Y:S01]  /*1e380*/  @P2 IMAD.MOV.U32 R23, RZ, RZ, R4 ;  /* 0x000000ffff172224 */ /* 0x000fe200078e0004 */
[----:B------:R-:W4:Y:S01]  /*1e390*/  LDL.LU R66, [R1+0x2e8] ;  /* 0x0002e80001427983 */ /* 0x000f220000300800 */
[----:B------:R-:W-:Y:S01]  /*1e3a0*/  @!P4 IMAD.MOV R21, RZ, RZ, -R21 ;  /* 0x000000ffff15c224 */ /* 0x000fe200078e0a15 */
[C---:B0-----:R-:W-:Y:S01]  /*1e3b0*/  SEL R24, R11.reuse, R22, !P3 ;  /* 0x000000160b187207 */ /* 0x041fe20005800000 */
[----:B------:R-:W-:Y:S01]  /*1e3c0*/  @P2 IMAD.MOV.U32 R22, RZ, RZ, R2 ;  /* 0x000000ffff162224 */ /* 0x000fe200078e0002 */
[----:B------:R0:W-:Y:S03]  /*1e3d0*/  STL [R1+0x2cc], R2 ;  /* 0x0002cc0201007387 */ /* 0x0001e60000100800 */
[----:B-1----:R-:W-:Y:S01]  /*1e3e0*/  IMAD R24, R24, UR4, RZ ;  /* 0x0000000418187c24 */ /* 0x002fe2000f8e02ff */
[----:B------:R1:W3:Y:S01]  /*1e3f0*/  @P2 LDG.E.U8 R56, desc[UR22][R22.64] ;  /* 0x0000001616382981 */ /* 0x0002e2000c1e1100 */
[----:B------:R-:W-:Y:S01]  /*1e400*/  @!P0 IMAD.IADD R12, R12, 0x1, -R9 ;  /* 0x000000010c0c8824 */ /* 0x000fe200078e0a09 */
[----:B------:R-:W-:Y:S01]  /*1e410*/  ISETP.GE.AND P5, PT, R68, RZ, PT ;  /* 0x000000ff4400720c */ /* 0x000fe20003fa6270 */
[----:B------:R-:W2:Y:S01]  /*1e420*/  LDCU UR4, c[0x0][0x3b0] ;  /* 0x00007600ff0477ac */ /* 0x000ea20008000800 */
[----:B------:R1:W-:Y:S04]  /*1e430*/  STL [R1+0x2c8], R4 ;  /* 0x0002c80401007387 */ /* 0x0003e80000100800 */
[----:B0-----:R-:W3:Y:S01]  /*1e440*/  LDL.LU R2, [R1+0x308] ;  /* 0x0003080001027983 */ /* 0x001ee20000300800 */
[----:B-1----:R-:W-:-:S03]  /*1e450*/  SEL R22, R11, R21, !P3 ;  /* 0x000000150b167207 */ /* 0x002fc60005800000 */
[----:B------:R-:W3:Y:S01]  /*1e460*/  LDL.LU R5, [R1+0x304] ;  /* 0x0003040001057983 */ /* 0x000ee20000300800 */
[----:B------:R-:W-:Y:S01]  /*1e470*/  IADD3 R4, P0, PT, R24, R8, RZ ;  /* 0x0000000818047210 */ /* 0x000fe20007f1e0ff */
[----:B------:R-:W-:Y:S02]  /*1e480*/  IMAD R25, R22, UR5, RZ ;  /* 0x0000000516197c24 */ /* 0x000fe4000f8e02ff */
[----:B------:R-:W3:Y:S01]  /*1e490*/  LDL R68, [R1+0xd68] ;  /* 0x000d680001447983 */ /* 0x000ee20000100800 */
[----:B------:R-:W-:Y:S01]  /*1e4a0*/  ISETP.GT.U32.AND P6, PT, R9, R67, PT ;  /* 0x000000430900720c */ /* 0x000fe20003fc4070 */
[----:B------:R-:W-:Y:S01]  /*1e4b0*/  IMAD.MOV.U32 R21, RZ, RZ, R12 ;  /* 0x000000ffff157224 */ /* 0x000fe200078e000c */
[----:B------:R-:W-:Y:S01]  /*1e4c0*/  LEA.HI.X.SX32 R23, R24, R7, 0x1, P0 ;  /* 0x0000000718177211 */ /* 0x000fe200000f0eff */
[----:B------:R-:W-:Y:S01]  /*1e4d0*/  @P2 IMAD.MOV.U32 R22, RZ, RZ, R4 ;  /* 0x000000ffff162224 */ /* 0x000fe200078e0004 */
[----:B------:R0:W-:Y:S01]  /*1e4e0*/  STL [R1+0x2d4], R4 ;  /* 0x0002d40401007387 */ /* 0x0001e20000100800 */
[----:B------:R-:W-:Y:S01]  /*1e4f0*/  PRMT R54, RZ, 0x7610, R54 ;  /* 0x00007610ff367816 */ /* 0x000fe20000000036 */
[----:B------:R-:W1:Y:S02]  /*1e500*/  LDCU UR5, c[0x0][0x3b0] ;  /* 0x00007600ff0577ac */ /* 0x000e640008000800 */
[----:B------:R0:W-:Y:S04]  /*1e510*/  STL [R1+0x2d0], R23 ;  /* 0x0002d01701007387 */ /* 0x0001e80000100800 */
[----:B------:R1:W3:Y:S04]  /*1e520*/  @P2 LDG.E.U8 R55, desc[UR22][R22.64] ;  /* 0x0000001616372981 */ /* 0x0002e8000c1e1100 */
[----:B0-----:R-:W3:Y:S04]  /*1e530*/  LDL R4, [R1+0xd70] ;  /* 0x000d700001047983 */ /* 0x001ee80000100800 */
[----:B------:R-:W3:Y:S01]  /*1e540*/  LDL R23, [R1+0xd84] ;  /* 0x000d840001177983 */ /* 0x000ee20000100800 */
[----:B------:R-:W-:-:S02]  /*1e550*/  @!P6 IMAD.IADD R67, R67, 0x1, -R9 ;  /* 0x000000014343e824 */ /* 0x000fc400078e0a09 */
[----:B------:R-:W-:Y:S01]  /*1e560*/  @!P5 IMAD.MOV R21, RZ, RZ, -R21 ;  /* 0x000000ffff15d224 */ /* 0x000fe200078e0a15 */
[----:B------:R-:W-:Y:S02]  /*1e570*/  IADD3 R12, P6, PT, R25, R8, RZ ;  /* 0x00000008190c7210 */ /* 0x000fe40007fde0ff */
[----:B------:R-:W-:Y:S02]  /*1e580*/  ISETP.GT.U32.AND P0, PT, R9, R67, PT ;  /* 0x000000430900720c */ /* 0x000fe40003f04070 */
[----:B------:R-:W-:Y:S01]  /*1e590*/  LEA.HI.X.SX32 R24, R25, R7, 0x1, P6 ;  /* 0x0000000719187211 */ /* 0x000fe200030f0eff */
[----:B-1----:R-:W-:Y:S01]  /*1e5a0*/  @P2 IMAD.MOV.U32 R22, RZ, RZ, R12 ;  /* 0x000000ffff162224 */ /* 0x002fe200078e000c */
[----:B------:R-:W-:Y:S01]  /*1e5b0*/  SEL R21, R11, R21, !P3 ;  /* 0x000000150b157207 */ /* 0x000fe20005800000 */
[----:B------:R0:W-:Y:S04]  /*1e5c0*/  STL [R1+0x2dc], R12 ;  /* 0x0002dc0c01007387 */ /* 0x0001e80000100800 */
[----:B------:R1:W-:Y:S04]  /*1e5d0*/  STL [R1+0x2d8], R24 ;  /* 0x0002d81801007387 */ /* 0x0003e80000100800 */
[----:B------:R-:W-:Y:S01]  /*1e5e0*/  @!P0 IMAD.IADD R67, R67, 0x1, -R9 ;  /* 0x0000000143438824 */ /* 0x000fe200078e0a09 */
[----:B0-----:R-:W3:Y:S01]  /*1e5f0*/  LDL.LU R12, [R1+0x300] ;  /* 0x00030000010c7983 */ /* 0x001ee20000300800 */
[----:B------:R-:W-:-:S02]  /*1e600*/  PRMT R53, RZ, 0x7610, R53 ;  /* 0x00007610ff357816 */ /* 0x000fc40000000035 */
[----:B--2---:R-:W-:-:S13]  /*1e610*/  ISETP.GT.U32.AND P4, PT, R9, R3, PT ;  /* 0x000000030900720c */ /* 0x004fda0003f84070 */
[----:B------:R-:W-:-:S05]  /*1e620*/  @!P4 IMAD.IADD R3, R3, 0x1, -R9 ;  /* 0x000000010303c824 */ /* 0x000fca00078e0a09 */
[C---:B------:R-:W-:Y:S02]  /*1e630*/  ISETP.GT.U32.AND P4, PT, R9.reuse, R3, PT ;  /* 0x000000030900720c */ /* 0x040fe40003f84070 */
[----:B----4-:R-:W-:-:S13]  /*1e640*/  ISETP.GT.U32.AND P5, PT, R9, R66, PT ;  /* 0x000000420900720c */ /* 0x010fda0003fa4070 */
[----:B------:R-:W-:-:S05]  /*1e650*/  @!P5 IMAD.IADD R66, R66, 0x1, -R9 ;  /* 0x000000014242d824 */ /* 0x000fca00078e0a09 */
[----:B------:R-:W-:Y:S01]  /*1e660*/  ISETP.GT.U32.AND P0, PT, R9, R66, PT ;  /* 0x000000420900720c */ /* 0x000fe20003f04070 */
[----:B------:R-:W-:Y:S01]  /*1e670*/  @!P4 IMAD.IADD R3, R3, 0x1, -R9 ;  /* 0x000000010303c824 */ /* 0x000fe200078e0a09 */
[----:B---3--:R-:W-:Y:S02]  /*1e680*/  ISETP.GE.AND P4, PT, R68, RZ, PT ;  /* 0x000000ff4400720c */ /* 0x008fe40003f86270 */
[----:B------:R-:W-:Y:S01]  /*1e690*/  ISETP.GE.AND P6, PT, R23, RZ, PT ;  /* 0x000000ff1700720c */ /* 0x000fe20003fc6270 */
[----:B------:R-:W-:-:S05]  /*1e6a0*/  @P2 IMAD.MOV.U32 R23, RZ, RZ, R24 ;  /* 0x000000ffff172224 */ /* 0x000fca00078e0018 */
[----:B------:R0:W2:Y:S02]  /*1e6b0*/  @P2 LDG.E.U8 R54, desc[UR22][R22.64] ;  /* 0x0000001616362981 */ /* 0x0000a4000c1e1100 */
[----:B0-----:R-:W-:Y:S01]  /*1e6c0*/  IMAD R22, R21, UR6, RZ ;  /* 0x0000000615167c24 */ /* 0x001fe2000f8e02ff */
[----:B------:R-:W0:Y:S04]  /*1e6d0*/  LDCU UR6, c[0x0][0x3b0] ;  /* 0x00007600ff0677ac */ /* 0x000e280008000800 */
[C---:B------:R-:W-:Y:S01]  /*1e6e0*/  IADD3 R23, P5, PT, R22.reuse, R8, RZ ;  /* 0x0000000816177210 */ /* 0x040fe20007fbe0ff */
[----:B------:R-:W-:Y:S02]  /*1e6f0*/  IMAD.MOV.U32 R21, RZ, RZ, R67 ;  /* 0x000000ffff157224 */ /* 0x000fe400078e0043 */
[----:B------:R-:W3:Y:S01]  /*1e700*/  LDL R67, [R1+0xd54] ;  /* 0x000d540001437983 */ /* 0x000ee20000100800 */
[----:B-1----:R-:W-:Y:S01]  /*1e710*/  LEA.HI.X.SX32 R24, R22, R7, 0x1, P5 ;  /* 0x0000000716187211 */ /* 0x002fe200028f0eff */
[----:B------:R-:W-:-:S02]  /*1e720*/  @!P0 IMAD.IADD R66, R66, 0x1, -R9 ;  /* 0x0000000142428824 */ /* 0x000fc400078e0a09 */
[----:B------:R1:W-:Y:S01]  /*1e730*/  STL [R1+0x2e4], R23 ;  /* 0x0002e41701007387 */ /* 0x0003e20000100800 */
[----:B------:R-:W-:-:S03]  /*1e740*/  ISETP.GE.AND P0, PT, R4, RZ, PT ;  /* 0x000000ff0400720c */ /* 0x000fc60003f06270 */
[----:B------:R4:W-:Y:S04]  /*1e750*/  STL [R1+0x2e0], R24 ;  /* 0x0002e01801007387 */ /* 0x0009e80000100800 */
[----:B------:R-:W2:Y:S04]  /*1e760*/  LDL.LU R68, [R1+0x318] ;  /* 0x0003180001447983 */ /* 0x000ea80000300800 */
[----:B------:R-:W2:Y:S01]  /*1e770*/  LDL R4, [R1+0xd5c] ;  /* 0x000d5c0001047983 */ /* 0x000ea20000100800 */
[----:B------:R-:W-:Y:S01]  /*1e780*/  @!P6 IMAD.MOV R21, RZ, RZ, -R21 ;  /* 0x000000ffff15e224 */ /* 0x000fe200078e0a15 */
[----:B------:R-:W-:Y:S01]  /*1e790*/  ISETP.GT.U32.AND P5, PT, R9, R5, PT ;  /* 0x000000050900720c */ /* 0x000fe20003fa4070 */
[----:B------:R-:W-:-:S02]  /*1e7a0*/  @P2 IMAD.MOV.U32 R22, RZ, RZ, R23 ;  /* 0x000000ffff162224 */ /* 0x000fc400078e0017 */
[----:B-1----:R-:W-:Y:S01]  /*1e7b0*/  @P2 IMAD.MOV.U32 R23, RZ, RZ, R24 ;  /* 0x000000ffff172224 */ /* 0x002fe200078e0018 */
[----:B------:R-:W-:-:S04]  /*1e7c0*/  SEL R21, R11, R21, !P3 ;  /* 0x000000150b157207 */ /* 0x000fc80005800000 */
[----:B------:R1:W2:Y:S05]  /*1e7d0*/  @P2 LDG.E.U8 R53, desc[UR22][R22.64] ;  /* 0x0000001616352981 */ /* 0x0002aa000c1e1100 */
[----:B------:R-:W-:Y:S02]  /*1e7e0*/  @!P5 IMAD.IADD R5, R5, 0x1, -R9 ;  /* 0x000000010505d824 */ /* 0x000fe400078e0a09 */
[----:B-1----:R-:W-:Y:S01]  /*1e7f0*/  IMAD R23, R21, UR4, RZ ;  /* 0x0000000415177c24 */ /* 0x002fe2000f8e02ff */
[----:B------:R-:W-:Y:S01]  /*1e800*/  ISETP.GT.U32.AND P6, PT, R9, R2, PT ;  /* 0x000000020900720c */ /* 0x000fe20003fc4070 */
[----:B------:R-:W-:Y:S01]  /*1e810*/  IMAD.MOV.U32 R22, RZ, RZ, R3 ;  /* 0x000000ffff167224 */ /* 0x000fe200078e0003 */
[----:B------:R-:W-:Y:S01]  /*1e820*/  PRMT R52, RZ, 0x7610, R52 ;  /* 0x00007610ff347816 */ /* 0x000fe20000000034 */
[----:B------:R-:W-:Y:S01]  /*1e830*/  IMAD.MOV.U32 R21, RZ, RZ, R66 ;  /* 0x000000ffff157224 */ /* 0x000fe200078e0042 */
[C---:B------:R-:W-:Y:S01]  /*1e840*/  IADD3 R3, P5, PT, R23.reuse, R8, RZ ;  /* 0x0000000817037210 */ /* 0x040fe20007fbe0ff */
[----:B------:R-:W1:Y:S03]  /*1e850*/  LDCU UR4, c[0x0][0x3b0] ;  /* 0x00007600ff0477ac */ /* 0x000e660008000800 */
[----:B------:R-:W-:Y:S01]  /*1e860*/  LEA.HI.X.SX32 R23, R23, R7, 0x1, P5 ;  /* 0x0000000717177211 */ /* 0x000fe200028f0eff */
[----:B------:R0:W-:Y:S04]  /*1e870*/  STL [R1+0x2ec], R3 ;  /* 0x0002ec0301007387 */ /* 0x0001e80000100800 */
[----:B------:R0:W-:Y:S04]  /*1e880*/  STL [R1+0x2e8], R23 ;  /* 0x0002e81701007387 */ /* 0x0001e80000100800 */
[----:B------:R-:W2:Y:S01]  /*1e890*/  LDL R66, [R1+0xd40] ;  /* 0x000d400001427983 */ /* 0x000ea20000100800 */
[----:B------:R-:W-:Y:S01]  /*1e8a0*/  @!P4 IMAD.MOV R22, RZ, RZ, -R22 ;  /* 0x000000ffff16c224 */ /* 0x000fe200078e0a16 */
[C---:B------:R-:W-:Y:S01]  /*1e8b0*/  ISETP.GT.U32.AND P5, PT, R9.reuse, R5, PT ;  /* 0x000000050900720c */ /* 0x040fe20003fa4070 */
[----:B------:R-:W-:Y:S01]  /*1e8c0*/  @!P6 IMAD.IADD R2, R2, 0x1, -R9 ;  /* 0x000000010202e824 */ /* 0x000fe200078e0a09 */
[----:B------:R-:W-:Y:S01]  /*1e8d0*/  ISETP.GT.U32.AND P6, PT, R9, R12, PT ;  /* 0x0000000c0900720c */ /* 0x000fe20003fc4070 */
[----:B------:R-:W-:Y:S01]  /*1e8e0*/  @!P0 IMAD.MOV R21, RZ, RZ, -R21 ;  /* 0x000000ffff158224 */ /* 0x000fe200078e0a15 */
[----:B----4-:R-:W-:Y:S01]  /*1e8f0*/  SEL R24, R11, R22, !P3 ;  /* 0x000000160b187207 */ /* 0x010fe20005800000 */
[----:B------:R-:W-:-:S03]  /*1e900*/  @P2 IMAD.MOV.U32 R22, RZ, RZ, R3 ;  /* 0x000000ffff162224 */ /* 0x000fc600078e0003 */
[----:B------:R-:W-:Y:S01]  /*1e910*/  SEL R21, R11, R21, !P3 ;  /* 0x000000150b157207 */ /* 0x000fe20005800000 */
[----:B------:R-:W-:Y:S01]  /*1e920*/  IMAD R24, R24, UR5, RZ ;  /* 0x0000000518187c24 */ /* 0x000fe2000f8e02ff */
[----:B------:R-:W-:Y:S01]  /*1e930*/  ISETP.GT.U32.AND P4, PT, R9, R2, PT ;  /* 0x000000020900720c */ /* 0x000fe20003f84070 */
[----:B------:R4:W2:Y:S01]  /*1e940*/  @P2 LDG.E.U8 R52, desc[UR22][R22.64] ;  /* 0x0000001616342981 */ /* 0x0008a2000c1e1100 */
[----:B------:R-:W-:Y:S01]  /*1e950*/  PRMT R51, RZ, 0x7610, R51 ;  /* 0x00007610ff337816 */ /* 0x000fe20000000033 */
[----:B0-----:R-:W-:Y:S01]  /*1e960*/  IMAD R21, R21, UR6, RZ ;  /* 0x0000000615157c24 */ /* 0x001fe2000f8e02ff */
[----:B------:R-:W-:Y:S01]  /*1e970*/  PRMT R50, RZ, 0x7610, R50 ;  /* 0x00007610ff327816 */ /* 0x000fe20000000032 */
[--C-:B------:R-:W-:Y:S01]  /*1e980*/  @!P5 IMAD.IADD R5, R5, 0x1, -R9.reuse ;  /* 0x000000010505d824 */ /* 0x100fe200078e0a09 */
[----:B------:R-:W0:Y:S01]  /*1e990*/  LDCU UR5, c[0x0][0x3b0] ;  /* 0x00007600ff0577ac */ /* 0x000e220008000800 */
[----:B------:R-:W-:Y:S01]  /*1e9a0*/  @!P6 IMAD.IADD R12, R12, 0x1, -R9 ;  /* 0x000000010c0ce824 */ /* 0x000fe200078e0a09 */
[-C--:B------:R-:W-:Y:S01]  /*1e9b0*/  IADD3 R3, P6, PT, R21, R8.reuse, RZ ;  /* 0x0000000815037210 */ /* 0x080fe20007fde0ff */
[----:B------:R-:W0:Y:S01]  /*1e9c0*/  LDCU UR6, c[0x0][0x3b0] ;  /* 0x00007600ff0677ac */ /* 0x000e220008000800 */
[----:B----4-:R-:W-:-:S04]  /*1e9d0*/  IADD3 R22, P5, PT, R24, R8, RZ ;  /* 0x0000000818167210 */ /* 0x010fc80007fbe0ff */
[----:B------:R-:W-:Y:S01]  /*1e9e0*/  LEA.HI.X.SX32 R23, R24, R7, 0x1, P5 ;  /* 0x0000000718177211 */ /* 0x000fe200028f0eff */
[----:B------:R-:W-:Y:S02]  /*1e9f0*/  @!P4 IMAD.IADD R2, R2, 0x1, -R9 ;  /* 0x000000010202c824 */ /* 0x000fe400078e0a09 */
[----:B------:R-:W-:Y:S02]  /*1ea00*/  @P2 IMAD.MOV.U32 R24, RZ, RZ, R3 ;  /* 0x000000ffff182224 */ /* 0x000fe400078e0003 */
[----:B------:R4:W2:Y:S01]  /*1ea10*/  @P2 LDG.E.U8 R51, desc[UR22][R22.64] ;  /* 0x0000001616332981 */ /* 0x0008a2000c1e1100 */
[----:B---3--:R-:W-:-:S03]  /*1ea20*/  ISETP.GE.AND P0, PT, R67, RZ, PT ;  /* 0x000000ff4300720c */ /* 0x008fc60003f06270 */
[----:B------:R-:W3:Y:S04]  /*1ea30*/  LDL.LU R67, [R1+0x320] ;  /* 0x0003200001437983 */ /* 0x000ee80000300800 */
[----:B------:R4:W-:Y:S01]  /*1ea40*/  STL [R1+0x2f4], R22 ;  /* 0x0002f41601007387 */ /* 0x0009e20000100800 */
[----:B--2---:R-:W-:Y:S02]  /*1ea50*/  ISETP.GE.AND P5, PT, R4, RZ, PT ;  /* 0x000000ff0400720c */ /* 0x004fe40003fa6270 */
[----:B------:R-:W-:Y:S01]  /*1ea60*/  LEA.HI.X.SX32 R4, R21, R7, 0x1, P6 ;  /* 0x0000000715047211 */ /* 0x000fe200030f0eff */
[----:B------:R-:W-:Y:S04]  /*1ea70*/  STL [R1+0x2fc], R3 ;  /* 0x0002fc0301007387 */ /* 0x000fe80000100800 */
[----:B------:R-:W-:Y:S01]  /*1ea80*/  @P2 IMAD.MOV.U32 R25, RZ, RZ, R4 ;  /* 0x000000ffff192224 */ /* 0x000fe200078e0004 */
[----:B------:R2:W-:Y:S01]  /*1ea90*/  STL [R1+0x2f0], R23 ;  /* 0x0002f01701007387 */ /* 0x0005e20000100800 */
[----:B----4-:R-:W-:-:S03]  /*1eaa0*/  IMAD.MOV.U32 R22, RZ, RZ, R2 ;  /* 0x000000ffff167224 */ /* 0x010fc600078e0002 */
[----:B------:R4:W-:Y:S04]  /*1eab0*/  STL [R1+0x2f8], R4 ;  /* 0x0002f80401007387 */ /* 0x0009e80000100800 */
[----:B------:R-:W3:Y:S04]  /*1eac0*/  LDL R2, [R1+0xd3c] ;  /* 0x000d3c0001027983 */ /* 0x000ee80000100800 */
[----:B------:R0:W3:Y:S04]  /*1ead0*/  @P2 LDG.E.U8 R50, desc[UR22][R24.64] ;  /* 0x0000001618322981 */ /* 0x0000e8000c1e1100 */
[----:B------:R-:W3:Y:S01]  /*1eae0*/  LDL.LU R25, [R1+0x324] ;  /* 0x0003240001197983 */ /* 0x000ee20000300800 */
[----:B------:R-:W-:-:S03]  /*1eaf0*/  IMAD.MOV.U32 R21, RZ, RZ, R5 ;  /* 0x000000ffff157224 */ /* 0x000fc600078e0005 */
[----:B------:R-:W3:Y:S01]  /*1eb00*/  LDL R5, [R1+0xd48] ;  /* 0x000d480001057983 */ /* 0x000ee20000100800 */
[----:B------:R-:W-:Y:S01]  /*1eb10*/  @!P0 IMAD.MOV R22, RZ, RZ, -R22 ;  /* 0x000000ffff168224 */ /* 0x000fe200078e0a16 */
[----:B------:R-:W-:Y:S02]  /*1eb20*/  ISETP.GE.AND P0, PT, R66, RZ, PT ;  /* 0x000000ff4200720c */ /* 0x000fe40003f06270 */
[----:B------:R-:W3:Y:S01]  /*1eb30*/  LDL R66, [R1+0xd28] ;  /* 0x000d280001427983 */ /* 0x000ee20000100800 */
[C---:B------:R-:W-:Y:S02]  /*1eb40*/  ISETP.GT.U32.AND P4, PT, R9.reuse, R68, PT ;  /* 0x000000440900720c */ /* 0x040fe40003f84070 */
[----:B------:R-:W-:Y:S01]  /*1eb50*/  ISETP.GT.U32.AND P6, PT, R9, R12, PT ;  /* 0x0000000c0900720c */ /* 0x000fe20003fc4070 */
[----:B------:R-:W-:Y:S01]  /*1eb60*/  @!P5 IMAD.MOV R21, RZ, RZ, -R21 ;  /* 0x000000ffff15d224 */ /* 0x000fe200078e0a15 */
[C---:B--2---:R-:W-:Y:S01]  /*1eb70*/  SEL R23, R11.reuse, R22, !P3 ;  /* 0x000000160b177207 */ /* 0x044fe20005800000 */
[----:B------:R-:W2:Y:S08]  /*1eb80*/  LDL.LU R3, [R1+0x338] ;  /* 0x0003380001037983 */ /* 0x000eb00000300800 */
[----:B------:R-:W-:Y:S01]  /*1eb90*/  @!P4 IMAD.IADD R68, R68, 0x1, -R9 ;  /* 0x000000014444c824 */ /* 0x000fe200078e0a09 */
[----:B------:R-:W-:-:S04]  /*1eba0*/  SEL R22, R11, R21, !P3 ;  /* 0x000000150b167207 */ /* 0x000fc80005800000 */
[----:B------:R-:W-:Y:S01]  /*1ebb0*/  ISETP.GT.U32.AND P5, PT, R9, R68, PT ;  /* 0x000000440900720c */ /* 0x000fe20003fa4070 */
[----:B------:R-:W-:Y:S02]  /*1ebc0*/  @!P6 IMAD.IADD R12, R12, 0x1, -R9 ;  /* 0x000000010c0ce824 */ /* 0x000fe400078e0a09 */
[----:B-1----:R-:W-:Y:S01]  /*1ebd0*/  IMAD R23, R23, UR4, RZ ;  /* 0x0000000417177c24 */ /* 0x002fe2000f8e02ff */
[----:B------:R-:W-:Y:S01]  /*1ebe0*/  PRMT R49, RZ, 0x7610, R49 ;  /* 0x00007610ff317816 */ /* 0x000fe20000000031 */
[----:B------:R-:W-:Y:S01]  /*1ebf0*/  IMAD.MOV.U32 R21, RZ, RZ, R12 ;  /* 0x000000ffff157224 */ /* 0x000fe200078e000c */
[----:B------:R-:W-:Y:S01]  /*1ec00*/  PRMT R48, RZ, 0x7610, R48 ;  /* 0x00007610ff307816 */ /* 0x000fe20000000030 */
[----:B0-----:R-:W-:Y:S01]  /*1ec10*/  IMAD R22, R22, UR5, RZ ;  /* 0x0000000516167c24 */ /* 0x001fe2000f8e02ff */
[----:B------:R-:W0:Y:S01]  /*1ec20*/  LDCU UR4, c[0x0][0x3b0] ;  /* 0x00007600ff0477ac */ /* 0x000e220008000800 */
[----:B------:R-:W-:Y:S01]  /*1ec30*/  @!P0 IMAD.MOV R21, RZ, RZ, -R21 ;  /* 0x000000ffff158224 */ /* 0x000fe200078e0a15 */
[-C--:B------:R-:W-:Y:S01]  /*1ec40*/  IADD3 R12, P0, PT, R23, R8.reuse, RZ ;  /* 0x00000008170c7210 */ /* 0x080fe20007f1e0ff */
[----:B------:R-:W1:Y:S02]  /*1ec50*/  LDCU UR5, c[0x0][0x3b0] ;  /* 0x00007600ff0577ac */ /* 0x000e640008000800 */
[----:B------:R-:W-:Y:S01]  /*1ec60*/  @!P5 IMAD.IADD R68, R68, 0x1, -R9 ;  /* 0x000000014444d824 */ /* 0x000fe200078e0a09 */
[----:B----4-:R-:W-:-:S02]  /*1ec70*/  IADD3 R4, P5, PT, R22, R8, RZ ;  /* 0x0000000816047210 */ /* 0x010fc40007fbe0ff */
[-C--:B------:R-:W-:Y:S02]  /*1ec80*/  LEA.HI.X.SX32 R23, R23, R7.reuse, 0x1, P0 ;  /* 0x0000000717177211 */ /* 0x080fe400000f0eff */
[----:B------:R-:W-:Y:S01]  /*1ec90*/  LEA.HI.X.SX32 R24, R22, R7, 0x1, P5 ;  /* 0x0000000716187211 */ /* 0x000fe200028f0eff */
[----:B------:R-:W-:Y:S01]  /*1eca0*/  @P2 IMAD.MOV.U32 R22, RZ, RZ, R12 ;  /* 0x000000ffff162224 */ /* 0x000fe200078e000c */
[----:B------:R-:W-:Y:S01]  /*1ecb0*/  STL [R1+0x304], R12 ;  /* 0x0003040c01007387 */ /* 0x000fe20000100800 */
[----:B------:R-:W-:-:S03]  /*1ecc0*/  SEL R21, R11, R21, !P3 ;  /* 0x000000150b157207 */ /* 0x000fc60005800000 */
[----:B------:R4:W-:Y:S04]  /*1ecd0*/  STL [R1+0x30c], R4 ;  /* 0x00030c0401007387 */ /* 0x0009e80000100800 */
[----:B------:R0:W2:Y:S01]  /*1ece0*/  @P2 LDG.E.U8 R49, desc[UR22][R22.64] ;  /* 0x0000001616312981 */ /* 0x0000a2000c1e1100 */
[----:B------:R-:W-:Y:S01]  /*1ecf0*/  IMAD R21, R21, UR6, RZ ;  /* 0x0000000615157c24 */ /* 0x000fe2000f8e02ff */
[----:B------:R-:W-:Y:S01]  /*1ed00*/  PRMT R47, RZ, 0x7610, R47 ;  /* 0x00007610ff2f7816 */ /* 0x000fe2000000002f */
[----:B------:R-:W1:Y:S01]  /*1ed10*/  LDCU UR6, c[0x0][0x3b0] ;  /* 0x00007600ff0677ac */ /* 0x000e620008000800 */
[----:B0-----:R-:W-:Y:S01]  /*1ed20*/  @P2 IMAD.MOV.U32 R22, RZ, RZ, R4 ;  /* 0x000000ffff162224 */ /* 0x001fe200078e0004 */
[----:B------:R-:W-:Y:S02]  /*1ed30*/  PRMT R46, RZ, 0x7610, R46 ;  /* 0x00007610ff2e7816 */ /* 0x000fe4000000002e */
[----:B---3--:R-:W-:-:S13]  /*1ed40*/  ISETP.GT.U32.AND P6, PT, R9, R67, PT ;  /* 0x000000430900720c */ /* 0x008fda0003fc4070 */
[--C-:B------:R-:W-:Y:S01]  /*1ed50*/  @!P6 IMAD.IADD R67, R67, 0x1, -R9.reuse ;  /* 0x000000014343e824 */ /* 0x100fe200078e0a09 */
[----:B----4-:R-:W-:Y:S02]  /*1ed60*/  IADD3 R4, P6, PT, R21, R8, RZ ;  /* 0x0000000815047210 */ /* 0x010fe40007fde0ff */
[----:B------:R-:W-:Y:S02]  /*1ed70*/  ISETP.GT.U32.AND P4, PT, R9, R25, PT ;  /* 0x000000190900720c */ /* 0x000fe40003f84070 */
[----:B------:R-:W-:Y:S02]  /*1ed80*/  ISETP.GE.AND P0, PT, R2, RZ, PT ;  /* 0x000000ff0200720c */ /* 0x000fe40003f06270 */
[----:B------:R-:W3:Y:S09]  /*1ed90*/  LDL.LU R2, [R1+0x34c] ;  /* 0x00034c0001027983 */ /* 0x000ef20000300800 */
[----:B------:R-:W-:Y:S01]  /*1eda0*/  @!P4 IMAD.IADD R25, R25, 0x1, -R9 ;  /* 0x000000011919c824 */ /* 0x000fe200078e0a09 */
[----:B------:R0:W-:Y:S04]  /*1edb0*/  STL [R1+0x300], R23 ;  /* 0x0003001701007387 */ /* 0x0001e80000100800 */
[----:B------:R-:W-:Y:S01]  /*1edc0*/  ISETP.GT.U32.AND P5, PT, R9, R25, PT ;  /* 0x000000190900720c */ /* 0x000fe20003fa4070 */
[----:B------:R-:W4:Y:S01]  /*1edd0*/  LDL.LU R12, [R1+0xf54] ;  /* 0x000f5400010c7983 */ /* 0x000f220000300800 */
[----:B0-----:R-:W-:Y:S01]  /*1ede0*/  @P2 IMAD.MOV.U32 R23, RZ, RZ, R24 ;  /* 0x000000ffff172224 */ /* 0x001fe200078e0018 */
[----:B------:R-:W-:-:S04]  /*1edf0*/  ISETP.GE.AND P4, PT, R5, RZ, PT ;  /* 0x000000ff0500720c */ /* 0x000fc80003f86270 */
[----:B------:R0:W4:Y:S06]  /*1ee00*/  @P2 LDG.E.U8 R48, desc[UR22][R22.64] ;  /* 0x0000001616302981 */ /* 0x00012c000c1e1100 */
[----:B------:R-:W-:Y:S01]  /*1ee10*/  @!P5 IMAD.IADD R25, R25, 0x1, -R9 ;  /* 0x000000011919d824 */ /* 0x000fe200078e0a09 */
[----:B------:R-:W-:Y:S01]  /*1ee20*/  LEA.HI.X.SX32 R5, R21, R7, 0x1, P6 ;  /* 0x0000000715057211 */ /* 0x000fe200030f0eff */
[----:B0-----:R-:W-:-:S04]  /*1ee30*/  IMAD.MOV.U32 R22, RZ, RZ, R68 ;  /* 0x000000ffff167224 */ /* 0x001fc800078e0044 */
[----:B------:R-:W-:Y:S01]  /*1ee40*/  @!P0 IMAD.MOV R22, RZ, RZ, -R22 ;  /* 0x000000ffff168224 */ /* 0x000fe200078e0a16 */
[----:B------:R-:W-:Y:S01]  /*1ee50*/  ISETP.GT.U32.AND P0, PT, R9, R67, PT ;  /* 0x000000430900720c */ /* 0x000fe20003f04070 */
[----:B------:R0:W-:Y:S01]  /*1ee60*/  STL [R1+0x308], R24 ;  /* 0x0003081801007387 */ /* 0x0001e20000100800 */
[----:B------:R-:W-:Y:S02]  /*1ee70*/  IMAD.MOV.U32 R21, RZ, RZ, R25 ;  /* 0x000000ffff157224 */ /* 0x000fe400078e0019 */
[----:B------:R-:W-:Y:S01]  /*1ee80*/  @P2 IMAD.MOV.U32 R23, RZ, RZ, R5 ;  /* 0x000000ffff172224 */ /* 0x000fe200078e0005 */
[----:B------:R-:W4:Y:S01]  /*1ee90*/  LDL.LU R68, [R1+0x348] ;  /* 0x0003480001447983 */ /* 0x000f220000300800 */
[----:B------:R-:W-:Y:S01]  /*1eea0*/  @!P4 IMAD.MOV R21, RZ, RZ, -R21 ;  /* 0x000000ffff15c224 */ /* 0x000fe200078e0a15 */
[----:B0-----:R-:W-:Y:S01]  /*1eeb0*/  SEL R24, R11, R22, !P3 ;  /* 0x000000160b187207 */ /* 0x001fe20005800000 */
[----:B------:R-:W-:-:S04]  /*1eec0*/  @P2 IMAD.MOV.U32 R22, RZ, RZ, R4 ;  /* 0x000000ffff162224 */ /* 0x000fc800078e0004 */
[----:B------:R-:W-:Y:S01]  /*1eed0*/  IMAD R24, R24, UR4, RZ ;  /* 0x0000000418187c24 */ /* 0x000fe2000f8e02ff */
[----:B------:R0:W4:Y:S01]  /*1eee0*/  @P2 LDG.E.U8 R47, desc[UR22][R22.64] ;  /* 0x00000016162f2981 */ /* 0x000122000c1e1100 */
[----:B------:R-:W-:Y:S01]  /*1eef0*/  @!P0 IMAD.IADD R67, R67, 0x1, -R9 ;  /* 0x0000000143438824 */ /* 0x000fe200078e0a09 */
[----:B------:R-:W-:Y:S01]  /*1ef00*/  ISETP.GE.AND P5, PT, R66, RZ, PT ;  /* 0x000000ff4200720c */ /* 0x000fe20003fa6270 */
[----:B------:R-:W3:Y:S01]  /*1ef10*/  LDCU UR4, c[0x0][0x3b0] ;  /* 0x00007600ff0477ac */ /* 0x000ee20008000800 */
[----:B------:R1:W-:Y:S01]  /*1ef20*/  STL [R1+0x31c], R4 ;  /* 0x00031c0401007387 */ /* 0x0003e20000100800 */
[----:B0-----:R-:W-:Y:S02]  /*1ef30*/  SEL R22, R11, R21, !P3 ;  /* 0x000000150b167207 */ /* 0x001fe40005800000 */
[----:B-1----:R-:W-:-:S03]  /*1ef40*/  IADD3 R4, P0, PT, R24, R8, RZ ;  /* 0x0000000818047210 */ /* 0x002fc60007f1e0ff */
[----:B------:R-:W-:Y:S01]  /*1ef50*/  IMAD R25, R22, UR5, RZ ;  /* 0x0000000516197c24 */ /* 0x000fe2000f8e02ff */
[----:B------:R0:W-:Y:S01]  /*1ef60*/  STL [R1+0x318], R5 ;  /* 0x0003180501007387 */ /* 0x0001e20000100800 */
[----:B--2---:R-:W-:Y:S01]  /*1ef70*/  ISETP.GT.U32.AND P6, PT, R9, R3, PT ;  /* 0x000000030900720c */ /* 0x004fe20003fc4070 */
[----:B------:R-:W-:Y:S01]  /*1ef80*/  IMAD.MOV.U32 R21, RZ, RZ, R67 ;  /* 0x000000ffff157224 */ /* 0x000fe200078e0043 */
[----:B------:R-:W-:Y:S01]  /*1ef90*/  LEA.HI.X.SX32 R23, R24, R7, 0x1, P0 ;  /* 0x0000000718177211 */ /* 0x000fe200000f0eff */
[----:B------:R-:W-:Y:S01]  /*1efa0*/  @P2 IMAD.MOV.U32 R22, RZ, RZ, R4 ;  /* 0x000000ffff162224 */ /* 0x000fe200078e0004 */
[----:B------:R-:W-:Y:S01]  /*1efb0*/  PRMT R45, RZ, 0x7610, R45 ;  /* 0x00007610ff2d7816 */ /* 0x000fe2000000002d */
[----:B------:R-:W1:Y:S03]  /*1efc0*/  LDCU UR5, c[0x0][0x3b0] ;  /* 0x00007600ff0577ac */ /* 0x000e660008000800 */
[----:B------:R2:W4:Y:S04]  /*1efd0*/  @P2 LDG.E.U8 R46, desc[UR22][R22.64] ;  /* 0x00000016162e2981 */ /* 0x000528000c1e1100 */
[----:B0-----:R-:W4:Y:S04]  /*1efe0*/  LDL.LU R5, [R1+0x36c] ;  /* 0x00036c0001057983 */ /* 0x001f280000300800 */
[----:B------:R-:W4:Y:S04]  /*1eff0*/  LDL R66, [R1+0xd38] ;  /* 0x000d380001427983 */ /* 0x000f280000100800 */
[----:B------:R0:W-:Y:S04]  /*1f000*/  STL [R1+0x324], R4 ;  /* 0x0003240401007387 */ /* 0x0001e80000100800 */
[----:B------:R1:W-:Y:S04]  /*1f010*/  STL [R1+0x320], R23 ;  /* 0x0003201701007387 */ /* 0x0003e80000100800 */
[----:B0-----:R-:W4:Y:S04]  /*1f020*/  LDL R4, [R1+0xd20] ;  /* 0x000d200001047983 */ /* 0x001f280000100800 */
[----:B-1----:R-:W4:Y:S01]  /*1f030*/  LDL R23, [R1+0xd34] ;  /* 0x000d340001177983 */ /* 0x002f220000100800 */
[----:B------:R-:W-:Y:S01]  /*1f040*/  @!P6 IMAD.IADD R3, R3, 0x1, -R9 ;  /* 0x000000010303e824 */ /* 0x000fe200078e0a09 */
[----:B------:R-:W-:Y:S01]  /*1f050*/  IADD3 R67, P6, PT, R25, R8, RZ ;  /* 0x0000000819437210 */ /* 0x000fe20007fde0ff */
[----:B------:R-:W-:-:S03]  /*1f060*/  @!P5 IMAD.MOV R21, RZ, RZ, -R21 ;  /* 0x000000ffff15d224 */ /* 0x000fc600078e0a15 */
[----:B------:R-:W-:Y:S01]  /*1f070*/  LEA.HI.X.SX32 R24, R25, R7, 0x1, P6 ;  /* 0x0000000719187211 */ /* 0x000fe200030f0eff */
[----:B------:R0:W-:Y:S04]  /*1f080*/  STL [R1+0x334], R67 ;  /* 0x0003344301007387 */ /* 0x0001e80000100800 */
[----:B------:R-:W4:Y:S01]  /*1f090*/  LDL.LU R25, [R1+0x378] ;  /* 0x0003780001197983 */ /* 0x000f220000300800 */
[----:B------:R-:W-:Y:S01]  /*1f0a0*/  ISETP.GT.U32.AND P0, PT, R9, R3, PT ;  /* 0x000000030900720c */ /* 0x000fe20003f04070 */
[----:B--2---:R-:W-:Y:S01]  /*1f0b0*/  @P2 IMAD.MOV.U32 R22, RZ, RZ, R67 ;  /* 0x000000ffff162224 */ /* 0x004fe200078e0043 */
[----:B------:R-:W-:Y:S01]  /*1f0c0*/  SEL R21, R11, R21, !P3 ;  /* 0x000000150b157207 */ /* 0x000fe20005800000 */
[----:B------:R1:W-:Y:S04]  /*1f0d0*/  STL [R1+0x330], R24 ;  /* 0x0003301801007387 */ /* 0x0003e80000100800 */
[----:B0-----:R-:W2:Y:S06]  /*1f0e0*/  LDL.LU R67, [R1+0x368] ;  /* 0x0003680001437983 */ /* 0x001eac0000300800 */
[----:B------:R-:W-:Y:S01]  /*1f0f0*/  @!P0 IMAD.IADD R3, R3, 0x1, -R9 ;  /* 0x0000000103038824 */ /* 0x000fe200078e0a09 */
[----:B------:R-:W-:-:S02]  /*1f100*/  PRMT R44, RZ, 0x7610, R44 ;  /* 0x00007610ff2c7816 */ /* 0x000fc4000000002c */
[----:B---3--:R-:W-:-:S13]  /*1f110*/  ISETP.GT.U32.AND P4, PT, R9, R2, PT ;  /* 0x000000020900720c */ /* 0x008fda0003f84070 */
[----:B------:R-:W-:-:S05]  /*1f120*/  @!P4 IMAD.IADD R2, R2, 0x1, -R9 ;  /* 0x000000010202c824 */ /* 0x000fca00078e0a09 */
[C---:B------:R-:W-:Y:S02]  /*1f130*/  ISETP.GT.U32.AND P4, PT, R9.reuse, R2, PT ;  /* 0x000000020900720c */ /* 0x040fe40003f84070 */
[----:B----4-:R-:W-:-:S13]  /*1f140*/  ISETP.GT.U32.AND P5, PT, R9, R68, PT ;  /* 0x000000440900720c */ /* 0x010fda0003fa4070 */
[----:B------:R-:W-:-:S05]  /*1f150*/  @!P5 IMAD.IADD R68, R68, 0x1, -R9 ;  /* 0x000000014444d824 */ /* 0x000fca00078e0a09 */
[----:B------:R-:W-:Y:S01]  /*1f160*/  ISETP.GT.U32.AND P0, PT, R9, R68, PT ;  /* 0x000000440900720c */ /* 0x000fe20003f04070 */
[----:B------:R-:W-:-:S12]  /*1f170*/  @!P4 IMAD.IADD R2, R2, 0x1, -R9 ;  /* 0x000000010202c824 */ /* 0x000fd800078e0a09 */
[----:B------:R-:W-:Y:S01]  /*1f180*/  @!P0 IMAD.IADD R68, R68, 0x1, -R9 ;  /* 0x0000000144448824 */ /* 0x000fe200078e0a09 */
[----:B------:R-:W-:Y:S01]  /*1f190*/  ISETP.GE.AND P6, PT, R23, RZ, PT ;  /* 0x000000ff1700720c */ /* 0x000fe20003fc6270 */
[----:B------:R-:W-:-:S05]  /*1f1a0*/  @P2 IMAD.MOV.U32 R23, RZ, RZ, R24 ;  /* 0x000000ffff172224 */ /* 0x000fca00078e0018 */
[----:B------:R0:W3:Y:S02]  /*1f1b0*/  @P2 LDG.E.U8 R45, desc[UR22][R22.64] ;  /* 0x00000016162d2981 */ /* 0x0000e4000c1e1100 */
[----:B0-----:R-:W-:Y:S01]  /*1f1c0*/  IMAD R22, R21, UR6, RZ ;  /* 0x0000000615167c24 */ /* 0x001fe2000f8e02ff */
[----:B------:R-:W-:Y:S01]  /*1f1d0*/  ISETP.GE.AND P4, PT, R66, RZ, PT ;  /* 0x000000ff4200720c */ /* 0x000fe20003f86270 */
[----:B------:R-:W-:Y:S01]  /*1f1e0*/  IMAD.MOV.U32 R21, RZ, RZ, R3 ;  /* 0x000000ffff157224 */ /* 0x000fe200078e0003 */
[----:B------:R-:W-:Y:S01]  /*1f1f0*/  ISETP.GE.AND P0, PT, R4, RZ, PT ;  /* 0x000000ff0400720c */ /* 0x000fe20003f06270 */
[----:B------:R-:W4:Y:S01]  /*1f200*/  LDL R3, [R1+0xd1c] ;  /* 0x000d1c0001037983 */ /* 0x000f220000100800 */
[C---:B------:R-:W-:Y:S01]  /*1f210*/  IADD3 R23, P5, PT, R22.reuse, R8, RZ ;  /* 0x0000000816177210 */ /* 0x040fe20007fbe0ff */
[----:B------:R-:W0:Y:S03]  /*1f220*/  LDCU UR6, c[0x0][0x3b0] ;  /* 0x00007600ff0677ac */ /* 0x000e260008000800 */
[----:B-1----:R-:W-:Y:S01]  /*1f230*/  LEA.HI.X.SX32 R24, R22, R7, 0x1, P5 ;  /* 0x0000000716187211 */ /* 0x002fe200028f0eff */
[----:B------:R1:W-:Y:S04]  /*1f240*/  STL [R1+0x33c], R23 ;  /* 0x00033c1701007387 */ /* 0x0003e80000100800 */
[----:B------:R0:W-:Y:S04]  /*1f250*/  STL [R1+0x338], R24 ;  /* 0x0003381801007387 */ /* 0x0001e80000100800 */
[----:B------:R-:W3:Y:S04]  /*1f260*/  LDL.LU R66, [R1+0x380] ;  /* 0x0003800001427983 */ /* 0x000ee80000300800 */
[----:B------:R-:W3:Y:S01]  /*1f270*/  LDL R4, [R1+0xd0c] ;  /* 0x000d0c0001047983 */ /* 0x000ee20000100800 */
[----:B------:R-:W-:-:S02]  /*1f280*/  @!P6 IMAD.MOV R21, RZ, RZ, -R21 ;  /* 0x000000ffff15e224 */ /* 0x000fc400078e0a15 */
[----:B------:R-:W-:Y:S02]  /*1f290*/  @P2 IMAD.MOV.U32 R22, RZ, RZ, R23 ;  /* 0x000000ffff162224 */ /* 0x000fe400078e0017 */
[----:B-1----:R-:W-:Y:S01]  /*1f2a0*/  @P2 IMAD.MOV.U32 R23, RZ, RZ, R24 ;  /* 0x000000ffff172224 */ /* 0x002fe200078e0018 */
[----:B------:R-:W-:-:S04]  /*1f2b0*/  SEL R21, R11, R21, !P3 ;  /* 0x000000150b157207 */ /* 0x000fc80005800000 */
[----:B------:R1:W3:Y:S02]  /*1f2c0*/  @P2 LDG.E.U8 R44, desc[UR22][R22.64] ;  /* 0x00000016162c2981 */ /* 0x0002e4000c1e1100 */
[----:B-1----:R-:W-:Y:S01]  /*1f2d0*/  IMAD R23, R21, UR4, RZ ;  /* 0x0000000415177c24 */ /* 0x002fe2000f8e02ff */
[C---:B------:R-:W-:Y:S01]  /*1f2e0*/  ISETP.GT.U32.AND P5, PT, R9.reuse, R5, PT ;  /* 0x000000050900720c */ /* 0x040fe20003fa4070 */
[----:B------:R-:W-:Y:S01]  /*1f2f0*/  IMAD.MOV.U32 R21, RZ, RZ, R68 ;  /* 0x000000ffff157224 */ /* 0x000fe200078e0044 */
[----:B------:R-:W-:Y:S01]  /*1f300*/  ISETP.GT.U32.AND P6, PT, R9, R25, PT ;  /* 0x000000190900720c */ /* 0x000fe20003fc4070 */
[----:B------:R-:W3:Y:S01]  /*1f310*/  LDL R68, [R1+0xd08] ;  /* 0x000d080001447983 */ /* 0x000ee20000100800 */
[----:B------:R-:W-:Y:S01]  /*1f320*/  IMAD.MOV.U32 R22, RZ, RZ, R2 ;  /* 0x000000ffff167224 */ /* 0x000fe200078e0002 */
[----:B------:R-:W-:Y:S01]  /*1f330*/  PRMT R43, RZ, 0x7610, R43 ;  /* 0x00007610ff2b7816 */ /* 0x000fe2000000002b */
[----:B------:R-:W1:Y:S02]  /*1f340*/  LDCU UR4, c[0x0][0x3b0] ;  /* 0x00007600ff0477ac */ /* 0x000e640008000800 */
[----:B------:R-:W-:-:S05]  /*1f350*/  @!P4 IMAD.MOV R22, RZ, RZ, -R22 ;  /* 0x000000ffff16c224 */ /* 0x000fca00078e0a16 */
[--C-:B------:R-:W-:Y:S01]  /*1f360*/  @!P5 IMAD.IADD R5, R5, 0x1, -R9.reuse ;  /* 0x000000010505d824 */ /* 0x100fe200078e0a09 */
[----:B------:R-:W-:Y:S01]  /*1f370*/  IADD3 R2, P5, PT, R23, R8, RZ ;  /* 0x0000000817027210 */ /* 0x000fe20007fbe0ff */
[----:B------:R-:W-:-:S03]  /*1f380*/  @!P6 IMAD.IADD R25, R25, 0x1, -R9 ;  /* 0x000000011919e824 */ /* 0x000fc600078e0a09 */
[----:B------:R-:W-:Y:S02]  /*1f390*/  LEA.HI.X.SX32 R23, R23, R7, 0x1, P5 ;  /* 0x0000000717177211 */ /* 0x000fe400028f0eff */
[C---:B------:R-:W-:Y:S01]  /*1f3a0*/  ISETP.GT.U32.AND P5, PT, R9.reuse, R5, PT ;  /* 0x000000050900720c */ /* 0x040fe20003fa4070 */
[----:B------:R-:W-:Y:S01]  /*1f3b0*/  @!P0 IMAD.MOV R21, RZ, RZ, -R21 ;  /* 0x000000ffff158224 */ /* 0x000fe200078e0a15 */
[----:B--2---:R-:W-:Y:S02]  /*1f3c0*/  ISETP.GT.U32.AND P6, PT, R9, R67, PT ;  /* 0x000000430900720c */ /* 0x004fe40003fc4070 */
[C---:B0-----:R-:W-:Y:S02]  /*1f3d0*/  SEL R24, R11.reuse, R22, !P3 ;  /* 0x000000160b187207 */ /* 0x041fe40005800000 */
[----:B------:R-:W-:-:S03]  /*1f3e0*/  SEL R21, R11, R21, !P3 ;  /* 0x000000150b157207 */ /* 0x000fc60005800000 */
[----:B------:R-:W-:Y:S01]  /*1f3f0*/  IMAD R24, R24, UR5, RZ ;  /* 0x0000000518187c24 */ /* 0x000fe2000f8e02ff */
[----:B------:R-:W-:Y:S01]  /*1f400*/  ISETP.GT.U32.AND P4, PT, R9, R25, PT ;  /* 0x000000190900720c */ /* 0x000fe20003f84070 */
[----:B------:R-:W-:Y:S01]  /*1f410*/  @P2 IMAD.MOV.U32 R22, RZ, RZ, R2 ;  /* 0x000000ffff162224 */ /* 0x000fe200078e0002 */
[----:B------:R0:W-:Y:S01]  /*1f420*/  STL [R1+0x34c], R2 ;  /* 0x00034c0201007387 */ /* 0x0001e20000100800 */
[----:B------:R-:W-:Y:S01]  /*1f430*/  IMAD R21, R21, UR6, RZ ;  /* 0x0000000615157c24 */ /* 0x000fe2000f8e02ff */
[----:B------:R-:W-:Y:S01]  /*1f440*/  PRMT R42, RZ, 0x7610, R42 ;  /* 0x00007610ff2a7816 */ /* 0x000fe2000000002a */
[--C-:B------:R-:W-:Y:S01]  /*1f450*/  @!P5 IMAD.IADD R5, R5, 0x1, -R9.reuse ;  /* 0x000000010505d824 */ /* 0x100fe200078e0a09 */
[----:B------:R2:W3:Y:S01]  /*1f460*/  @P2 LDG.E.U8 R43, desc[UR22][R22.64] ;  /* 0x00000016162b2981 */ /* 0x0004e2000c1e1100 */
[--C-:B------:R-:W-:Y:S01]  /*1f470*/  @!P6 IMAD.IADD R67, R67, 0x1, -R9.reuse ;  /* 0x000000014343e824 */ /* 0x100fe200078e0a09 */
[----:B------:R-:W1:Y:S01]  /*1f480*/  LDCU UR5, c[0x0][0x3b0] ;  /* 0x00007600ff0577ac */ /* 0x000e620008000800 */
[----:B0-----:R-:W-:Y:S01]  /*1f490*/  IADD3 R2, P6, PT, R21, R8, RZ ;  /* 0x0000000815027210 */ /* 0x001fe20007fde0ff */
[----:B------:R0:W-:Y:S03]  /*1f4a0*/  STL [R1+0x348], R23 ;  /* 0x0003481701007387 */ /* 0x0001e60000100800 */
[----:B------:R-:W-:Y:S01]  /*1f4b0*/  @!P4 IMAD.IADD R25, R25, 0x1, -R9 ;  /* 0x000000011919c824 */ /* 0x000fe200078e0a09 */
[----:B------:R-:W0:Y:S01]  /*1f4c0*/  LDCU UR6, c[0x0][0x3b0] ;  /* 0x00007600ff0677ac */ /* 0x000e220008000800 */
[----:B----4-:R-:W-:-:S02]  /*1f4d0*/  ISETP.GE.AND P0, PT, R3, RZ, PT ;  /* 0x000000ff0300720c */ /* 0x010fc40003f06270 */
[----:B------:R-:W-:-:S04]  /*1f4e0*/  IADD3 R3, P5, PT, R24, R8, RZ ;  /* 0x0000000818037210 */ /* 0x000fc80007fbe0ff */
[----:B--2---:R-:W-:Y:S01]  /*1f4f0*/  LEA.HI.X.SX32 R22, R24, R7, 0x1, P5 ;  /* 0x0000000718167211 */ /* 0x004fe200028f0eff */
[----:B------:R-:W-:Y:S04]  /*1f500*/  STL [R1+0x354], R3 ;  /* 0x0003540301007387 */ /* 0x000fe80000100800 */
[----:B------:R-:W-:Y:S01]  /*1f510*/  STL [R1+0x364], R2 ;  /* 0x0003640201007387 */ /* 0x000fe20000100800 */
[----:B0-----:R-:W-:-:S03]  /*1f520*/  @P2 IMAD.MOV.U32 R23, RZ, RZ, R22 ;  /* 0x000000ffff172224 */ /* 0x001fc600078e0016 */
[----:B------:R0:W-:Y:S01]  /*1f530*/  STL [R1+0x350], R22 ;  /* 0x0003501601007387 */ /* 0x0001e20000100800 */
[----:B---3--:R-:W-:Y:S02]  /*1f540*/  ISETP.GE.AND P5, PT, R4, RZ, PT ;  /* 0x000000ff0400720c */ /* 0x008fe40003fa6270 */
[----:B------:R-:W-:Y:S02]  /*1f550*/  LEA.HI.X.SX32 R4, R21, R7, 0x1, P6 ;  /* 0x0000000715047211 */ /* 0x000fe400030f0eff */
[----:B------:R-:W-:Y:S01]  /*1f560*/  ISETP.GT.U32.AND P6, PT, R9, R67, PT ;  /* 0x000000430900720c */ /* 0x000fe20003fc4070 */
[----:B0-----:R-:W-:Y:S02]  /*1f570*/  @P2 IMAD.MOV.U32 R22, RZ, RZ, R3 ;  /* 0x000000ffff162224 */ /* 0x001fe400078e0003 */
[----:B------:R-:W2:Y:S01]  /*1f580*/  LDL R3, [R1+0xcfc] ;  /* 0x000cfc0001037983 */ /* 0x000ea20000100800 */
[----:B------:R-:W-:-:S03]  /*1f590*/  IMAD.MOV.U32 R21, RZ, RZ, R5 ;  /* 0x000000ffff157224 */ /* 0x000fc600078e0005 */
[----:B------:R0:W3:Y:S02]  /*1f5a0*/  @P2 LDG.E.U8 R42, desc[UR22][R22.64] ;  /* 0x00000016162a2981 */ /* 0x0000e4000c1e1100 */
[----:B------:R-:W-:-:S04]  /*1f5b0*/  @!P5 IMAD.MOV R21, RZ, RZ, -R21 ;  /* 0x000000ffff15d224 */ /* 0x000fc800078e0a15 */
[----:B------:R-:W-:Y:S02]  /*1f5c0*/  @!P6 IMAD.IADD R67, R67, 0x1, -R9 ;  /* 0x000000014343e824 */ /* 0x000fe400078e0a09 */
[----:B0-----:R-:W-:-:S04]  /*1f5d0*/  IMAD.MOV.U32 R22, RZ, RZ, R25 ;  /* 0x000000ffff167224 */ /* 0x001fc800078e0019 */
[----:B------:R-:W-:Y:S01]  /*1f5e0*/  @!P0 IMAD.MOV R22, RZ, RZ, -R22 ;  /* 0x000000ffff168224 */ /* 0x000fe200078e0a16 */
[----:B------:R0:W-:Y:S01]  /*1f5f0*/  STL [R1+0x360], R4 ;  /* 0x0003600401007387 */ /* 0x0001e20000100800 */
[----:B------:R-:W-:-:S03]  /*1f600*/  ISETP.GE.AND P0, PT, R68, RZ, PT ;  /* 0x000000ff4400720c */ /* 0x000fc60003f06270 */
[----:B------:R-:W4:Y:S01]  /*1f610*/  LDL R68, [R1+0xb90] ;  /* 0x000b900001447983 */ /* 0x000f220000100800 */
[C---:B------:R-:W-:Y:S02]  /*1f620*/  SEL R23, R11.reuse, R22, !P3 ;  /* 0x000000160b177207 */ /* 0x040fe40005800000 */
[----:B------:R-:W-:Y:S01]  /*1f630*/  SEL R22, R11, R21, !P3 ;  /* 0x000000150b167207 */ /* 0x000fe20005800000 */
[----:B------:R-:W-:Y:S02]  /*1f640*/  IMAD.MOV.U32 R21, RZ, RZ, R67 ;  /* 0x000000ffff157224 */ /* 0x000fe400078e0043 */
[----:B------:R-:W3:Y:S01]  /*1f650*/  LDL R67, [R1+0xb8c] ;  /* 0x000b8c0001437983 */ /* 0x000ee20000100800 */
[----:B------:R-:W-:Y:S01]  /*1f660*/  ISETP.GT.U32.AND P4, PT, R9, R66, PT ;  /* 0x000000420900720c */ /* 0x000fe20003f84070 */
[----:B-1----:R-:W-:Y:S01]  /*1f670*/  IMAD R23, R23, UR4, RZ ;  /* 0x0000000417177c24 */ /* 0x002fe2000f8e02ff */
[----:B------:R-:W-:Y:S01]  /*1f680*/  PRMT R41, RZ, 0x7610, R41 ;  /* 0x00007610ff297816 */ /* 0x000fe20000000029 */
[----:B------:R-:W-:-:S02]  /*1f690*/  @P2 IMAD.MOV.U32 R25, RZ, RZ, R4 ;  /* 0x000000ffff192224 */ /* 0x000fc400078e0004 */
[----:B------:R-:W-:Y:S01]  /*1f6a0*/  @P2 IMAD.MOV.U32 R24, RZ, RZ, R2 ;  /* 0x000000ffff182224 */ /* 0x000fe200078e0002 */
[----:B------:R-:W-:Y:S01]  /*1f6b0*/  ISETP.GT.U32.AND P6, PT, R9, R13, PT ;  /* 0x0000000d0900720c */ /* 0x000fe20003fc4070 */
[----:B------:R-:W-:Y:S01]  /*1f6c0*/  IMAD R22, R22, UR5, RZ ;  /* 0x0000000516167c24 */ /* 0x000fe2000f8e02ff */
[----:B------:R-:W-:Y:S01]  /*1f6d0*/  PRMT R40, RZ, 0x7610, R40 ;  /* 0x00007610ff287816 */ /* 0x000fe20000000028 */
[----:B------:R-:W-:-:S04]  /*1f6e0*/  @!P0 IMAD.MOV R21, RZ, RZ, -R21 ;  /* 0x000000ffff158224 */ /* 0x000fc800078e0a15 */
[--C-:B------:R-:W-:Y:S01]  /*1f6f0*/  @!P4 IMAD.IADD R66, R66, 0x1, -R9.reuse ;  /* 0x000000014242c824 */ /* 0x100fe200078e0a09 */
[C---:B------:R-:W-:Y:S01]  /*1f700*/  ISETP.GT.U32.AND P4, PT, R9.reuse, R12, PT ;  /* 0x0000000c0900720c */ /* 0x040fe20003f84070 */
[----:B------:R1:W3:Y:S01]  /*1f710*/  @P2 LDG.E.U8 R41, desc[UR22][R24.64] ;  /* 0x0000001618292981 */ /* 0x0002e2000c1e1100 */
[----:B------:R-:W2:Y:S02]  /*1f720*/  LDCU UR4, c[0x0][0x3b0] ;  /* 0x00007600ff0477ac */ /* 0x000ea40008000800 */
[----:B------:R-:W-:Y:S02]  /*1f730*/  ISETP.GT.U32.AND P5, PT, R9, R66, PT ;  /* 0x000000420900720c */ /* 0x000fe40003fa4070 */
[----:B0-----:R-:W-:Y:S01]  /*1f740*/  IADD3 R4, P0, PT, R23, R8, RZ ;  /* 0x0000000817047210 */ /* 0x001fe20007f1e0ff */
[----:B------:R-:W-:Y:S01]  /*1f750*/  @!P6 IMAD.IADD R13, R13, 0x1, -R9 ;  /* 0x000000010d0de824 */ /* 0x000fe200078e0a09 */
[----:B------:R-:W0:Y:S02]  /*1f760*/  LDCU UR5, c[0x0][0x3b0] ;  /* 0x00007600ff0577ac */ /* 0x000e240008000800 */
[----:B------:R-:W-:-:S02]  /*1f770*/  LEA.HI.X.SX32 R5, R23, R7, 0x1, P0 ;  /* 0x0000000717057211 */ /* 0x000fc400000f0eff */
[----:B-1----:R-:W-:Y:S01]  /*1f780*/  SEL R24, R11, R21, !P3 ;  /* 0x000000150b187207 */ /* 0x002fe20005800000 */
[----:B------:R-:W-:-:S04]  /*1f790*/  @!P4 IMAD.IADD R12, R12, 0x1, -R9 ;  /* 0x000000010c0cc824 */ /* 0x000fc800078e0a09 */
[----:B------:R-:W-:Y:S01]  /*1f7a0*/  @!P5 IMAD.IADD R66, R66, 0x1, -R9 ;  /* 0x000000014242d824 */ /* 0x000fe200078e0a09 */
[----:B------:R-:W-:Y:S01]  /*1f7b0*/  IADD3 R2, P5, PT, R22, R8, RZ ;  /* 0x0000000816027210 */ /* 0x000fe20007fbe0ff */
[----:B------:R-:W-:Y:S02]  /*1f7c0*/  @P2 IMAD.MOV.U32 R23, RZ, RZ, R5 ;  /* 0x000000ffff172224 */ /* 0x000fe400078e0005 */
[----:B------:R-:W-:Y:S01]  /*1f7d0*/  IMAD R24, R24, UR6, RZ ;  /* 0x0000000618187c24 */ /* 0x000fe2000f8e02ff */
[----:B------:R-:W-:Y:S01]  /*1f7e0*/  STL [R1+0x36c], R4 ;  /* 0x00036c0401007387 */ /* 0x000fe20000100800 */
[----:B--2---:R-:W-:Y:S02]  /*1f7f0*/  ISETP.GE.AND P0, PT, R3, RZ, PT ;  /* 0x000000ff0300720c */ /* 0x004fe40003f06270 */
[----:B----4-:R-:W-:Y:S01]  /*1f800*/  ISETP.GE.AND P4, PT, R68, RZ, PT ;  /* 0x000000ff4400720c */ /* 0x010fe20003f86270 */
[----:B------:R-:W-:Y:S01]  /*1f810*/  IMAD.MOV.U32 R21, RZ, RZ, R66 ;  /* 0x000000ffff157224 */ /* 0x000fe200078e0042 */
[----:B------:R-:W-:Y:S01]  /*1f820*/  LEA.HI.X.SX32 R3, R22, R7, 0x1, P5 ;  /* 0x0000000716037211 */ /* 0x000fe200028f0eff */
[----:B------:R-:W-:Y:S01]  /*1f830*/  @P2 IMAD.MOV.U32 R22, RZ, RZ, R4 ;  /* 0x000000ffff162224 */ /* 0x000fe200078e0004 */
[----:B------:R-:W-:Y:S01]  /*1f840*/  ISETP.GT.U32.AND P5, PT, R9, R12, PT ;  /* 0x0000000c0900720c */ /* 0x000fe20003fa4070 */
[----:B------:R1:W-:Y:S01]  /*1f850*/  STL [R1+0x37c], R2 ;  /* 0x00037c0201007387 */ /* 0x0003e20000100800 */
[----:B------:R-:W-:Y:S01]  /*1f860*/  PRMT R39, RZ, 0x7610, R39 ;  /* 0x00007610ff277816 */ /* 0x000fe20000000027 */
[----:B------:R-:W2:Y:S02]  /*1f870*/  LDCU UR6, c[0x0][0x3b0] ;  /* 0x00007600ff0677ac */ /* 0x000ea40008000800 */
[----:B------:R4:W2:Y:S04]  /*1f880*/  @P2 LDG.E.U8 R40, desc[UR22][R22.64] ;  /* 0x0000001616282981 */ /* 0x0008a8000c1e1100 */
[----:B------:R-:W-:Y:S01]  /*1f890*/  STL [R1+0x368], R5 ;  /* 0x0003680501007387 */ /* 0x000fe20000100800 */
[----:B----4-:R-:W-:Y:S01]  /*1f8a0*/  @P2 IMAD.MOV.U32 R22, RZ, RZ, R2 ;  /* 0x000000ffff162224 */ /* 0x010fe200078e0002 */
[----:B-1----:R-:W-:-:S02]  /*1f8b0*/  IADD3 R2, P6, PT, R24, R8, RZ ;  /* 0x0000000818027210 */ /* 0x002fc40007fde0ff */
[----:B------:R1:W-:Y:S01]  /*1f8c0*/  STL [R1+0x378], R3 ;  /* 0x0003780301007387 */ /* 0x0003e20000100800 */
[----:B------:R-:W-:Y:S02]  /*1f8d0*/  @P2 IMAD.MOV.U32 R23, RZ, RZ, R3 ;  /* 0x000000ffff172224 */ /* 0x000fe400078e0003 */
[----:B------:R-:W-:Y:S01]  /*1f8e0*/  @!P5 IMAD.IADD R12, R12, 0x1, -R9 ;  /* 0x000000010c0cd824 */ /* 0x000fe200078e0a09 */
[----:B------:R-:W4:Y:S01]  /*1f8f0*/  LDL R68, [R1+0xb88] ;  /* 0x000b880001447983 */ /* 0x000f220000100800 */
[----:B---3--:R-:W-:Y:S02]  /*1f900*/  ISETP.GE.AND P5, PT, R67, RZ, PT ;  /* 0x000000ff4300720c */ /* 0x008fe40003fa6270 */
[----:B-1----:R-:W-:Y:S01]  /*1f910*/  LEA.HI.X.SX32 R3, R24, R7, 0x1, P6 ;  /* 0x0000000718037211 */ /* 0x002fe200030f0eff */
[----:B------:R-:W-:Y:S04]  /*1f920*/  STL [R1+0x384], R2 ;  /* 0x0003840201007387 */ /* 0x000fe80000100800 */
[----:B------:R1:W-:Y:S04]  /*1f930*/  STL [R1+0x380], R3 ;  /* 0x0003800301007387 */ /* 0x0003e80000100800 */
[----:B------:R-:W3:Y:S01]  /*1f940*/  LDL R67, [R1+0xb84] ;  /* 0x000b840001437983 */ /* 0x000ee20000100800 */
[----:B------:R-:W-:Y:S01]  /*1f950*/  @!P0 IMAD.MOV R21, RZ, RZ, -R21 ;  /* 0x000000ffff158224 */ /* 0x000fe200078e0a15 */
[----:B------:R-:W-:Y:S01]  /*1f960*/  ISETP.GT.U32.AND P6, PT, R9, R14, PT ;  /* 0x0000000e0900720c */ /* 0x000fe20003fc4070 */
[----:B------:R-:W-:Y:S01]  /*1f970*/  @!P4 IMAD.MOV R12, RZ, RZ, -R12 ;  /* 0x000000ffff0cc224 */ /* 0x000fe200078e0a0c */
[----:B------:R1:W4:Y:S02]  /*1f980*/  @P2 LDG.E.U8 R39, desc[UR22][R22.64] ;  /* 0x0000001616272981 */ /* 0x000324000c1e1100 */
[----:B------:R-:W-:-:S02]  /*1f990*/  SEL R21, R11, R21, !P3 ;  /* 0x000000150b157207 */ /* 0x000fc40005800000 */
[----:B------:R-:W-:Y:S02]  /*1f9a0*/  SEL R12, R11, R12, !P3 ;  /* 0x0000000c0b0c7207 */ /* 0x000fe40005800000 */
[----:B------:R-:W-:Y:S01]  /*1f9b0*/  ISETP.GT.U32.AND P0, PT, R9, R13, PT ;  /* 0x0000000d0900720c */ /* 0x000fe20003f04070 */
[----:B------:R-:W-:Y:S01]  /*1f9c0*/  IMAD R21, R21, UR4, RZ ;  /* 0x0000000415157c24 */ /* 0x000fe2000f8e02ff */
[----:B------:R-:W-:Y:S01]  /*1f9d0*/  PRMT R38, RZ, 0x7610, R38 ;  /* 0x00007610ff267816 */ /* 0x000fe20000000026 */
[----:B0-----:R-:W-:Y:S01]  /*1f9e0*/  IMAD R12, R12, UR5, RZ ;  /* 0x000000050c0c7c24 */ /* 0x001fe2000f8e02ff */
[----:B------:R-:W0:Y:S01]  /*1f9f0*/  LDCU UR4, c[0x0][0x3b0] ;  /* 0x00007600ff0477ac */ /* 0x000e220008000800 */
[----:B-1----:R-:W-:Y:S02]  /*1fa00*/  @P2 IMAD.MOV.U32 R22, RZ, RZ, R2 ;  /* 0x000000ffff162224 */ /* 0x002fe400078e0002 */
[----:B------:R-:W-:Y:S01]  /*1fa10*/  @P2 IMAD.MOV.U32 R23, RZ, RZ, R3 ;  /* 0x000000ffff172224 */ /* 0x000fe200078e0003 */
[CC--:B------:R-:W-:Y:S01]  /*1fa20*/  IADD3 R3, P4, PT, R21.reuse, R8.reuse, RZ ;  /* 0x0000000815037210 */ /* 0x0c0fe20007f9e0ff */
[--C-:B------:R-:W-:Y:S01]  /*1fa30*/  @!P6 IMAD.IADD R14, R14, 0x1, -R9.reuse ;  /* 0x000000010e0ee824 */ /* 0x100fe200078e0a09 */
[----:B------:R-:W-:Y:S01]  /*1fa40*/  IADD3 R2, P6, PT, R12, R8, RZ ;  /* 0x000000080c027210 */ /* 0x000fe20007fde0ff */
[----:B------:R-:W1:Y:S01]  /*1fa50*/  LDCU UR5, c[0x0][0x3b0] ;  /* 0x00007600ff0577ac */ /* 0x000e620008000800 */
[----:B------:R0:W4:Y:S01]  /*1fa60*/  @P2 LDG.E.U8 R38, desc[UR22][R22.64] ;  /* 0x0000001616262981 */ /* 0x000122000c1e1100 */
[----:B------:R-:W-:Y:S01]  /*1fa70*/  LEA.HI.X.SX32 R4, R21, R7, 0x1, P4 ;  /* 0x0000000715047211 */ /* 0x000fe200020f0eff */
[----:B------:R-:W-:-:S02]  /*1fa80*/  @!P0 IMAD.IADD R13, R13, 0x1, -R9 ;  /* 0x000000010d0d8824 */ /* 0x000fc400078e0a09 */
[----:B------:R1:W-:Y:S01]  /*1fa90*/  STL [R1+0x394], R3 ;  /* 0x0003940301007387 */ /* 0x0003e20000100800 */
[----:B0-----:R-:W-:-:S03]  /*1faa0*/  @P2 IMAD.MOV.U32 R22, RZ, RZ, R3 ;  /* 0x000000ffff162224 */ /* 0x001fc600078e0003 */
[----:B------:R-:W-:Y:S01]  /*1fab0*/  STL [R1+0x390], R4 ;  /* 0x0003900401007387 */ /* 0x000fe20000100800 */
[----:B-1----:R-:W-:Y:S01]  /*1fac0*/  LEA.HI.X.SX32 R3, R12, R7, 0x1, P6 ;  /* 0x000000070c037211 */ /* 0x002fe200030f0eff */
[----:B------:R-:W-:Y:S02]  /*1fad0*/  @!P5 IMAD.MOV R13, RZ, RZ, -R13 ;  /* 0x000000ffff0dd224 */ /* 0x000fe400078e0a0d */
[----:B------:R0:W-:Y:S04]  /*1fae0*/  STL [R1+0x39c], R2 ;  /* 0x00039c0201007387 */ /* 0x0001e80000100800 */
[----:B------:R1:W-:Y:S01]  /*1faf0*/  STL [R1+0x398], R3 ;  /* 0x0003980301007387 */ /* 0x0003e20000100800 */
[----:B------:R-:W-:-:S03]  /*1fb00*/  SEL R21, R11, R13, !P3 ;  /* 0x0000000d0b157207 */ /* 0x000fc60005800000 */
[----:B------:R-:W4:Y:S02]  /*1fb10*/  LDL R66, [R1+0xb80] ;  /* 0x000b800001427983 */ /* 0x000f240000100800 */
[----:B--2---:R-:W-:Y:S02]  /*1fb20*/  IMAD R21, R21, UR6, RZ ;  /* 0x0000000615157c24 */ /* 0x004fe4000f8e02ff */
[----:B------:R-:W-:Y:S01]  /*1fb30*/  @P2 IMAD.MOV.U32 R12, RZ, RZ, R2 ;  /* 0x000000ffff0c2224 */ /* 0x000fe200078e0002 */
[----:B------:R-:W-:Y:S01]  /*1fb40*/  ISETP.GT.U32.AND P0, PT, R9, R15, PT ;  /* 0x0000000f0900720c */ /* 0x000fe20003f04070 */
[----:B------:R-:W-:Y:S01]  /*1fb50*/  @P2 IMAD.MOV.U32 R13, RZ, RZ, R3 ;  /* 0x000000ffff0d2224 */ /* 0x000fe200078e0003 */
[C---:B0-----:R-:W-:Y:S01]  /*1fb60*/  IADD3 R2, P6, PT, R21.reuse, R8, RZ ;  /* 0x0000000815027210 */ /* 0x041fe20007fde0ff */
[----:B------:R-:W0:Y:S03]  /*1fb70*/  LDCU UR6, c[0x0][0x3b0] ;  /* 0x00007600ff0677ac */ /* 0x000e260008000800 */
[----:B-1----:R-:W-:Y:S01]  /*1fb80*/  LEA.HI.X.SX32 R3, R21, R7, 0x1, P6 ;  /* 0x0000000715037211 */ /* 0x002fe200030f0eff */
[----:B------:R1:W-:Y:S04]  /*1fb90*/  STL [R1+0x3ac], R2 ;  /* 0x0003ac0201007387 */ /* 0x0003e80000100800 */
[----:B------:R2:W-:Y:S01]  /*1fba0*/  STL [R1+0x3a8], R3 ;  /* 0x0003a80301007387 */ /* 0x0005e20000100800 */
[----:B---3--:R-:W-:-:S03]  /*1fbb0*/  ISETP.GE.AND P6, PT, R67, RZ, PT ;  /* 0x000000ff4300720c */ /* 0x008fc60003fc6270 */
[----:B------:R-:W3:Y:S01]  /*1fbc0*/  LDL R67, [R1+0xb78] ;  /* 0x000b780001437983 */ /* 0x000ee20000100800 */
[C---:B------:R-:W-:Y:S02]  /*1fbd0*/  ISETP.GT.U32.AND P4, PT, R9.reuse, R16, PT ;  /* 0x000000100900720c */ /* 0x040fe40003f84070 */
[----:B------:R-:W-:Y:S01]  /*1fbe0*/  ISETP.GT.U32.AND P5, PT, R9, R14, PT ;  /* 0x0000000e0900720c */ /* 0x000fe20003fa4070 */
[--C-:B------:R-:W-:Y:S01]  /*1fbf0*/  @!P0 IMAD.IADD R15, R15, 0x1, -R9.reuse ;  /* 0x000000010f0f8824 */ /* 0x100fe200078e0a09 */
[----:B----4-:R-:W-:Y:S02]  /*1fc00*/  ISETP.GE.AND P0, PT, R68, RZ, PT ;  /* 0x000000ff4400720c */ /* 0x010fe40003f06270 */
[----:B------:R-:W4:Y:S07]  /*1fc10*/  LDL R68, [R1+0xb7c] ;  /* 0x000b7c0001447983 */ /* 0x000f2e0000100800 */
[--C-:B------:R-:W-:Y:S01]  /*1fc20*/  @!P4 IMAD.IADD R16, R16, 0x1, -R9.reuse ;  /* 0x000000011010c824 */ /* 0x100fe200078e0a09 */
[----:B------:R-:W-:Y:S01]  /*1fc30*/  ISETP.GT.U32.AND P4, PT, R9, R15, PT ;  /* 0x0000000f0900720c */ /* 0x000fe20003f84070 */
[----:B------:R-:W-:-:S04]  /*1fc40*/  @!P5 IMAD.IADD R14, R14, 0x1, -R9 ;  /* 0x000000010e0ed824 */ /* 0x000fc800078e0a09 */
[----:B------:R-:W-:Y:S01]  /*1fc50*/  @!P0 IMAD.MOV R14, RZ, RZ, -R14 ;  /* 0x000000ffff0e8224 */ /* 0x000fe200078e0a0e */
[----:B------:R-:W-:-:S07]  /*1fc60*/  ISETP.GT.U32.AND P0, PT, R9, R19, PT ;  /* 0x000000130900720c */ /* 0x000fce0003f04070 */
[----:B------:R-:W-:Y:S01]  /*1fc70*/  @!P4 IMAD.IADD R15, R15, 0x1, -R9 ;  /* 0x000000010f0fc824 */ /* 0x000fe200078e0a09 */
[----:B------:R-:W-:Y:S02]  /*1fc80*/  ISETP.GT.U32.AND P4, PT, R9, R18, PT ;  /* 0x000000120900720c */ /* 0x000fe40003f84070 */
[----:B------:R-:W-:Y:S02]  /*1fc90*/  SEL R14, R11, R14, !P3 ;  /* 0x0000000e0b0e7207 */ /* 0x000fe40005800000 */
[----:B------:R-:W-:Y:S02]  /*1fca0*/  PRMT R36, RZ, 0x7610, R36 ;  /* 0x00007610ff247816 */ /* 0x000fe40000000024 */
[----:B------:R-:W-:Y:S01]  /*1fcb0*/  ISETP.GT.U32.AND P5, PT, R9, R16, PT ;  /* 0x000000100900720c */ /* 0x000fe20003fa4070 */
[----:B------:R-:W-:Y:S01]  /*1fcc0*/  IMAD R14, R14, UR4, RZ ;  /* 0x000000040e0e7c24 */ /* 0x000fe2000f8e02ff */
[----:B------:R-:W-:Y:S01]  /*1fcd0*/  PRMT R35, RZ, 0x7610, R35 ;  /* 0x00007610ff237816 */ /* 0x000fe20000000023 */
[----:B------:R-:W-:Y:S01]  /*1fce0*/  @!P0 IMAD.IADD R19, R19, 0x1, -R9 ;  /* 0x0000000113138824 */ /* 0x000fe200078e0a09 */
[----:B------:R0:W4:Y:S01]  /*1fcf0*/  @P2 LDG.E.U8 R36, desc[UR22][R12.64] ;  /* 0x000000160c242981 */ /* 0x000122000c1e1100 */
[----:B------:R-:W-:Y:S01]  /*1fd00*/  @!P6 IMAD.MOV R15, RZ, RZ, -R15 ;  /* 0x000000ffff0fe224 */ /* 0x000fe200078e0a0f */
[----:B------:R-:W-:Y:S01]  /*1fd10*/  PRMT R34, RZ, 0x7610, R34 ;  /* 0x00007610ff227816 */ /* 0x000fe20000000022 */
[----:B------:R-:W-:Y:S01]  /*1fd20*/  @!P4 IMAD.IADD R18, R18, 0x1, -R9 ;  /* 0x000000011212c824 */ /* 0x000fe200078e0a09 */
[----:B------:R-:W3:Y:S01]  /*1fd30*/  LDCU UR4, c[0x0][0x3b0] ;  /* 0x00007600ff0477ac */ /* 0x000ee20008000800 */
[----:B------:R-:W-:-:S02]  /*1fd40*/  ISETP.GE.AND P0, PT, R66, RZ, PT ;  /* 0x000000ff4200720c */ /* 0x000fc40003f06270 */
[----:B------:R-:W-:Y:S01]  /*1fd50*/  SEL R15, R11, R15, !P3 ;  /* 0x0000000f0b0f7207 */ /* 0x000fe20005800000 */
[----:B0-----:R-:W-:Y:S01]  /*1fd60*/  @P2 IMAD.MOV.U32 R12, RZ, RZ, R2 ;  /* 0x000000ffff0c2224 */ /* 0x001fe200078e0002 */
[----:B-1----:R-:W-:Y:S01]  /*1fd70*/  IADD3 R2, P6, PT, R14, R8, RZ ;  /* 0x000000080e027210 */ /* 0x002fe20007fde0ff */
[----:B------:R-:W-:-:S03]  /*1fd80*/  @P2 IMAD.MOV.U32 R13, RZ, RZ, R3 ;  /* 0x000000ffff0d2224 */ /* 0x000fc600078e0003 */
[----:B--2---:R-:W-:Y:S02]  /*1fd90*/  LEA.HI.X.SX32 R3, R14, R7, 0x1, P6 ;  /* 0x000000070e037211 */ /* 0x004fe400030f0eff */
[----:B------:R-:W-:Y:S01]  /*1fda0*/  ISETP.GT.U32.AND P6, PT, R9, R18, PT ;  /* 0x000000120900720c */ /* 0x000fe20003fc4070 */
[----:B------:R-:W-:Y:S01]  /*1fdb0*/  @!P5 IMAD.IADD R16, R16, 0x1, -R9 ;  /* 0x000000011010d824 */ /* 0x000fe200078e0a09 */
[----:B------:R0:W2:Y:S01]  /*1fdc0*/  @P2 LDG.E.U8 R35, desc[UR22][R12.64] ;  /* 0x000000160c232981 */ /* 0x0000a2000c1e1100 */
[----:B------:R-:W-:-:S03]  /*1fdd0*/  IMAD R15, R15, UR5, RZ ;  /* 0x000000050f0f7c24 */ /* 0x000fc6000f8e02ff */
[----:B------:R1:W-:Y:S01]  /*1fde0*/  STL [R1+0x3b4], R2 ;  /* 0x0003b40201007387 */ /* 0x0003e20000100800 */
[----:B------:R-:W-:-:S06]  /*1fdf0*/  @!P0 IMAD.MOV R16, RZ, RZ, -R16 ;  /* 0x000000ffff108224 */ /* 0x000fcc00078e0a10 */
[----:B------:R-:W-:Y:S02]  /*1fe00*/  @!P6 IMAD.IADD R18, R18, 0x1, -R9 ;  /* 0x000000011212e824 */ /* 0x000fe400078e0a09 */
[----:B0-----:R-:W-:Y:S01]  /*1fe10*/  @P2 IMAD.MOV.U32 R12, RZ, RZ, R2 ;  /* 0x000000ffff0c2224 */ /* 0x001fe200078e0002 */
[C---:B-1----:R-:W-:Y:S01]  /*1fe20*/  IADD3 R2, P0, PT, R15.reuse, R8, RZ ;  /* 0x000000080f027210 */ /* 0x042fe20007f1e0ff */
[----:B------:R0:W-:Y:S01]  /*1fe30*/  STL [R1+0x3b0], R3 ;  /* 0x0003b00301007387 */ /* 0x0001e20000100800 */
[----:B------:R-:W-:Y:S01]  /*1fe40*/  @P2 IMAD.MOV.U32 R13, RZ, RZ, R3 ;  /* 0x000000ffff0d2224 */ /* 0x000fe200078e0003 */
[----:B------:R-:W-:Y:S01]  /*1fe50*/  ISETP.GE.AND P6, PT, R0, RZ, PT ;  /* 0x000000ff0000720c */ /* 0x000fe20003fc6270 */
[----:B------:R-:W1:Y:S01]  /*1fe60*/  LDCU UR5, c[0x0][0x3b0] ;  /* 0x00007600ff0577ac */ /* 0x000e620008000800 */
[----:B------:R1:W-:Y:S04]  /*1fe70*/  STL [R1+0x3c4], R2 ;  /* 0x0003c40201007387 */ /* 0x0003e80000100800 */
[----:B------:R-:W2:Y:S01]  /*1fe80*/  LDL.LU R0, [R1+0xf50] ;  /* 0x000f500001007983 */ /* 0x000ea20000300800 */
[----:B0-----:R-:W-:-:S02]  /*1fe90*/  LEA.HI.X.SX32 R3, R15, R7, 0x1, P0 ;  /* 0x000000070f037211 */ /* 0x001fc400000f0eff */
[----:B------:R-:W-:Y:S01]  /*1fea0*/  ISETP.GT.U32.AND P5, PT, R9, R17, PT ;  /* 0x000000110900720c */ /* 0x000fe20003fa4070 */
[----:B------:R0:W2:Y:S04]  /*1feb0*/  @P2 LDG.E.U8 R34, desc[UR22][R12.64] ;  /* 0x000000160c222981 */ /* 0x0000a8000c1e1100 */
[----:B------:R0:W-:Y:S01]  /*1fec0*/  STL [R1+0x3c0], R3 ;  /* 0x0003c00301007387 */ /* 0x0001e20000100800 */
[----:B---3--:R-:W-:-:S03]  /*1fed0*/  ISETP.GE.AND P0, PT, R67, RZ, PT ;  /* 0x000000ff4300720c */ /* 0x008fc60003f06270 */
[----:B------:R-:W3:Y:S01]  /*1fee0*/  LDL R67, [R1+0xb70] ;  /* 0x000b700001437983 */ /* 0x000ee20000100800 */
[----:B------:R-:W-:-:S03]  /*1fef0*/  ISETP.GT.U32.AND P4, PT, R9, R19, PT ;  /* 0x000000130900720c */ /* 0x000fc60003f84070 */
[----:B------:R-:W-:Y:S01]  /*1ff00*/  @!P5 IMAD.IADD R17, R17, 0x1, -R9 ;  /* 0x000000011111d824 */ /* 0x000fe200078e0a09 */
[----:B------:R-:W-:-:S04]  /*1ff10*/  SEL R16, R11, R16, !P3 ;  /* 0x000000100b107207 */ /* 0x000fc80005800000 */
[----:B------:R-:W-:-:S05]  /*1ff20*/  ISETP.GT.U32.AND P5, PT, R9, R17, PT ;  /* 0x000000110900720c */ /* 0x000fca0003fa4070 */
[----:B------:R-:W-:Y:S01]  /*1ff30*/  @!P4 IMAD.IADD R19, R19, 0x1, -R9 ;  /* 0x000000011313c824 */ /* 0x000fe200078e0a09 */
[----:B----4-:R-:W-:Y:S01]  /*1ff40*/  ISETP.GE.AND P4, PT, R68, RZ, PT ;  /* 0x000000ff4400720c */ /* 0x010fe20003f86270 */
[----:B------:R-:W-:Y:S02]  /*1ff50*/  IMAD R16, R16, UR6, RZ ;  /* 0x0000000610107c24 */ /* 0x000fe4000f8e02ff */
[----:B0-----:R-:W-:-:S04]  /*1ff60*/  @P2 IMAD.MOV.U32 R12, RZ, RZ, R2 ;  /* 0x000000ffff0c2224 */ /* 0x001fc800078e0002 */
[----:B------:R-:W-:Y:S01]  /*1ff70*/  @!P5 IMAD.IADD R17, R17, 0x1, -R9 ;  /* 0x000000011111d824 */ /* 0x000fe200078e0a09 */
[----:B-1----:R-:W-:Y:S01]  /*1ff80*/  IADD3 R2, P5, PT, R16, R8, RZ ;  /* 0x0000000810027210 */ /* 0x002fe20007fbe0ff */
[----:B------:R-:W-:-:S04]  /*1ff90*/  @!P0 IMAD.MOV R18, RZ, RZ, -R18 ;  /* 0x000000ffff128224 */ /* 0x000fc800078e0a12 */
[----:B------:R-:W-:Y:S01]  /*1ffa0*/  @!P4 IMAD.MOV R19, RZ, RZ, -R19 ;  /* 0x000000ffff13c224 */ /* 0x000fe200078e0a13 */
[----:B------:R-:W-:Y:S01]  /*1ffb0*/  ISETP.GT.U32.AND P4, PT, R9, R20, PT ;  /* 0x000000140900720c */ /* 0x000fe20003f84070 */
[----:B------:R-:W-:Y:S01]  /*1ffc0*/  @P2 IMAD.MOV.U32 R13, RZ, RZ, R3 ;  /* 0x000000ffff0d2224 */ /* 0x000fe200078e0003 */
[----:B------:R-:W-:Y:S02]  /*1ffd0*/  PRMT R33, RZ, 0x7610, R33 ;  /* 0x00007610ff217816 */ /* 0x000fe40000000021 */
[C---:B------:R-:W-:Y:S02]  /*1ffe0*/  SEL R19, R11.reuse, R19, !P3 ;  /* 0x000000130b137207 */ /* 0x040fe40005800000 */
[----:B------:R-:W-:Y:S01]  /*1fff0*/  LEA.HI.X.SX32 R3, R16, R7, 0x1, P5 ;  /* 0x0000000710037211 */ /* 0x000fe200028f0eff */
[----:B------:R-:W-:Y:S01]  /*20000*/  @!P6 IMAD.MOV R17, RZ, RZ, -R17 ;  /* 0x000000ffff11e224 */ /* 0x000fe200078e0a11 */
[----:B------:R-:W-:Y:S01]  /*20010*/  SEL R18, R11, R18, !P3 ;  /* 0x000000120b127207 */ /* 0x000fe20005800000 */
[----:B------:R-:W-:Y:S01]  /*20020*/  IMAD R19, R19, UR14, RZ ;  /* 0x0000000e13137c24 */ /* 0x000fe2000f8e02ff */
[----:B------:R0:W4:Y:S04]  /*20030*/  @P2 LDG.E.U8 R33, desc[UR22][R12.64] ;  /* 0x000000160c212981 */ /* 0x000128000c1e1100 */
[----:B------:R-:W-:Y:S01]  /*20040*/  STL [R1+0x3cc], R2 ;  /* 0x0003cc0201007387 */ /* 0x000fe20000100800 */
[----:B------:R-:W-:Y:S01]  /*20050*/  IMAD R18, R18, UR4, RZ ;  /* 0x0000000412127c24 */ /* 0x000fe2000f8e02ff */
[----:B------:R-:W-:Y:S01]  /*20060*/  PRMT R32, RZ, 0x7610, R32 ;  /* 0x00007610ff207816 */ /* 0x000fe20000000020 */
[----:B------:R-:W-:Y:S01]  /*20070*/  @!P4 IMAD.IADD R20, R20, 0x1, -R9 ;  /* 0x000000011414c824 */ /* 0x000fe200078e0a09 */
[----:B------:R1:W-:Y:S01]  /*20080*/  STL [R1+0x3c8], R3 ;  /* 0x0003c80301007387 */ /* 0x0003e20000100800 */
[----:B------:R-:W-:Y:S01]  /*20090*/  SEL R17, R11, R17, !P3 ;  /* 0x000000110b117207 */ /* 0x000fe20005800000 */
[----:B0-----:R-:W-:Y:S01]  /*200a0*/  @P2 IMAD.MOV.U32 R13, RZ, RZ, R3 ;  /* 0x000000ffff0d2224 */ /* 0x001fe200078e0003 */
[----:B------:R-:W-:Y:S01]  /*200b0*/  PRMT R31, RZ, 0x7610, R31 ;  /* 0x00007610ff1f7816 */ /* 0x000fe2000000001f */
[----:B------:R-:W-:Y:S01]  /*200c0*/  @P2 IMAD.MOV.U32 R12, RZ, RZ, R2 ;  /* 0x000000ffff0c2224 */ /* 0x000fe200078e0002 */
[----:B------:R-:W-:Y:S01]  /*200d0*/  PRMT R30, RZ, 0x7610, R30 ;  /* 0x00007610ff1e7816 */ /* 0x000fe2000000001e */
[----:B------:R-:W-:Y:S01]  /*200e0*/  @P2 IMAD.MOV.U32 R23, RZ, RZ, R4 ;  /* 0x000000ffff172224 */ /* 0x000fe200078e0004 */
[----:B------:R-:W0:Y:S01]  /*200f0*/  LDCU UR4, c[0x0][0x3b0] ;  /* 0x00007600ff0477ac */ /* 0x000e220008000800 */
[-C--:B-1----:R-:W-:Y:S01]  /*20100*/  IADD3 R3, P0, PT, R19, R8.reuse, RZ ;  /* 0x0000000813037210 */ /* 0x082fe20007f1e0ff */
[----:B------:R-:W-:Y:S01]  /*20110*/  IMAD R17, R17, UR5, RZ ;  /* 0x0000000511117c24 */ /* 0x000fe2000f8e02ff */
[----:B------:R-:W-:Y:S01]  /*20120*/  IADD3 R4, P4, PT, R18, R8, RZ ;  /* 0x0000000812047210 */ /* 0x000fe20007f9e0ff */
[----:B------:R1:W4:Y:S01]  /*20130*/  @P2 LDG.E.U8 R32, desc[UR22][R12.64] ;  /* 0x000000160c202981 */ /* 0x000322000c1e1100 */
[----:B------:R-:W-:Y:S01]  /*20140*/  LEA.HI.X.SX32 R5, R19, R7, 0x1, P0 ;  /* 0x0000000713057211 */ /* 0x000fe200000f0eff */
[----:B------:R-:W0:Y:S01]  /*20150*/  LDCU UR5, c[0x0][0x3b0] ;  /* 0x00007600ff0577ac */ /* 0x000e220008000800 */
[----:B------:R-:W-:Y:S01]  /*20160*/  ISETP.GT.U32.AND P0, PT, R9, R20, PT ;  /* 0x000000140900720c */ /* 0x000fe20003f04070 */
[----:B------:R1:W-:Y:S01]  /*20170*/  STL [R1+0x3dc], R3 ;  /* 0x0003dc0301007387 */ /* 0x0003e20000100800 */
[----:B------:R-:W-:-:S03]  /*20180*/  IADD3 R2, P5, PT, R17, R8, RZ ;  /* 0x0000000811027210 */ /* 0x000fc60007fbe0ff */
[----:B------:R0:W-:Y:S01]  /*20190*/  STL [R1+0x3d8], R5 ;  /* 0x0003d80501007387 */ /* 0x0001e20000100800 */
[----:B-1----:R-:W-:Y:S02]  /*201a0*/  @P2 IMAD.MOV.U32 R12, RZ, RZ, R3 ;  /* 0x000000ffff0c2224 */ /* 0x002fe400078e0003 */
[----:B------:R-:W-:Y:S01]  /*201b0*/  @P2 IMAD.MOV.U32 R13, RZ, RZ, R5 ;  /* 0x000000ffff0d2224 */ /* 0x000fe200078e0005 */
[----:B------:R-:W-:-:S04]  /*201c0*/  LEA.HI.X.SX32 R3, R17, R7, 0x1, P5 ;  /* 0x0000000711037211 */ /* 0x000fc800028f0eff */
[----:B------:R1:W4:Y:S01]  /*201d0*/  @P2 LDG.E.U8 R31, desc[UR22][R12.64] ;  /* 0x000000160c1f2981 */ /* 0x000322000c1e1100 */
[----:B0-----:R-:W-:Y:S01]  /*201e0*/  LEA.HI.X.SX32 R5, R18, R7, 0x1, P4 ;  /* 0x0000000712057211 */ /* 0x001fe200020f0eff */
[----:B------:R-:W-:Y:S01]  /*201f0*/  @!P0 IMAD.IADD R20, R20, 0x1, -R9 ;  /* 0x0000000114148824 */ /* 0x000fe200078e0a09 */
[----:B------:R-:W-:Y:S01]  /*20200*/  PRMT R29, RZ, 0x7610, R29 ;  /* 0x00007610ff1d7816 */ /* 0x000fe2000000001d */
[----:B------:R-:W-:Y:S01]  /*20210*/  STL [R1+0x3e4], R4 ;  /* 0x0003e40401007387 */ /* 0x000fe20000100800 */
[----:B-1----:R-:W-:Y:S02]  /*20220*/  @P2 IMAD.MOV.U32 R12, RZ, RZ, R4 ;  /* 0x000000ffff0c2224 */ /* 0x002fe400078e0004 */
[----:B------:R-:W-:Y:S01]  /*20230*/  @P2 IMAD.MOV.U32 R13, RZ, RZ, R5 ;  /* 0x000000ffff0d2224 */ /* 0x000fe200078e0005 */
[----:B------:R-:W-:Y:S04]  /*20240*/  STL [R1+0x3f4], R2 ;  /* 0x0003f40201007387 */ /* 0x000fe80000100800 */
[----:B------:R0:W4:Y:S04]  /*20250*/  @P2 LDG.E.U8 R30, desc[UR22][R12.64] ;  /* 0x000000160c1e2981 */ /* 0x000128000c1e1100 */
[----:B------:R-:W-:Y:S04]  /*20260*/  STL [R1+0x3e0], R5 ;  /* 0x0003e00501007387 */ /* 0x000fe80000100800 */
[----:B------:R2:W-:Y:S01]  /*20270*/  STL [R1+0x3f0], R3 ;  /* 0x0003f00301007387 */ /* 0x0005e20000100800 */
[----:B0-----:R-:W-:-:S02]  /*20280*/  @P2 IMAD.MOV.U32 R12, RZ, RZ, R2 ;  /* 0x000000ffff0c2224 */ /* 0x001fc400078e0002 */
[----:B------:R-:W-:-:S05]  /*20290*/  @P2 IMAD.MOV.U32 R13, RZ, RZ, R3 ;  /* 0x000000ffff0d2224 */ /* 0x000fca00078e0003 */
[----:B------:R0:W4:Y:S01]  /*202a0*/  @P2 LDG.E.U8 R29, desc[UR22][R12.64] ;  /* 0x000000160c1d2981 */ /* 0x000122000c1e1100 */
[----:B--2---:R-:W-:-:S04]  /*202b0*/  LOP3.LUT R3, R0, 0x1c4, RZ, 0xfc, !PT ;  /* 0x000001c400037812 */ /* 0x004fc800078efcff */
[----:B0-----:R-:W-:-:S05]  /*202c0*/  IABS R12, R3 ;  /* 0x00000003000c7213 */ /* 0x001fca0000000000 */
[----:B------:R-:W-:-:S04]  /*202d0*/  IMAD.HI.U32 R13, R10, R12, RZ ;  /* 0x0000000c0a0d7227 */ /* 0x000fc800078e00ff */
[----:B------:R-:W-:-:S04]  /*202e0*/  IMAD.MOV R13, RZ, RZ, -R13 ;  /* 0x000000ffff0d7224 */ /* 0x000fc800078e0a0d */
[----:B------:R-:W-:Y:S01]  /*202f0*/  IMAD R12, R9, R13, R12 ;  /* 0x0000000d090c7224 */ /* 0x000fe200078e020c */
[----:B------:R-:W-:Y:S01]  /*20300*/  STL [R1+0xb6c], R3 ;  /* 0x000b6c0301007387 */ /* 0x000fe20000100800 */
[----:B------:R-:W-:Y:S02]  /*20310*/  PRMT R28, RZ, 0x7610, R28 ;  /* 0x00007610ff1c7816 */ /* 0x000fe4000000001c */
[----:B------:R-:W-:Y:S02]  /*20320*/  PRMT R27, RZ, 0x7610, R27 ;  /* 0x00007610ff1b7816 */ /* 0x000fe4000000001b */
[----:B------:R-:W-:Y:S02]  /*20330*/  PRMT R26, RZ, 0x7610, R26 ;  /* 0x00007610ff1a7816 */ /* 0x000fe4000000001a */
[----:B---3--:R-:W-:-:S13]  /*20340*/  ISETP.GE.AND P4, PT, R67, RZ, PT ;  /* 0x000000ff4300720c */ /* 0x008fda0003f86270 */
[----:B------:R-:W-:-:S05]  /*20350*/  @!P4 IMAD.MOV R20, RZ, RZ, -R20 ;  /* 0x000000ffff14c224 */ /* 0x000fca00078e0a14 */
[----:B------:R-:W-:-:S05]  /*20360*/  SEL R20, R11, R20, !P3 ;  /* 0x000000140b147207 */ /* 0x000fca0005800000 */
[----:B------:R-:W-:Y:S01]  /*20370*/  IMAD R20, R20, UR4, RZ ;  /* 0x0000000414147c24 */ /* 0x000fe2000f8e02ff */
[----:B------:R-:W-:Y:S01]  /*20380*/  ISETP.GE.AND P4, PT, R3, RZ, PT ;  /* 0x000000ff0300720c */ /* 0x000fe20003f86270 */
[----:B------:R-:W0:Y:S03]  /*20390*/  LDCU UR4, c[0x0][0x3b0] ;  /* 0x00007600ff0477ac */ /* 0x000e260008000800 */
[----:B------:R-:W-:-:S04]  /*203a0*/  IADD3 R2, P0, PT, R20, R8, RZ ;  /* 0x0000000814027210 */ /* 0x000fc80007f1e0ff */
[----:B------:R-:W-:Y:S02]  /*203b0*/  LEA.HI.X.SX32 R4, R20, R7, 0x1, P0 ;  /* 0x0000000714047211 */ /* 0x000fe400000f0eff */
[----:B------:R-:W-:Y:S01]  /*203c0*/  ISETP.GT.U32.AND P0, PT, R9, R12, PT ;  /* 0x0000000c0900720c */ /* 0x000fe20003f04070 */
[----:B------:R1:W-:Y:S01]  /*203d0*/  STL [R1+0x3fc], R2 ;  /* 0x0003fc0201007387 */ /* 0x0003e20000100800 */
[----:B------:R-:W-:Y:S02]  /*203e0*/  @P2 IMAD.MOV.U32 R14, RZ, RZ, R2 ;  /* 0x000000ffff0e2224 */ /* 0x000fe400078e0002 */
[----:B------:R-:W-:-:S05]  /*203f0*/  @P2 IMAD.MOV.U32 R15, RZ, RZ, R4 ;  /* 0x000000ffff0f2224 */ /* 0x000fca00078e0004 */
[----:B------:R2:W3:Y:S01]  /*20400*/  @P2 LDG.E.U8 R28, desc[UR22][R14.64] ;  /* 0x000000160e1c2981 */ /* 0x0004e2000c1e1100 */
[----:B-1----:R-:W-:-:S03]  /*20410*/  LOP3.LUT R2, R0, 0x1c6, RZ, 0xfc, !PT ;  /* 0x000001c600027812 */ /* 0x002fc600078efcff */
[----:B------:R-:W-:Y:S01]  /*20420*/  @!P0 IMAD.IADD R12, R12, 0x1, -R9 ;  /* 0x000000010c0c8824 */ /* 0x000fe200078e0a09 */
[----:B------:R-:W-:-:S04]  /*20430*/  IABS R13, R2 ;  /* 0x00000002000d7213 */ /* 0x000fc80000000000 */
[----:B------:R-:W-:Y:S01]  /*20440*/  ISETP.GT.U32.AND P0, PT, R9, R12, PT ;  /* 0x0000000c0900720c */ /* 0x000fe20003f04070 */
[----:B--2---:R-:W-:-:S04]  /*20450*/  IMAD.HI.U32 R14, R10, R13, RZ ;  /* 0x0000000d0a0e7227 */ /* 0x004fc800078e00ff */
[----:B------:R-:W-:-:S04]  /*20460*/  IMAD.MOV R14, RZ, RZ, -R14 ;  /* 0x000000ffff0e7224 */ /* 0x000fc800078e0a0e */
[----:B------:R-:W-:-:S04]  /*20470*/  IMAD R13, R9, R14, R13 ;  /* 0x0000000e090d7224 */ /* 0x000fc800078e020d */
[----:B------:R-:W-:Y:S01]  /*20480*/  @!P0 IMAD.IADD R12, R12, 0x1, -R9 ;  /* 0x000000010c0c8824 */ /* 0x000fe200078e0a09 */
[----:B------:R-:W-:-:S03]  /*20490*/  ISETP.GT.U32.AND P0, PT, R9, R13, PT ;  /* 0x0000000d0900720c */ /* 0x000fc60003f04070 */
[----:B------:R-:W-:-:S05]  /*204a0*/  @!P4 IMAD.MOV R12, RZ, RZ, -R12 ;  /* 0x000000ffff0cc224 */ /* 0x000fca00078e0a0c */
[----:B------:R-:W-:-:S05]  /*204b0*/  SEL R12, R11, R12, !P3 ;  /* 0x0000000c0b0c7207 */ /* 0x000fca0005800000 */
[----:B0-----:R-:W-:Y:S01]  /*204c0*/  IMAD R12, R12, UR4, RZ ;  /* 0x000000040c0c7c24 */ /* 0x001fe2000f8e02ff */
[----:B------:R0:W-:Y:S01]  /*204d0*/  STL [R1+0x3f8], R4 ;  /* 0x0003f80401007387 */ /* 0x0001e20000100800 */
[----:B------:R-:W-:Y:S01]  /*204e0*/  @!P0 IMAD.IADD R13, R13, 0x1, -R9 ;  /* 0x000000010d0d8824 */ /* 0x000fe200078e0a09 */
[----:B------:R-:W1:Y:S02]  /*204f0*/  LDCU UR4, c[0x0][0x3b0] ;  /* 0x00007600ff0477ac */ /* 0x000e640008000800 */
[C---:B------:R-:W-:Y:S02]  /*20500*/  IADD3 R3, P4, PT, R12.reuse, R8, RZ ;  /* 0x000000080c037210 */ /* 0x040fe40007f9e0ff */
[----:B------:R-:W-:Y:S02]  /*20510*/  ISETP.GT.U32.AND P0, PT, R9, R13, PT ;  /* 0x0000000d0900720c */ /* 0x000fe40003f04070 */
[----:B0-----:R-:W-:Y:S02]  /*20520*/  LEA.HI.X.SX32 R4, R12, R7, 0x1, P4 ;  /* 0x000000070c047211 */ /* 0x001fe400020f0eff */
[----:B------:R-:W-:Y:S01]  /*20530*/  ISETP.GE.AND P4, PT, R2, RZ, PT ;  /* 0x000000ff0200720c */ /* 0x000fe20003f86270 */
[----:B------:R-:W-:Y:S01]  /*20540*/  STL [R1+0xb68], R2 ;  /* 0x000b680201007387 */ /* 0x000fe20000100800 */
[----:B------:R-:W-:-:S03]  /*20550*/  @P2 IMAD.MOV.U32 R14, RZ, RZ, R3 ;  /* 0x000000ffff0e2224 */ /* 0x000fc600078e0003 */
[----:B------:R0:W-:Y:S04]  /*20560*/  STL [R1+0x40c], R3 ;  /* 0x00040c0301007387 */ /* 0x0001e80000100800 */
[----:B------:R-:W-:Y:S02]  /*20570*/  @!P0 IMAD.IADD R13, R13, 0x1, -R9 ;  /* 0x000000010d0d8824 */ /* 0x000fe400078e0a09 */
[----:B------:R-:W-:Y:S02]  /*20580*/  @P2 IMAD.MOV.U32 R15, RZ, RZ, R4 ;  /* 0x000000ffff0f2224 */ /* 0x000fe400078e0004 */
[----:B------:R-:W-:-:S03]  /*20590*/  @!P4 IMAD.MOV R13, RZ, RZ, -R13 ;  /* 0x000000ffff0dc224 */ /* 0x000fc600078e0a0d */
[----:B------:R2:W3:Y:S01]  /*205a0*/  @P2 LDG.E.U8 R27, desc[UR22][R14.64] ;  /* 0x000000160e1b2981 */ /* 0x0004e2000c1e1100 */
[----:B0-----:R-:W-:-:S04]  /*205b0*/  LOP3.LUT R3, R0, 0x1cc, RZ, 0xfc, !PT ;  /* 0x000001cc00037812 */ /* 0x001fc800078efcff */
[----:B------:R-:W-:Y:S02]  /*205c0*/  IABS R12, R3 ;  /* 0x00000003000c7213 */ /* 0x000fe40000000000 */
[----:B--2---:R-:W-:-:S03]  /*205d0*/  SEL R14, R11, R13, !P3 ;  /* 0x0000000d0b0e7207 */ /* 0x004fc60005800000 */
[----:B------:R-:W-:-:S04]  /*205e0*/  IMAD.HI.U32 R13, R10, R12, RZ ;  /* 0x0000000c0a0d7227 */ /* 0x000fc800078e00ff */
[----:B-1----:R-:W-:Y:S01]  /*205f0*/  IMAD R14, R14, UR4, RZ ;  /* 0x000000040e0e7c24 */ /* 0x002fe2000f8e02ff */
[----:B------:R0:W-:Y:S01]  /*20600*/  STL [R1+0x408], R4 ;  /* 0x0004080401007387 */ /* 0x0001e20000100800 */
[----:B------:R-:W-:Y:S01]  /*20610*/  IMAD.MOV R13, RZ, RZ, -R13 ;  /* 0x000000ffff0d7224 */ /* 0x000fe200078e0a0d */
[----:B------:R-:W-:Y:S01]  /*20620*/  ISETP.GE.AND P4, PT, R3, RZ, PT ;  /* 0x000000ff0300720c */ /* 0x000fe20003f86270 */
[----:B------:R-:W1:Y:S01]  /*20630*/  LDCU UR4, c[0x0][0x3b0] ;  /* 0x00007600ff0477ac */ /* 0x000e620008000800 */
[----:B------:R-:W-:Y:S01]  /*20640*/  IADD3 R2, P0, PT, R14, R8, RZ ;  /* 0x000000080e027210 */ /* 0x000fe20007f1e0ff */
[----:B------:R-:W-:-:S03]  /*20650*/  IMAD R12, R9, R13, R12 ;  /* 0x0000000d090c7224 */ /* 0x000fc600078e020c */
[----:B0-----:R-:W-:Y:S02]  /*20660*/  LEA.HI.X.SX32 R4, R14, R7, 0x1, P0 ;  /* 0x000000070e047211 */ /* 0x001fe400000f0eff */
[----:B------:R-:W-:Y:S01]  /*20670*/  ISETP.GT.U32.AND P0, PT, R9, R12, PT ;  /* 0x0000000c0900720c */ /* 0x000fe20003f04070 */
[----:B------:R-:W-:Y:S01]  /*20680*/  STL [R1+0xb64], R3 ;  /* 0x000b640301007387 */ /* 0x000fe20000100800 */
[----:B------:R-:W-:-:S03]  /*20690*/  @P2 IMAD.MOV.U32 R14, RZ, RZ, R2 ;  /* 0x000000ffff0e2224 */ /* 0x000fc600078e0002 */
[----:B------:R0:W-:Y:S01]  /*206a0*/  STL [R1+0x414], R2 ;  /* 0x0004140201007387 */ /* 0x0001e20000100800 */
[----:B------:R-:W-:-:S05]  /*206b0*/  @P2 IMAD.MOV.U32 R15, RZ, RZ, R4 ;  /* 0x000000ffff0f2224 */ /* 0x000fca00078e0004 */
[----:B------:R2:W3:Y:S02]  /*206c0*/  @P2 LDG.E.U8 R26, desc[UR22][R14.64] ;  /* 0x000000160e1a2981 */ /* 0x0004e4000c1e1100 */
[----:B------:R-:W-:Y:S01]  /*206d0*/  @!P0 IMAD.IADD R12, R12, 0x1, -R9 ;  /* 0x000000010c0c8824 */ /* 0x000fe200078e0a09 */
[----:B0-----:R-:W-:-:S04]  /*206e0*/  LOP3.LUT R2, R0, 0x1ce, RZ, 0xfc, !PT ;  /* 0x000001ce00027812 */ /* 0x001fc800078efcff */
[----:B------:R-:W-:Y:S02]  /*206f0*/  IABS R13, R2 ;  /* 0x00000002000d7213 */ /* 0x000fe40000000000 */
[----:B------:R-:W-:-:S03]  /*20700*/  ISETP.GT.U32.AND P0, PT, R9, R12, PT ;  /* 0x0000000c0900720c */ /* 0x000fc60003f04070 */
[----:B--2---:R-:W-:-:S04]  /*20710*/  IMAD.HI.U32 R14, R10, R13, RZ ;  /* 0x0000000d0a0e7227 */ /* 0x004fc800078e00ff */
[----:B------:R-:W-:-:S04]  /*20720*/  IMAD.MOV R14, RZ, RZ, -R14 ;  /* 0x000000ffff0e7224 */ /* 0x000fc800078e0a0e */
[----:B------:R-:W-:Y:S02]  /*20730*/  IMAD R13, R9, R14, R13 ;  /* 0x0000000e090d7224 */ /* 0x000fe400078e020d */
[----:B------:R-:W-:-:S03]  /*20740*/  @!P0 IMAD.IADD R12, R12, 0x1, -R9 ;  /* 0x000000010c0c8824 */ /* 0x000fc600078e0a09 */
[----:B------:R-:W-:Y:S01]  /*20750*/  ISETP.GT.U32.AND P0, PT, R9, R13, PT ;  /* 0x0000000d0900720c */ /* 0x000fe20003f04070 */
[----:B------:R-:W-:-:S05]  /*20760*/  @!P4 IMAD.MOV R12, RZ, RZ, -R12 ;  /* 0x000000ffff0cc224 */ /* 0x000fca00078e0a0c */
[----:B------:R-:W-:-:S05]  /*20770*/  SEL R12, R11, R12, !P3 ;  /* 0x0000000c0b0c7207 */ /* 0x000fca0005800000 */
[----:B-1----:R-:W-:Y:S01]  /*20780*/  IMAD R12, R12, UR4, RZ ;  /* 0x000000040c0c7c24 */ /* 0x002fe2000f8e02ff */
        /* <DEDUP_REMOVED lines=8> */
[----:B------:R-:W-:Y:S01]  /*20810*/  @P2 IMAD.MOV.U32 R14, RZ, RZ, R3 ;  /* 0x000000ffff0e2224 */ /* 0x000fe200078e0003 */
[----:B------:R-:W-:-:S02]  /*20820*/  PRMT R25, RZ, 0x7610, R25 ;  /* 0x00007610ff197816 */ /* 0x000fc40000000019 */
        /* <DEDUP_REMOVED lines=12> */
[----:B------:R-:W-:Y:S01]  /*208f0*/  PRMT R24, RZ, 0x7610, R24 ;  /* 0x00007610ff187816 */ /* 0x000fe20000000018 */
        /* <DEDUP_REMOVED lines=8> */
[----:B------:R-:W-:Y:S01]  /*20980*/  @P2 IMAD.MOV.U32 R15, RZ, RZ, R4 ;  /* 0x000000ffff0f2224 */ /* 0x000fe200078e0004 */
[----:B------:R-:W-:-:S04]  /*20990*/  ISETP.GE.AND P4, PT, R3, RZ, PT ;  /* 0x000000ff0300720c */ /* 0x000fc80003f86270 */
        /* <DEDUP_REMOVED lines=15> */
[----:B------:R-:W-:Y:S01]  /*20a90*/  PRMT R37, RZ, 0x7610, R37 ;  /* 0x00007610ff257816 */ /* 0x000fe20000000025 */
[----:B------:R-:W1:Y:S01]  /*20aa0*/  LDCU UR4, c[0x0][0x3b0] ;  /* 0x00007600ff0477ac */ /* 0x000e620008000800 */
[C---:B------:R-:W-:Y:S02]  /*20ab0*/  IADD3 R3, P4, PT, R12.reuse, R8, RZ ;  /* 0x000000080c037210 */ /* 0x040fe40007f9e0ff */
[----:B------:R-:W-:Y:S01]  /*20ac0*/  ISETP.GT.U32.AND P0, PT, R9, R13, PT ;  /* 0x0000000d0900720c */ /* 0x000fe20003f04070 */
[----:B------:R-:W-:Y:S01]  /*20ad0*/  STL [R1+0xb58], R2 ;  /* 0x000b580201007387 */ /* 0x000fe20000100800 */
[----:B0-----:R-:W-:-:S03]  /*20ae0*/  LEA.HI.X.SX32 R4, R12, R7, 0x1, P4 ;  /* 0x000000070c047211 */ /* 0x001fc600020f0eff */
[----:B------:R0:W2:Y:S01]  /*20af0*/  @P2 LDG.E.U8 R37, desc[UR22][R22.64] ;  /* 0x0000001616252981 */ /* 0x0000a2000c1e1100 */
[----:B------:R-:W-:Y:S01]  /*20b00*/  ISETP.GE.AND P4, PT, R2, RZ, PT ;  /* 0x000000ff0200720c */ /* 0x000fe20003f86270 */
[----:B------:R-:W-:Y:S02]  /*20b10*/  @P2 IMAD.MOV.U32 R14, RZ, RZ, R3 ;  /* 0x000000ffff0e2224 */ /* 0x000fe400078e0003 */
[----:B------:R1:W-:Y:S01]  /*20b20*/  STL [R1+0x43c], R3 ;  /* 0x00043c0301007387 */ /* 0x0003e20000100800 */
[----:B------:R-:W-:-:S03]  /*20b30*/  @P2 IMAD.MOV.U32 R15, RZ, RZ, R4 ;  /* 0x000000ffff0f2224 */ /* 0x000fc600078e0004 */
[----:B------:R-:W-:Y:S01]  /*20b40*/  @!P0 IMAD.IADD R13, R13, 0x1, -R9 ;  /* 0x000000010d0d8824 */ /* 0x000fe200078e0a09 */
[----:B0-----:R-:W-:Y:S02]  /*20b50*/  PRMT R23, RZ, 0x7610, R23 ;  /* 0x00007610ff177816 */ /* 0x001fe40000000017 */
[----:B-1----:R-:W-:-:S03]  /*20b60*/  LOP3.LUT R3, R0, 0x1dc, RZ, 0xfc, !PT ;  /* 0x000001dc00037812 */ /* 0x002fc600078efcff */
[----:B------:R-:W-:Y:S01]  /*20b70*/  @!P4 IMAD.MOV R13, RZ, RZ, -R13 ;  /* 0x000000ffff0dc224 */ /* 0x000fe200078e0a0d */
[----:B------:R0:W2:Y:S01]  /*20b80*/  @P2 LDG.E.U8 R23, desc[UR22][R14.64] ;  /* 0x000000160e172981 */ /* 0x0000a2000c1e1100 */
[----:B------:R-:W-:-:S03]  /*20b90*/  IABS R12, R3 ;  /* 0x00000003000c7213 */ /* 0x000fc60000000000 */
[----:B0-----:R-:W-:Y:S02]  /*20ba0*/  SEL R14, R11, R13, !P3 ;  /* 0x0000000d0b0e7207 */ /* 0x001fe40005800000 */
[----:B------:R-:W-:-:S04]  /*20bb0*/  IMAD.HI.U32 R13, R10, R12, RZ ;  /* 0x0000000c0a0d7227 */ /* 0x000fc800078e00ff */
[----:B------:R-:W-:Y:S01]  /*20bc0*/  IMAD R14, R14, UR4, RZ ;  /* 0x000000040e0e7c24 */ /* 0x000fe2000f8e02ff */
        /* <DEDUP_REMOVED lines=13> */
[----:B------:R1:W2:Y:S02]  /*20ca0*/  @P2 LDG.E.U8 R22, desc[UR22][R14.64] ;  /* 0x000000160e162981 */ /* 0x0002a4000c1e1100 */
[----:B------:R-:W-:Y:S01]  /*20cb0*/  @!P0 IMAD.IADD R12, R12, 0x1, -R9 ;  /* 0x000000010c0c8824 */ /* 0x000fe200078e0a09 */
[----:B0-----:R-:W-:-:S04]  /*20cc0*/  LOP3.LUT R2, R0, 0x1de, RZ, 0xfc, !PT ;  /* 0x000001de00027812 */ /* 0x001fc800078efcff */
[----:B------:R-:W-:Y:S02]  /*20cd0*/  IABS R13, R2 ;  /* 0x00000002000d7213 */ /* 0x000fe40000000000 */
[----:B------:R-:W-:-:S03]  /*20ce0*/  ISETP.GT.U32.AND P0, PT, R9, R12, PT ;  /* 0x0000000c0900720c */ /* 0x000fc60003f04070 */
[----:B-1----:R-:W-:-:S04]  /*20cf0*/  IMAD.HI.U32 R14, R10, R13, RZ ;  /* 0x0000000d0a0e7227 */ /* 0x002fc800078e00ff */
[----:B------:R-:W-:-:S04]  /*20d00*/  IMAD.MOV R14, RZ, RZ, -R14 ;  /* 0x000000ffff0e7224 */ /* 0x000fc800078e0a0e */
[----:B------:R-:W-:Y:S02]  /*20d10*/  IMAD R13, R9, R14, R13 ;  /* 0x0000000e090d7224 */ /* 0x000fe400078e020d */
[----:B------:R-:W-:-:S03]  /*20d20*/  @!P0 IMAD.IADD R12, R12, 0x1, -R9 ;  /* 0x000000010c0c8824 */ /* 0x000fc600078e0a09 */
[----:B------:R-:W-:Y:S01]  /*20d30*/  ISETP.GT.U32.AND P0, PT, R9, R13, PT ;  /* 0x0000000d0900720c */ /* 0x000fe20003f04070 */
[----:B------:R-:W-:-:S05]  /*20d40*/  @!P4 IMAD.MOV R12, RZ, RZ, -R12 ;  /* 0x000000ffff0cc224 */ /* 0x000fca00078e0a0c */
[----:B------:R-:W-:-:S05]  /*20d50*/  SEL R12, R11, R12, !P3 ;  /* 0x0000000c0b0c7207 */ /* 0x000fca0005800000 */
[----:B------:R-:W-:Y:S01]  /*20d60*/  IMAD R12, R12, UR4, RZ ;  /* 0x000000040c0c7c24 */ /* 0x000fe2000f8e02ff */
        /* <DEDUP_REMOVED lines=14> */
[----:B------:R1:W2:Y:S01]  /*20e50*/  @P2 LDG.E.U8 R21, desc[UR22][R14.64] ;  /* 0x000000160e152981 */ /* 0x0002a2000c1e1100 */
[----:B0-----:R-:W-:-:S04]  /*20e60*/  LOP3.LUT R3, R0, 0x1e4, RZ, 0xfc, !PT ;  /* 0x000001e400037812 */ /* 0x001fc800078efcff */
[----:B------:R-:W-:Y:S02]  /*20e70*/  IABS R12, R3 ;  /* 0x00000003000c7213 */ /* 0x000fe40000000000 */
[----:B-1----:R-:W-:-:S03]  /*20e80*/  SEL R14, R11, R13, !P3 ;  /* 0x0000000d0b0e7207 */ /* 0x002fc60005800000 */
        /* <DEDUP_REMOVED lines=81> */
[----:B------:R0:W-:Y:S01]  /*213a0*/  STL [R1+0xb40], R2 ;  /* 0x000b400201007387 */ /* 0x0001e20000100800 */
[----:B------:R-:W-:Y:S01]  /*213b0*/  PRMT R17, RZ, 0x7610, R17 ;  /* 0x00007610ff117816 */ /* 0x000fe20000000011 */
[----:B------:R-:W-:-:S06]  /*213c0*/  @P2 IMAD.MOV.U32 R14, RZ, RZ, R3 ;  /* 0x000000ffff0e2224 */ /* 0x000fcc00078e0003 */
[----:B------:R-:W-:Y:S02]  /*213d0*/  @!P0 IMAD.IADD R13, R13, 0x1, -R9 ;  /* 0x000000010d0d8824 */ /* 0x000fe400078e0a09 */
[----:B------:R-:W-:Y:S01]  /*213e0*/  @P2 IMAD.MOV.U32 R15, RZ, RZ, R4 ;  /* 0x000000ffff0f2224 */ /* 0x000fe200078e0004 */
[----:B0-----:R-:W-:Y:S01]  /*213f0*/  LOP3.LUT R2, R0, 0x1e6, RZ, 0xfc, !PT ;  /* 0x000001e600027812 */ /* 0x001fe200078efcff */
[----:B------:R-:W-:-:S03]  /*21400*/  @!P4 IMAD.MOV R13, RZ, RZ, -R13 ;  /* 0x000000ffff0dc224 */ /* 0x000fc600078e0a0d */
[----:B------:R0:W2:Y:S01]  /*21410*/  @P2 LDG.E.U8 R17, desc[UR22][R14.64] ;  /* 0x000000160e112981 */ /* 0x0000a2000c1e1100 */
[----:B------:R-:W-:Y:S02]  /*21420*/  IABS R12, R2 ;  /* 0x00000002000c7213 */ /* 0x000fe40000000000 */
[----:B0-----:R-:W-:-:S03]  /*21430*/  SEL R14, R11, R13, !P3 ;  /* 0x0000000d0b0e7207 */ /* 0x001fc60005800000 */
[----:B------:R-:W-:-:S04]  /*21440*/  IMAD.HI.U32 R13, R10, R12, RZ ;  /* 0x0000000c0a0d7227 */ /* 0x000fc800078e00ff */
[----:B-1----:R-:W-:Y:S01]  /*21450*/  IMAD R14, R14, UR4, RZ ;  /* 0x000000040e0e7c24 */ /* 0x002fe2000f8e02ff */
[----:B------:R0:W-:Y:S01]  /*21460*/  STL [R1+0x48c], R3 ;  /* 0x00048c0301007387 */ /* 0x0001e20000100800 */
[----:B------:R-:W-:Y:S01]  /*21470*/  IMAD.MOV R13, RZ, RZ, -R13 ;  /* 0x000000ffff0d7224 */ /* 0x000fe200078e0a0d */
[----:B------:R-:W-:Y:S01]  /*21480*/  PRMT R16, RZ, 0x7610, R16 ;  /* 0x00007610ff107816 */ /* 0x000fe20000000010 */
[----:B------:R-:W1:Y:S02]  /*21490*/  LDCU UR4, c[0x0][0x3b0] ;  /* 0x00007600ff0477ac */ /* 0x000e640008000800 */
[----:B------:R-:W-:Y:S01]  /*214a0*/  IMAD R12, R9, R13, R12 ;  /* 0x0000000d090c7224 */ /* 0x000fe200078e020c */
[----:B------:R3:W-:Y:S01]  /*214b0*/  STL [R1+0x488], R4 ;  /* 0x0004880401007387 */ /* 0x0007e20000100800 */
[----:B0-----:R-:W-:-:S03]  /*214c0*/  IADD3 R3, P0, PT, R14, R8, RZ ;  /* 0x000000080e037210 */ /* 0x001fc60007f1e0ff */
[----:B------:R-:W-:Y:S01]  /*214d0*/  STL [R1+0xb3c], R2 ;  /* 0x000b3c0201007387 */ /* 0x000fe20000100800 */
[----:B---3--:R-:W-:Y:S02]  /*214e0*/  LEA.HI.X.SX32 R4, R14, R7, 0x1, P0 ;  /* 0x000000070e047211 */ /* 0x008fe400000f0eff */
[----:B------:R-:W-:Y:S01]  /*214f0*/  ISETP.GT.U32.AND P0, PT, R9, R12, PT ;  /* 0x0000000c0900720c */ /* 0x000fe20003f04070 */
[----:B------:R0:W-:Y:S01]  /*21500*/  STL [R1+0x49c], R3 ;  /* 0x00049c0301007387 */ /* 0x0001e20000100800 */
[----:B------:R-:W-:Y:S02]  /*21510*/  @P2 IMAD.MOV.U32 R14, RZ, RZ, R3 ;  /* 0x000000ffff0e2224 */ /* 0x000fe400078e0003 */
[----:B------:R-:W-:Y:S01]  /*21520*/  @P2 IMAD.MOV.U32 R15, RZ, RZ, R4 ;  /* 0x000000ffff0f2224 */ /* 0x000fe200078e0004 */
[C---:B------:R-:W-:Y:S01]  /*21530*/  LOP3.LUT R5, R0.reuse, 0x1f6, RZ, 0xfc, !PT ;  /* 0x000001f600057812 */ /* 0x040fe200078efcff */
[----:B------:R3:W-:Y:S04]  /*21540*/  STL [R1+0x498], R4 ;  /* 0x0004980401007387 */ /* 0x0007e80000100800 */
[----:B------:R1:W2:Y:S01]  /*21550*/  @P2 LDG.E.U8 R16, desc[UR22][R14.64] ;  /* 0x000000160e102981 */ /* 0x0002a2000c1e1100 */
[----:B0-----:R-:W-:-:S04]  /*21560*/  LOP3.LUT R3, R0, 0x1fe, RZ, 0xfc, !PT ;  /* 0x000001fe00037812 */ /* 0x001fc800078efcff */
[----:B------:R-:W-:Y:S02]  /*21570*/  IABS R13, R3 ;  /* 0x00000003000d7213 */ /* 0x000fe40000000000 */
[----:B---3--:R-:W-:Y:S02]  /*21580*/  LOP3.LUT R4, R0, 0x1ee, RZ, 0xfc, !PT ;  /* 0x000001ee00047812 */ /* 0x008fe400078efcff */
[----:B-1----:R-:W-:Y:S01]  /*21590*/  IABS R15, R5 ;  /* 0x00000005000f7213 */ /* 0x002fe20000000000 */
[----:B------:R-:W-:Y:S01]  /*215a0*/  @!P0 IMAD.IADD R12, R12, 0x1, -R9 ;  /* 0x000000010c0c8824 */ /* 0x000fe200078e0a09 */
[----:B------:R-:W-:Y:S01]  /*215b0*/  IABS R14, R4 ;  /* 0x00000004000e7213 */ /* 0x000fe20000000000 */
[----:B------:R-:W-:-:S04]  /*215c0*/  IMAD.HI.U32 R66, R10, R13, RZ ;  /* 0x0000000d0a427227 */ /* 0x000fc800078e00ff */
[----:B------:R-:W-:Y:S01]  /*215d0*/  IMAD.HI.U32 R68, R10, R15, RZ ;  /* 0x0000000f0a447227 */ /* 0x000fe200078e00ff */
[----:B------:R-:W-:-:S03]  /*215e0*/  ISETP.GT.U32.AND P4, PT, R9, R12, PT ;  /* 0x0000000c0900720c */ /* 0x000fc60003f84070 */
[----:B------:R-:W-:Y:S02]  /*215f0*/  IMAD.MOV R66, RZ, RZ, -R66 ;  /* 0x000000ffff427224 */ /* 0x000fe400078e0a42 */
[----:B------:R-:W-:Y:S02]  /*21600*/  IMAD.MOV R68, RZ, RZ, -R68 ;  /* 0x000000ffff447224 */ /* 0x000fe400078e0a44 */
[----:B------:R-:W-:Y:S01]  /*21610*/  IMAD.HI.U32 R67, R10, R14, RZ ;  /* 0x0000000e0a437227 */ /* 0x000fe200078e00ff */
[----:B------:R-:W-:-:S03]  /*21620*/  ISETP.GE.AND P0, PT, R2, RZ, PT ;  /* 0x000000ff0200720c */ /* 0x000fc60003f06270 */
[C---:B------:R-:W-:Y:S02]  /*21630*/  IMAD R10, R9.reuse, R66, R13 ;  /* 0x00000042090a7224 */ /* 0x040fe400078e020d */
[C---:B------:R-:W-:Y:S02]  /*21640*/  IMAD R13, R9.reuse, R68, R15 ;  /* 0x00000044090d7224 */ /* 0x040fe400078e020f */
[----:B------:R-:W-:Y:S01]  /*21650*/  IMAD.MOV R67, RZ, RZ, -R67 ;  /* 0x000000ffff437224 */ /* 0x000fe200078e0a43 */
[C---:B------:R-:W-:Y:S02]  /*21660*/  ISETP.GT.U32.AND P6, PT, R9.reuse, R10, PT ;  /* 0x0000000a0900720c */ /* 0x040fe40003fc4070 */
[C---:B------:R-:W-:Y:S01]  /*21670*/  ISETP.GT.U32.AND P5, PT, R9.reuse, R13, PT ;  /* 0x0000000d0900720c */ /* 0x040fe20003fa4070 */
[----:B------:R-:W-:Y:S02]  /*21680*/  IMAD R14, R9, R67, R14 ;  /* 0x00000043090e7224 */ /* 0x000fe400078e020e */
[----:B------:R-:W-:-:S03]  /*21690*/  @!P4 IMAD.IADD R12, R12, 0x1, -R9 ;  /* 0x000000010c0cc824 */ /* 0x000fc600078e0a09 */
[----:B------:R-:W-:Y:S01]  /*216a0*/  ISETP.GT.U32.AND P4, PT, R9, R14, PT ;  /* 0x0000000e0900720c */ /* 0x000fe20003f84070 */
[----:B------:R-:W-:-:S05]  /*216b0*/  @!P0 IMAD.MOV R12, RZ, RZ, -R12 ;  /* 0x000000ffff0c8224 */ /* 0x000fca00078e0a0c */
[----:B------:R-:W-:Y:S01]  /*216c0*/  SEL R12, R11, R12, !P3 ;  /* 0x0000000c0b0c7207 */ /* 0x000fe20005800000 */
[--C-:B------:R-:W-:Y:S02]  /*216d0*/  @!P5 IMAD.IADD R13, R13, 0x1, -R9.reuse ;  /* 0x000000010d0dd824 */ /* 0x100fe400078e0a09 */
[--C-:B------:R-:W-:Y:S02]  /*216e0*/  @!P6 IMAD.IADD R10, R10, 0x1, -R9.reuse ;  /* 0x000000010a0ae824 */ /* 0x100fe400078e0a09 */
[----:B------:R-:W-:Y:S01]  /*216f0*/  IMAD R12, R12, UR4, RZ ;  /* 0x000000040c0c7c24 */ /* 0x000fe2000f8e02ff */
[C---:B------:R-:W-:Y:S01]  /*21700*/  ISETP.GT.U32.AND P5, PT, R9.reuse, R13, PT ;  /* 0x0000000d0900720c */ /* 0x040fe20003fa4070 */
[----:B------:R-:W-:Y:S01]  /*21710*/  @!P4 IMAD.IADD R14, R14, 0x1, -R9 ;  /* 0x000000010e0ec824 */ /* 0x000fe200078e0a09 */
[----:B------:R-:W-:Y:S01]  /*21720*/  ISETP.GT.U32.AND P4, PT, R9, R10, PT ;  /* 0x0000000a0900720c */ /* 0x000fe20003f84070 */
[----:B------:R-:W-:Y:S01]  /*21730*/  STL [R1+0xb30], R3 ;  /* 0x000b300301007387 */ /* 0x000fe20000100800 */
[C---:B------:R-:W-:Y:S01]  /*21740*/  IADD3 R66, P0, PT, R12.reuse, R8, RZ ;  /* 0x000000080c427210 */ /* 0x040fe20007f1e0ff */
[----:B------:R-:W0:Y:S02]  /*21750*/  LDCU UR4, c[0x0][0x3b0] ;  /* 0x00007600ff0477ac */ /* 0x000e240008000800 */
[----:B------:R1:W-:Y:S01]  /*21760*/  STL [R1+0xb38], R4 ;  /* 0x000b380401007387 */ /* 0x0003e20000100800 */
[----:B------:R-:W-:-:S03]  /*21770*/  LEA.HI.X.SX32 R67, R12, R7, 0x1, P0 ;  /* 0x000000070c437211 */ /* 0x000fc600000f0eff */
[----:B------:R3:W-:Y:S01]  /*21780*/  STL [R1+0xb34], R5 ;  /* 0x000b340501007387 */ /* 0x0007e20000100800 */
[----:B------:R-:W-:Y:S01]  /*21790*/  ISETP.GE.AND P0, PT, R4, RZ, PT ;  /* 0x000000ff0400720c */ /* 0x000fe20003f06270 */
[--C-:B------:R-:W-:Y:S02]  /*217a0*/  @!P5 IMAD.IADD R13, R13, 0x1, -R9.reuse ;  /* 0x000000010d0dd824 */ /* 0x100fe400078e0a09 */
[----:B------:R-:W2:Y:S01]  /*217b0*/  LDL.LU R2, [R1+0xf4c] ;  /* 0x000f4c0001027983 */ /* 0x000ea20000300800 */
[----:B------:R-:W-:Y:S01]  /*217c0*/  @!P4 IMAD.IADD R10, R10, 0x1, -R9 ;  /* 0x000000010a0ac824 */ /* 0x000fe200078e0a09 */
[----:B------:R-:W-:Y:S02]  /*217d0*/  ISETP.GE.AND P5, PT, R3, RZ, PT ;  /* 0x000000ff0300720c */ /* 0x000fe40003fa6270 */
[----:B------:R0:W-:Y:S01]  /*217e0*/  STL [R1+0x3c], R66 ;  /* 0x00003c4201007387 */ /* 0x0001e20000100800 */
[----:B------:R-:W-:-:S03]  /*217f0*/  ISETP.GE.AND P4, PT, R5, RZ, PT ;  /* 0x000000ff0500720c */ /* 0x000fc60003f86270 */
[----:B------:R-:W-:Y:S04]  /*21800*/  STL [R1+0x38], R67 ;  /* 0x0000384301007387 */ /* 0x000fe80000100800 */
[----:B-1----:R-:W2:Y:S04]  /*21810*/  LDL.LU R4, [R1+0xf48] ;  /* 0x000f480001047983 */ /* 0x002ea80000300800 */
[----:B------:R-:W2:Y:S04]  /*21820*/  LDL.LU R3, [R1+0xf44] ;  /* 0x000f440001037983 */ /* 0x000ea80000300800 */
[----:B---3--:R-:W2:Y:S01]  /*21830*/  LDL.LU R5, [R1+0xf40] ;  /* 0x000f400001057983 */ /* 0x008ea20000300800 */
[----:B------:R-:W-:-:S13]  /*21840*/  ISETP.GT.U32.AND P6, PT, R9, R14, PT ;  /* 0x0000000e0900720c */ /* 0x000fda0003fc4070 */
[----:B------:R-:W-:-:S04]  /*21850*/  @!P6 IMAD.IADD R14, R14, 0x1, -R9 ;  /* 0x000000010e0ee824 */ /* 0x000fc800078e0a09 */
[----:B------:R-:W-:-:S05]  /*21860*/  @!P0 IMAD.MOV R14, RZ, RZ, -R14 ;  /* 0x000000ffff0e8224 */ /* 0x000fca00078e0a0e */
[----:B------:R-:W-:Y:S01]  /*21870*/  SEL R14, R11, R14, !P3 ;  /* 0x0000000e0b0e7207 */ /* 0x000fe20005800000 */
[----:B------:R-:W-:-:S04]  /*21880*/  @!P4 IMAD.MOV R13, RZ, RZ, -R13 ;  /* 0x000000ffff0dc224 */ /* 0x000fc800078e0a0d */
[----:B0-----:R-:W-:Y:S01]  /*21890*/  IMAD R14, R14, UR4, RZ ;  /* 0x000000040e0e7c24 */ /* 0x001fe2000f8e02ff */
[----:B------:R-:W0:Y:S01]  /*218a0*/  LDCU UR4, c[0x0][0x3b0] ;  /* 0x00007600ff0477ac */ /* 0x000e220008000800 */
[----:B------:R-:W-:Y:S01]  /*218b0*/  PRMT R12, RZ, 0x7610, R12 ;  /* 0x00007610ff0c7816 */ /* 0x000fe2000000000c */
[----:B------:R-:W-:Y:S01]  /*218c0*/  @!P5 IMAD.MOV R10, RZ, RZ, -R10 ;  /* 0x000000ffff0ad224 */ /* 0x000fe200078e0a0a */
[----:B------:R-:W-:Y:S02]  /*218d0*/  SEL R13, R11, R13, !P3 ;  /* 0x0000000d0b0d7207 */ /* 0x000fe40005800000 */
[----:B------:R-:W-:Y:S02]  /*218e0*/  IADD3 R15, P0, PT, R14, R8, RZ ;  /* 0x000000080e0f7210 */ /* 0x000fe40007f1e0ff */
[----:B------:R1:W3:Y:S01]  /*218f0*/  @P2 LDG.E.U8 R12, desc[UR22][R66.64] ;  /* 0x00000016420c2981 */ /* 0x0002e2000c1e1100 */
[----:B------:R-:W-:Y:S01]  /*21900*/  IMAD R13, R13, UR5, RZ ;  /* 0x000000050d0d7c24 */ /* 0x000fe2000f8e02ff */
[----:B------:R-:W-:-:S02]  /*21910*/  SEL R11, R11, R10, !P3 ;  /* 0x0000000a0b0b7207 */ /* 0x000fc40005800000 */
[----:B------:R4:W-:Y:S01]  /*21920*/  STL [R1+0x44], R15 ;  /* 0x0000440f01007387 */ /* 0x0009e20000100800 */
[----:B-1----:R-:W-:Y:S01]  /*21930*/  LEA.HI.X.SX32 R66, R14, R7, 0x1, P0 ;  /* 0x000000070e427211 */ /* 0x002fe200000f0eff */
[----:B------:R-:W-:Y:S01]  /*21940*/  @P2 IMAD.MOV.U32 R14, RZ, RZ, R15 ;  /* 0x000000ffff0e2224 */ /* 0x000fe200078e000f */
[----:B------:R-:W-:Y:S01]  /*21950*/  PRMT R10, RZ, 0x7610, R10 ;  /* 0x00007610ff0a7816 */ /* 0x000fe2000000000a */
[----:B0-----:R-:W-:Y:S02]  /*21960*/  IMAD R11, R11, UR4, RZ ;  /* 0x000000040b0b7c24 */ /* 0x001fe4000f8e02ff */
[----:B------:R0:W-:Y:S01]  /*21970*/  STL [R1+0x40], R66 ;  /* 0x0000404201007387 */ /* 0x0001e20000100800 */
[----:B----4-:R-:W-:Y:S01]  /*21980*/  @P2 IMAD.MOV.U32 R15, RZ, RZ, R66 ;  /* 0x000000ffff0f2224 */ /* 0x010fe200078e0042 */
[----:B------:R-:W-:-:S04]  /*21990*/  PRMT R9, RZ, 0x7610, R9 ;  /* 0x00007610ff097816 */ /* 0x000fc80000000009 */
[----:B------:R1:W4:Y:S01]  /*219a0*/  @P2 LDG.E.U8 R10, desc[UR22][R14.64] ;  /* 0x000000160e0a2981 */ /* 0x000322000c1e1100 */
[----:B0-----:R-:W-:-:S04]  /*219b0*/  IADD3 R66, P0, PT, R13, R8, RZ ;  /* 0x000000080d427210 */ /* 0x001fc80007f1e0ff */
[-C--:B------:R-:W-:Y:S02]  /*219c0*/  LEA.HI.X.SX32 R67, R13, R7.reuse, 0x1, P0 ;  /* 0x000000070d437211 */ /* 0x080fe400000f0eff */
[C---:B------:R-:W-:Y:S01]  /*219d0*/  IADD3 R8, P0, PT, R11.reuse, R8, RZ ;  /* 0x000000080b087210 */ /* 0x040fe20007f1e0ff */
[----:B-1----:R-:W-:Y:S02]  /*219e0*/  @P2 IMAD.MOV.U32 R14, RZ, RZ, R66 ;  /* 0x000000ffff0e2224 */ /* 0x002fe400078e0042 */
[----:B------:R-:W-:Y:S01]  /*219f0*/  @P2 IMAD.MOV.U32 R15, RZ, RZ, R67 ;  /* 0x000000ffff0f2224 */ /* 0x000fe200078e0043 */
[----:B------:R-:W-:Y:S02]  /*21a00*/  LEA.HI.X.SX32 R13, R11, R7, 0x1, P0 ;  /* 0x000000070b0d7211 */ /* 0x000fe400000f0eff */
[----:B------:R-:W-:Y:S02]  /*21a10*/  PRMT R7, RZ, 0x7610, R7 ;  /* 0x00007610ff077816 */ /* 0x000fe40000000007 */
[----:B------:R0:W3:Y:S04]  /*21a20*/  @P2 LDG.E.U8 R9, desc[UR22][R14.64] ;  /* 0x000000160e092981 */ /* 0x0000e8000c1e1100 */
[----:B------:R-:W-:Y:S01]  /*21a30*/  STL [R1+0x4c], R66 ;  /* 0x00004c4201007387 */ /* 0x000fe20000100800 */
[----:B0-----:R-:W-:-:S02]  /*21a40*/  @P2 IMAD.MOV.U32 R14, RZ, RZ, R8 ;  /* 0x000000ffff0e2224 */ /* 0x001fc400078e0008 */
[----:B------:R-:W-:Y:S01]  /*21a50*/  @P2 IMAD.MOV.U32 R15, RZ, RZ, R13 ;  /* 0x000000ffff0f2224 */ /* 0x000fe200078e000d */
[----:B------:R-:W-:Y:S04]  /*21a60*/  STL [R1+0x48], R67 ;  /* 0x0000484301007387 */ /* 0x000fe80000100800 */
[----:B------:R-:W-:Y:S04]  /*21a70*/  STL [R1+0x54], R8 ;  /* 0x0000540801007387 */ /* 0x000fe80000100800 */
[----:B------:R-:W3:Y:S04]  /*21a80*/  @P2 LDG.E.U8 R7, desc[UR22][R14.64] ;  /* 0x000000160e072981 */ /* 0x000ee8000c1e1100 */
[----:B------:R-:W-:Y:S04]  /*21a90*/  STL [R1+0x50], R13 ;  /* 0x0000500d01007387 */ /* 0x000fe80000100800 */
[----:B--2---:R0:W-:Y:S04]  /*21aa0*/  STS.U8 [R5+UR9+0x1e00], R4 ;  /* 0x001e000405007988 */ /* 0x0041e80008000009 */
[----:B------:R1:W-:Y:S04]  /*21ab0*/  STS.U8 [R5+UR9+0x2200], R6 ;  /* 0x0022000605007988 */ /* 0x0003e80008000009 */
[----:B0-----:R-:W2:Y:S04]  /*21ac0*/  LDL.LU R4, [R1+0xf3c] ;  /* 0x000f3c0001047983 */ /* 0x001ea80000300800 */
[----:B-1----:R-:W2:Y:S04]  /*21ad0*/  LDL.LU R6, [R1+0xf38] ;  /* 0x000f380001067983 */ /* 0x002ea80000300800 */
[----:B------:R-:W3:Y:S04]  /*21ae0*/  LDL.LU R8, [R1+0x24] ;  /* 0x0000240001087983 */ /* 0x000ee80000300800 */
[----:B------:R-:W3:Y:S04]  /*21af0*/  LDL.LU R13, [R1+0x20] ;  /* 0x00002000010d7983 */ /* 0x000ee80000300800 */
[----:B------:R-:W3:Y:S04]  /*21b00*/  LDL.LU R66, [R1+0x1c] ;  /* 0x00001c0001427983 */ /* 0x000ee80000300800 */
[----:B------:R-:W3:Y:S04]  /*21b10*/  LDL.LU R67, [R1+0x18] ;  /* 0x0000180001437983 */ /* 0x000ee80000300800 */
[----:B------:R-:W3:Y:S04]  /*21b20*/  LDL.LU R68, [R1+0x14] ;  /* 0x0000140001447983 */ /* 0x000ee80000300800 */
        /* <DEDUP_REMOVED lines=55> */
[----:B--2---:R0:W-:Y:S04]  /*21ea0*/  STS.U8 [R6+UR9+0x1700], R4 ;  /* 0x0017000406007988 */ /* 0x0041e80008000009 */
[----:B------:R1:W-:Y:S04]  /*21eb0*/  STS.U8 [R6+UR9+0x1b00], R3 ;  /* 0x001b000306007988 */ /* 0x0003e80008000009 */
[----:B0-----:R0:W5:Y:S04]  /*21ec0*/  LDL.LU R4, [R1+0xf34] ;  /* 0x000f340001047983 */ /* 0x0011680000300800 */
[----:B-1----:R0:W5:Y:S04]  /*21ed0*/  LDL.LU R3, [R1+0xf30] ;  /* 0x000f300001037983 */ /* 0x0021680000300800 */
[----:B---3--:R1:W-:Y:S02]  /*21ee0*/  STS.U8 [R6+UR9+0x1300], R68 ;  /* 0x0013004406007988 */ /* 0x0083e40008000009 */
[----:B-1----:R-:W1:Y:S02]  /*21ef0*/  LDC R68, c[0x0][0x3a0] ;  /* 0x0000e800ff447b82 */ /* 0x002e640000000800 */
[----:B------:R2:W-:Y:S04]  /*21f00*/  STS.U8 [R6+UR9+0x1f00], R2 ;  /* 0x001f000206007988 */ /* 0x0005e80008000009 */
[----:B------:R0:W-:Y:S01]  /*21f10*/  STS.U8 [R6+UR9+0x300], R8 ;  /* 0x0003000806007988 */ /* 0x0001e20008000009 */
[----:B--2---:R-:W2:Y:S03]  /*21f20*/  S2R R2, SR_TID.X ;  /* 0x0000000000027919 */ /* 0x004ea60000002100 */
[----:B------:R0:W-:Y:S04]  /*21f30*/  STS.U8 [R6+UR9+0x700], R13 ;  /* 0x0007000d06007988 */ /* 0x0001e80008000009 */
        /* <DEDUP_REMOVED lines=55> */
[----:B----4-:R0:W-:Y:S04]  /*222b0*/  STS.U8 [R6+UR9+0xf700], R10 ;  /* 0x00f7000a06007988 */ /* 0x0101e80008000009 */
[----:B------:R0:W-:Y:S04]  /*222c0*/  STS.U8 [R6+UR9+0xfb00], R9 ;  /* 0x00fb000906007988 */ /* 0x0001e80008000009 */
[----:B------:R0:W-:Y:S01]  /*222d0*/  STS.U8 [R6+UR9+0xff00], R7 ;  /* 0x00ff000706007988 */ /* 0x0001e20008000009 */
[----:B------:R3:W-:Y:S06]  /*222e0*/  MEMBAR.ALL.CTA ;  /* 0x0000000000007992 */ /* 0x0007ec0000008000 */
[----:B---3--:R-:W3:Y:S01]  /*222f0*/  FENCE.VIEW.ASYNC.S ;  /* 0x00000000000073c6 */ /* 0x008ee20000000000 */
[----:B-1----:R-:W-:Y:S01]  /*22300*/  VIADD R68, R68, 0x7f ;  /* 0x0000007f44447836 */ /* 0x002fe20000000000 */
[----:B---3--:R-:W-:Y:S01]  /*22310*/  BAR.SYNC.DEFER_BLOCKING 0x0 ;  /* 0x0000000000007b1d */ /* 0x008fe20000010000 */
[----:B------:R-:W-:-:S04]  /*22320*/  ISETP.NE.U32.AND P0, PT, RZ, UR7, PT ;  /* 0x00000007ff007c0c */ /* 0x000fc8000bf05070 */
[----:B------:R-:W-:Y:S02]  /*22330*/  ISETP.LT.OR P2, PT, R68, 0x80, P0 ;  /* 0x000000804400780c */ /* 0x000fe40000741670 */
[----:B--2---:R-:W-:Y:S02]  /*22340*/  LOP3.LUT R2, R2, 0x7f, RZ, 0xc0, !PT ;  /* 0x0000007f02027812 */ /* 0x004fe400078ec0ff */
[----:B------:R-:W-:-:S09]  /*22350*/  ISETP.GE.AND P3, PT, R68, 0x100, PT ;  /* 0x000001004400780c */ /* 0x000fd20003f66270 */
[----:B0-----:R-:W-:Y:S05]  /*22360*/  @P2 BRA `(.L_x_6) ;  /* 0x0000000000d82947 */ /* 0x001fea0003800000 */
[----:B------:R-:W-:Y:S02]  /*22370*/  USHF.R.U32.HI UR16, URZ, 0x4, UR9 ;  /* 0x00000004ff107899 */ /* 0x000fe40008011609 */
[----:B------:R-:W-:Y:S02]  /*22380*/  UIADD3 UR5, UPT, UPT, UR9, 0x20000, URZ ;  /* 0x0002000009057890 */ /* 0x000fe4000fffe0ff */
[----:B------:R-:W-:Y:S02]  /*22390*/  USGXT.U32 UR16, UR16, 0xe ;  /* 0x0000000e1010789a */ /* 0x000fe40008000000 */
[----:B------:R-:W-:Y:S02]  /*223a0*/  USHF.R.U32.HI UR5, URZ, 0x4, UR5 ;  /* 0x00000004ff057899 */ /* 0x000fe40008011605 */
[----:B------:R-:W-:Y:S02]  /*223b0*/  UIADD3 UR48, UP1, UPT, UR16, 0x2, URZ ;  /* 0x0000000210307890 */ /* 0x000fe4000ff3e0ff */
[----:B------:R-:W-:Y:S01]  /*223c0*/  USGXT.U32 UR14, UR5, 0xe ;  /* 0x0000000e050e789a */ /* 0x000fe20008000000 */
[----:B------:R-:W-:Y:S01]  /*223d0*/  UMOV UR4, URZ ;  /* 0x000000ff00047c82 */ /* 0x000fe20008000000 */
[----:B------:R-:W-:Y:S01]  /*223e0*/  UMOV UR6, URZ ;  /* 0x000000ff00067c82 */ /* 0x000fe20008000000 */
[----:B------:R-:W-:-:S02]  /*223f0*/  UIADD3.X UR49, UPT, UPT, UR4, 0x40004040, URZ, UP1, !UPT ;  /* 0x4000404004317890 */ /* 0x000fc40008ffe4ff */
[----:B------:R-:W-:Y:S01]  /*22400*/  UIADD3 UR46, UP1, UPT, UR14, 0x100, URZ ;  /* 0x000001000e2e7890 */ /* 0x000fe2000ff3e0ff */
[----:B------:R-:W-:Y:S01]  /*22410*/  UMOV UR4, UR11 ;  /* 0x0000000b00047c82 */ /* 0x000fe20008000000 */
[----:B------:R-:W-:Y:S02]  /*22420*/  UMOV UR5, URZ ;  /* 0x000000ff00057c82 */ /* 0x000fe40008000000 */
[----:B------:R-:W-:Y:S01]  /*22430*/  UIADD3.X UR47, UPT, UPT, UR6, 0x40004040, URZ, UP1, !UPT ;  /* 0x40004040062f7890 */ /* 0x000fe20008ffe4ff */
[----:B------:R-:W-:Y:S01]  /*22440*/  UMOV UR39, UR4 ;  /* 0x0000000400277c82 */ /* 0x000fe20008000000 */
[----:B------:R-:W-:Y:S02]  /*22450*/  UIADD3.64 UR6, UPT, UPT, UR48, 0x2, URZ ;  /* 0x0000000230067897 */ /* 0x000fe4000fffe0ff */
[----:B------:R-:W-:Y:S02]  /*22460*/  UIADD3.64 UR4, UPT, UPT, UR46, 0x100, URZ ;  /* 0x000001002e047897 */ /* 0x000fe4000fffe0ff */
[----:B------:R-:W-:-:S02]  /*22470*/  UIADD3.64 UR34, UPT, UPT, UR48, 0x4, URZ ;  /* 0x0000000430227897 */ /* 0x000fc4000fffe0ff */
[----:B------:R-:W-:Y:S02]  /*22480*/  UIADD3.64 UR32, UPT, UPT, UR46, 0x200, URZ ;  /* 0x000002002e207897 */ /* 0x000fe4000fffe0ff */
[----:B------:R-:W-:Y:S02]  /*22490*/  UIADD3 UR38, UPT, UPT, UR8, 0x100, URZ ;  /* 0x0000010008267890 */ /* 0x000fe4000fffe0ff */
[----:B------:R-:W-:Y:S02]  /*224a0*/  UIADD3.64 UR36, UPT, UPT, UR48, 0x7fe, URZ ;  /* 0x000007fe30247897 */ /* 0x000fe4000fffe0ff */
[----:B------:R-:W-:Y:S02]  /*224b0*/  UIADD3 UR50, UPT, UPT, UR8, 0x100, URZ ;  /* 0x0000010008327890 */ /* 0x000fe4000fffe0ff */
[----:B------:R-:W-:Y:S02]  /*224c0*/  UIADD3.64 UR40, UPT, UPT, UR48, 0x800, URZ ;  /* 0x0000080030287897 */ /* 0x000fe4000fffe0ff */
[----:B------:R-:W-:-:S02]  /*224d0*/  UIADD3 UR51, UPT, UPT, UR8, 0x100, URZ ;  /* 0x0000010008337890 */ /* 0x000fc4000fffe0ff */
[----:B------:R-:W-:Y:S01]  /*224e0*/  UIADD3.64 UR42, UPT, UPT, UR48, 0x802, URZ ;  /* 0x00000802302a7897 */ /* 0x000fe2000fffe0ff */
[----:B------:R-:W-:Y:S01]  /*224f0*/  UMOV UR26, 0x0 ;  /* 0x00000000001a7882 */ /* 0x000fe20000000000 */
[----:B------:R-:W-:Y:S01]  /*22500*/  UMOV UR27, 0x8408010 ;  /* 0x08408010001b7882 */ /* 0x000fe20000000000 */
[----:B------:R-:W-:Y:S01]  /*22510*/  UIADD3 UR54, UPT, UPT, UR8, 0x100, URZ ;  /* 0x0000010008367890 */ /* 0x000fe2000fffe0ff */
[----:B------:R-:W-:Y:S01]  /*22520*/  UMOV UR17, 0x40004040 ;  /* 0x4000404000117882 */ /* 0x000fe20000000000 */
[----:B------:R-:W-:Y:S01]  /*22530*/  UIADD3.64 UR44, UPT, UPT, UR48, 0x804, URZ ;  /* 0x00000804302c7897 */ /* 0x000fe2000fffe0ff */
[----:B------:R-:W-:Y:S01]  /*22540*/  UMOV UR15, 0x40004040 ;  /* 0x40004040000f7882 */ /* 0x000fe20000000000 */
[----:B------:R-:W-:Y:S01]  /*22550*/  UMOV UR18, 0x0 ;  /* 0x0000000000127882 */ /* 0x000fe20000000000 */
[----:B------:R-:W-:Y:S01]  /*22560*/  UMOV UR19, 0x8408010 ;  /* 0x0840801000137882 */ /* 0x000fe20000000000 */
[----:B------:R-:W-:Y:S01]  /*22570*/  UMOV UR20, 0x0 ;  /* 0x0000000000147882 */ /* 0x000fe20000000000 */
[----:B------:R-:W-:Y:S01]  /*22580*/  UMOV UR21, 0x8408010 ;  /* 0x0840801000157882 */ /* 0x000fe20000000000 */
[----:B------:R0:W-:Y:S01]  /*22590*/  UTCQMMA gdesc[UR14], gdesc[UR16], tmem[UR8], tmem[UR26], idesc[UR27], !UPT ;  /* 0x00ff1a100e0075ea */ /* 0x0001e2000f800308 */
[----:B------:R-:W-:Y:S01]  /*225a0*/  UMOV UR28, 0x0 ;  /* 0x00000000001c7882 */ /* 0x000fe20000000000 */
[----:B------:R-:W-:Y:S01]  /*225b0*/  UMOV UR29, 0x8408010 ;  /* 0x08408010001d7882 */ /* 0x000fe20000000000 */
[----:B------:R0:W-:Y:S01]  /*225c0*/  UTCQMMA gdesc[UR46], gdesc[UR48], tmem[UR8], tmem[UR18], idesc[UR19], UPT ;  /* 0x00ff12302e0075ea */ /* 0x0001e2000b800308 */
        /* <DEDUP_REMOVED lines=8> */
[----:B------:R0:W-:Y:S01]  /*22650*/  UTCQMMA gdesc[UR14], gdesc[UR36], tmem[UR38], tmem[UR30], idesc[UR31], !UPT ;  /* 0x00ff1e240e0075ea */ /* 0x0001e2000f800326 */
[----:B------:R-:W-:Y:S01]  /*22660*/  UMOV UR56, 0x0 ;  /* 0x0000000000387882 */ /* 0x000fe20000000000 */
[----:B------:R-:W-:Y:S01]  /*22670*/  UMOV UR57, 0x8408010 ;  /* 0x0840801000397882 */ /* 0x000fe20000000000 */
[----:B------:R0:W-:Y:S01]  /*22680*/  UTCQMMA gdesc[UR46], gdesc[UR40], tmem[UR50], tmem[UR24], idesc[UR25], UPT ;  /* 0x00ff18282e0075ea */ /* 0x0001e2000b800332 */
[----:B------:R0:W-:Y:S01]  /*22690*/  UTCQMMA gdesc[UR4], gdesc[UR42], tmem[UR51], tmem[UR52], idesc[UR53], UPT ;  /* 0x00ff342a040075ea */ /* 0x0001e2000b800333 */
[----:B------:R0:W-:Y:S01]  /*226a0*/  UTCQMMA gdesc[UR32], gdesc[UR44], tmem[UR54], tmem[UR56], idesc[UR57], UPT ;  /* 0x00ff382c200075ea */ /* 0x0001e2000b800336 */
[----:B------:R0:W-:Y:S01]  /*226b0*/  UTCBAR [UR39], URZ ;  /* 0x000000ff270073e9 */ /* 0x0001e200080000ff */
[----:B------:R-:W-:Y:S01]  /*226c0*/  NOP ;  /* 0x0000000000007918 */ /* 0x000fe20000000000 */
.L_x_6:
[----:B0-----:R-:W-:Y:S01]  /*226d0*/  UMOV UR6, URZ ;  /* 0x000000ff00067c82 */ /* 0x001fe20008000000 */
[----:B------:R-:W-:Y:S05]  /*226e0*/  @!P3 BRA `(.L_x_7) ;  /* 0x0000011c00ecb947 */ /* 0x000fea0003800000 */
[----:B------:R-:W-:Y:S01]  /*226f0*/  SHF.R.S32.HI R7, RZ, 0x1f, R68 ;  /* 0x0000001fff077819 */ /* 0x000fe20000011444 */
[----:B------:R-:W-:Y:S02]  /*22700*/  UIADD3 UR4, UPT, UPT, UR9, 0x24000, URZ ;  /* 0x0002400009047890 */ /* 0x000fe4000fffe0ff */
[----:B------:R-:W-:Y:S01]  /*22710*/  UIADD3 UR5, UPT, UPT, UR9, 0x10000, URZ ;  /* 0x0001000009057890 */ /* 0x000fe2000fffe0ff */
[----:B------:R-:W-:Y:S01]  /*22720*/  LEA.HI R7, R7, R68, RZ, 0x7 ;  /* 0x0000004407077211 */ /* 0x000fe200078f38ff */
[----:B------:R-:W-:Y:S02]  /*22730*/  USHF.L.U32 UR18, UR12, 0x7, URZ ;  /* 0x000000070c127899 */ /* 0x000fe400080006ff */
[----:B------:R-:W-:Y:S01]  /*22740*/  USHF.R.U32.HI UR12, URZ, 0x4, UR4 ;  /* 0x00000004ff0c7899 */ /* 0x000fe20008011604 */
[----:B------:R-:W-:Y:S01]  /*22750*/  SHF.R.S32.HI R7, RZ, 0x7, R7 ;  /* 0x00000007ff077819 */ /* 0x000fe20000011407 */
[----:B------:R-:W-:Y:S02]  /*22760*/  USHF.R.U32.HI UR16, URZ, 0x4, UR5 ;  /* 0x00000004ff107899 */ /* 0x000fe40008011605 */
[----:B------:R-:W-:Y:S01]  /*22770*/  USGXT.U32 UR12, UR12, 0xe ;  /* 0x0000000e0c0c789a */ /* 0x000fe20008000000 */
[----:B------:R-:W-:Y:S01]  /*22780*/  VIMNMX R7, PT, PT, R7, 0x2, !PT ;  /* 0x0000000207077848 */ /* 0x000fe20007fe0100 */
[----:B------:R-:W-:-:S02]  /*22790*/  USGXT.U32 UR16, UR16, 0xe ;  /* 0x0000000e1010789a */ /* 0x000fc40008000000 */
[----:B------:R-:W-:Y:S02]  /*227a0*/  UIADD3 UR24, UP1, UPT, UR12, 0x100, URZ ;  /* 0x000001000c187890 */ /* 0x000fe4000ff3e0ff */
[----:B------:R-:W-:Y:S01]  /*227b0*/  VIADD R8, R7, 0xfffffffe ;  /* 0xfffffffe07087836 */ /* 0x000fe20000000000 */
[----:B------:R-:W-:Y:S01]  /*227c0*/  UIADD3 UR26, UP2, UPT, UR16, 0x2, URZ ;  /* 0x00000002101a7890 */ /* 0x000fe2000ff5e0ff */
[----:B------:R-:W-:Y:S01]  /*227d0*/  IMAD.MOV.U32 R7, RZ, RZ, RZ ;  /* 0x000000ffff077224 */ /* 0x000fe200078e00ff */
[----:B------:R-:W-:Y:S01]  /*227e0*/  UMOV UR4, URZ ;  /* 0x000000ff00047c82 */ /* 0x000fe20008000000 */
[----:B------:R-:W-:Y:S01]  /*227f0*/  UMOV UR5, URZ ;  /* 0x000000ff00057c82 */ /* 0x000fe20008000000 */
[----:B------:R0:W-:Y:S01]  /*22800*/  STL [R1+0xa30], R8 ;  /* 0x000a300801007387 */ /* 0x0001e20000100800 */
[----:B------:R-:W-:Y:S02]  /*22810*/  USHF.L.U32 UR19, UR13, 0x7, URZ ;  /* 0x000000070d137899 */ /* 0x000fe400080006ff */
[----:B------:R-:W-:-:S02]  /*22820*/  UIADD3.X UR25, UPT, UPT, UR4, 0x40004040, URZ, UP1, !UPT ;  /* 0x4000404004197890 */ /* 0x000fc40008ffe4ff */
[----:B------:R-:W-:Y:S01]  /*22830*/  UIADD3.X UR27, UPT, UPT, UR5, 0x40004040, URZ, UP2, !UPT ;  /* 0x40004040051b7890 */ /* 0x000fe200097fe4ff */
[----:B------:R-:W1:Y:S01]  /*22840*/  LDCU UR60, c[0x0][0x3a0] ;  /* 0x00007400ff3c77ac */ /* 0x000e620008000800 */
[----:B------:R-:W-:Y:S02]  /*22850*/  USHF.R.S32.HI UR58, URZ, 0x1f, UR18 ;  /* 0x0000001fff3a7899 */ /* 0x000fe40008011412 */
[----:B------:R-:W-:Y:S02]  /*22860*/  USHF.R.S32.HI UR59, URZ, 0x1f, UR19 ;  /* 0x0000001fff3b7899 */ /* 0x000fe40008011413 */
[----:B------:R-:W-:Y:S02]  /*22870*/  UIADD3.64 UR28, UPT, UPT, UR24, 0x100, URZ ;  /* 0x00000100181c7897 */ /* 0x000fe4000fffe0ff */
[----:B------:R-:W-:Y:S02]  /*22880*/  UIADD3.64 UR30, UPT, UPT, UR26, 0x2, URZ ;  /* 0x000000021a1e7897 */ /* 0x000fe4000fffe0ff */
[----:B------:R-:W-:-:S02]  /*22890*/  UIADD3.64 UR32, UPT, UPT, UR24, 0x200, URZ ;  /* 0x0000020018207897 */ /* 0x000fc4000fffe0ff */
[----:B------:R-:W-:Y:S02]  /*228a0*/  UIADD3.64 UR34, UPT, UPT, UR26, 0x4, URZ ;  /* 0x000000041a227897 */ /* 0x000fe4000fffe0ff */
[----:B------:R-:W-:Y:S02]  /*228b0*/  UIADD3.64 UR36, UPT, UPT, UR26, 0x7fe, URZ ;  /* 0x000007fe1a247897 */ /* 0x000fe4000fffe0ff */
[----:B------:R-:W-:Y:S02]  /*228c0*/  UIADD3.64 UR38, UPT, UPT, UR26, 0x800, URZ ;  /* 0x000008001a267897 */ /* 0x000fe4000fffe0ff */
[----:B------:R-:W-:Y:S02]  /*228d0*/  UIADD3.64 UR40, UPT, UPT, UR26, 0x802, URZ ;  /* 0x000008021a287897 */ /* 0x000fe4000fffe0ff */
[----:B------:R-:W-:Y:S01]  /*228e0*/  UIADD3.64 UR42, UPT, UPT, UR26, 0x804, URZ ;  /* 0x000008041a2a7897 */ /* 0x000fe2000fffe0ff */
[----:B------:R-:W-:Y:S01]  /*228f0*/  UMOV UR20, 0x1 ;  /* 0x0000000100147882 */ /* 0x000fe20000000000 */
[----:B------:R-:W-:Y:S01]  /*22900*/  UMOV UR7, URZ ;  /* 0x000000ff00077c82 */ /* 0x000fe20008000000 */
[----:B01----:R-:W-:-:S09]  /*22910*/  UMOV UR13, 0x40004040 ;  /* 0x40004040000d7882 */ /* 0x003fd20000000000 */
.L_x_10:
        /* <DEDUP_REMOVED lines=19> */
[----:B------:R-:W4:Y:S01]  /*22a50*/  LDL.LU R9, [R1+0x820] ;  /* 0x0008200001097983 */ /* 0x000f220000300800 */
[----:B------:R-:W-:Y:S01]  /*22a60*/  IMAD.U32 R7, R7, -0x80000000, RZ ;  /* 0x8000000007077824 */ /* 0x000fe200078e00ff */
[----:B------:R-:W-:Y:S01]  /*22a70*/  UIADD3 UR21, UPT, UPT, UR7, 0x1, URZ ;  /* 0x0000000107157890 */ /* 0x000fe2000fffe0ff */
[----:B--2---:R-:W-:-:S02]  /*22a80*/  IADD3 R27, P6, PT, R27, UR19, RZ ;  /* 0x000000131b1b7c10 */ /* 0x004fc4000ffde0ff */
[----:B---3--:R-:W-:Y:S02]  /*22a90*/  IADD3 R14, P5, PT, R14, UR19, RZ ;  /* 0x000000130e0e7c10 */ /* 0x008fe4000ffbe0ff */
[----:B----4-:R-:W-:-:S03]  /*22aa0*/  IADD3 R26, P2, PT, R26, UR19, RZ ;  /* 0x000000131a1a7c10 */ /* 0x010fc6000ff5e0ff */
[----:B------:R0:W-:Y:S01]  /*22ab0*/  STL [R1+0x49c], R14 ;  /* 0x00049c0e01007387 */ /* 0x0001e20000100800 */
[----:B------:R-:W-:Y:S02]  /*22ac0*/  IADD3 R25, P3, PT, R25, UR19, RZ ;  /* 0x0000001319197c10 */ /* 0x000fe4000ff7e0ff */
[----:B------:R-:W-:Y:S01]  /*22ad0*/  IADD3 R24, P4, PT, R24, UR19, RZ ;  /* 0x0000001318187c10 */ /* 0x000fe2000ff9e0ff */
[----:B0-----:R-:W2:Y:S01]  /*22ae0*/  LDL.LU R14, [R1+0x3c] ;  /* 0x00003c00010e7983 */ /* 0x001ea20000300800 */
[----:B------:R-:W-:-:S03]  /*22af0*/  IADD3.X R23, PT, PT, R23, UR59, RZ, P6, !PT ;  /* 0x0000003b17177c10 */ /* 0x000fc6000b7fe4ff */
[----:B------:R-:W-:Y:S01]  /*22b00*/  STL [R1+0x54], R27 ;  /* 0x0000541b01007387 */ /* 0x000fe20000100800 */
[----:B------:R-:W-:-:S03]  /*22b10*/  IADD3 R22, P6, PT, R22, UR19, RZ ;  /* 0x0000001316167c10 */ /* 0x000fc6000ffde0ff */
[----:B------:R-:W-:Y:S01]  /*22b20*/  STL [R1+0x494], R26 ;  /* 0x0004941a01007387 */ /* 0x000fe20000100800 */
[----:B------:R-:W-:-:S03]  /*22b30*/  IADD3.X R21, PT, PT, R21, UR59, RZ, P5, !PT ;  /* 0x0000003b15157c10 */ /* 0x000fc6000affe4ff */
[----:B------:R-:W-:Y:S01]  /*22b40*/  STL [R1+0x82c], R25 ;  /* 0x00082c1901007387 */ /* 0x000fe20000100800 */
[----:B------:R-:W-:-:S03]  /*22b50*/  IADD3 R12, P5, PT, R12, UR19, RZ ;  /* 0x000000130c0c7c10 */ /* 0x000fc6000ffbe0ff */
[----:B------:R-:W-:Y:S04]  /*22b60*/  STL [R1+0x4c], R24 ;  /* 0x00004c1801007387 */ /* 0x000fe80000100800 */
[----:B------:R-:W-:Y:S04]  /*22b70*/  STL [R1+0x50], R23 ;  /* 0x0000501701007387 */ /* 0x000fe80000100800 */
[----:B------:R0:W-:Y:S04]  /*22b80*/  STL [R1+0x484], R12 ;  /* 0x0004840c01007387 */ /* 0x0001e80000100800 */
[----:B------:R-:W-:Y:S04]  /*22b90*/  STL [R1+0x48c], R22 ;  /* 0x00048c1601007387 */ /* 0x000fe80000100800 */
[----:B0-----:R-:W3:Y:S01]  /*22ba0*/  LDL.LU R12, [R1+0x40] ;  /* 0x00004000010c7983 */ /* 0x001ee20000300800 */
[----:B------:R-:W-:-:S02]  /*22bb0*/  IADD3.X R20, PT, PT, R20, UR59, RZ, P2, !PT ;  /* 0x0000003b14147c10 */ /* 0x000fc400097fe4ff */
[----:B------:R-:W-:Y:S01]  /*22bc0*/  IADD3 R16, P2, PT, R16, UR19, RZ ;  /* 0x0000001310107c10 */ /* 0x000fe2000ff5e0ff */
[----:B------:R-:W-:Y:S01]  /*22bd0*/  STL [R1+0x498], R21 ;  /* 0x0004981501007387 */ /* 0x000fe20000100800 */
[----:B------:R-:W-:-:S03]  /*22be0*/  IADD3.X R11, PT, PT, R11, UR59, RZ, P3, !PT ;  /* 0x0000003b0b0b7c10 */ /* 0x000fc60009ffe4ff */
[----:B------:R0:W-:Y:S04]  /*22bf0*/  STL [R1+0x824], R16 ;  /* 0x0008241001007387 */ /* 0x0001e80000100800 */
[----:B------:R-:W-:Y:S01]  /*22c00*/  STL [R1+0x490], R20 ;  /* 0x0004901401007387 */ /* 0x000fe20000100800 */
[----:B------:R-:W-:-:S03]  /*22c10*/  IADD3.X R8, PT, PT, R8, UR59, RZ, P4, !PT ;  /* 0x0000003b08087c10 */ /* 0x000fc6000a7fe4ff */
[----:B0-----:R-:W4:Y:S04]  /*22c20*/  LDL.LU R16, [R1+0x46c] ;  /* 0x00046c0001107983 */ /* 0x001f280000300800 */
[----:B------:R0:W-:Y:S01]  /*22c30*/  STL [R1+0x828], R11 ;  /* 0x0008280b01007387 */ /* 0x0001e20000100800 */
[----:B------:R-:W-:Y:S02]  /*22c40*/  IADD3 R19, P3, PT, R19, UR19, RZ ;  /* 0x0000001313137c10 */ /* 0x000fe4000ff7e0ff */
[----:B------:R-:W-:Y:S01]  /*22c50*/  IADD3.X R17, PT, PT, R17, UR59, RZ, P6, !PT ;  /* 0x0000003b11117c10 */ /* 0x000fe2000b7fe4ff */
[----:B0-----:R-:W4:Y:S01]  /*22c60*/  LDL.LU R11, [R1+0x478] ;  /* 0x00047800010b7983 */ /* 0x001f220000300800 */
[----:B------:R-:W-:-:S03]  /*22c70*/  IADD3 R13, P6, PT, R13, UR19, RZ ;  /* 0x000000130d0d7c10 */ /* 0x000fc6000ffde0ff */
[----:B------:R0:W-:Y:S01]  /*22c80*/  STL [R1+0x48], R8 ;  /* 0x0000480801007387 */ /* 0x0001e20000100800 */
[----:B------:R-:W-:Y:S02]  /*22c90*/  IADD3 R18, P4, PT, R18, UR19, RZ ;  /* 0x0000001312127c10 */ /* 0x000fe4000ff9e0ff */
[----:B------:R-:W-:Y:S01]  /*22ca0*/  IADD3.X R15, PT, PT, R15, UR59, RZ, P5, !PT ;  /* 0x0000003b0f0f7c10 */ /* 0x000fe2000affe4ff */
[----:B0-----:R-:W4:Y:S04]  /*22cb0*/  LDL.LU R8, [R1+0x464] ;  /* 0x0004640001087983 */ /* 0x001f280000300800 */
[----:B------:R-:W-:Y:S01]  /*22cc0*/  STL [R1+0x44], R19 ;  /* 0x0000441301007387 */ /* 0x000fe20000100800 */
[----:B------:R-:W-:-:S03]  /*22cd0*/  IADD3 R10, P5, PT, R10, UR19, RZ ;  /* 0x000000130a0a7c10 */ /* 0x000fc6000ffbe0ff */
[----:B------:R0:W-:Y:S04]  /*22ce0*/  STL [R1+0x474], R13 ;  /* 0x0004740d01007387 */ /* 0x0001e80000100800 */
[----:B------:R-:W-:Y:S04]  /*22cf0*/  STL [R1+0x47c], R18 ;  /* 0x00047c1201007387 */ /* 0x000fe80000100800 */
[----:B0-----:R-:W4:Y:S04]  /*22d00*/  LDL.LU R13, [R1+0x470] ;  /* 0x00047000010d7983 */ /* 0x001f280000300800 */
[----:B------:R-:W-:Y:S04]  /*22d10*/  STL [R1+0x488], R17 ;  /* 0x0004881101007387 */ /* 0x000fe80000100800 */
[----:B------:R-:W4:Y:S04]  /*22d20*/  LDL.LU R31, [R1+0x814] ;  /* 0x00081400011f7983 */ /* 0x000f280000300800 */
[----:B------:R-:W4:Y:S04]  /*22d30*/  LDL.LU R30, [R1+0x818] ;  /* 0x00081800011e7983 */ /* 0x000f280000300800 */
[----:B------:R-:W-:Y:S01]  /*22d40*/  STL [R1+0x480], R15 ;  /* 0x0004800f01007387 */ /* 0x000fe20000100800 */
[----:B------:R-:W-:-:S03]  /*22d50*/  IADD3.X R9, PT, PT, R9, UR59, RZ, P2, !PT ;  /* 0x0000003b09097c10 */ /* 0x000fc600097fe4ff */
[----:B------:R-:W4:Y:S04]  /*22d60*/  LDL.LU R29, [R1+0x45c] ;  /* 0x00045c00011d7983 */ /* 0x000f280000300800 */
[----:B------:R0:W-:Y:S04]  /*22d70*/  STL [R1+0x81c], R10 ;  /* 0x00081c0a01007387 */ /* 0x0001e80000100800 */
[----:B0-----:R-:W4:Y:S04]  /*22d80*/  LDL.LU R10, [R1+0x38] ;  /* 0x00003800010a7983 */ /* 0x001f280000300800 */
[----:B------:R-:W4:Y:S04]  /*22d90*/  LDL.LU R28, [R1+0x454] ;  /* 0x00045400011c7983 */ /* 0x000f280000300800 */
[----:B------:R-:W4:Y:S04]  /*22da0*/  LDL.LU R27, [R1+0x468] ;  /* 0x00046800011b7983 */ /* 0x000f280000300800 */
[----:B------:R0:W-:Y:S04]  /*22db0*/  STL [R1+0x820], R9 ;  /* 0x0008200901007387 */ /* 0x0001e80000100800 */
[----:B0-----:R-:W4:Y:S04]  /*22dc0*/  LDL.LU R9, [R1+0x44c] ;  /* 0x00044c0001097983 */ /* 0x001f280000300800 */
[----:B------:R-:W4:Y:S04]  /*22dd0*/  LDL.LU R26, [R1+0x460] ;  /* 0x00046000011a7983 */ /* 0x000f280000300800 */
[----:B------:R-:W4:Y:S04]  /*22de0*/  LDL.LU R25, [R1+0x80c] ;  /* 0x00080c0001197983 */ /* 0x000f280000300800 */
[----:B------:R-:W4:Y:S01]  /*22df0*/  LDL.LU R24, [R1+0x810] ;  /* 0x0008100001187983 */ /* 0x000f220000300800 */
[----:B--2---:R-:W-:-:S05]  /*22e00*/  IADD3 R14, P2, PT, R14, UR19, RZ ;  /* 0x000000130e0e7c10 */ /* 0x004fca000ff5e0ff */
[----:B------:R0:W-:Y:S04]  /*22e10*/  STL [R1+0x3c], R14 ;  /* 0x00003c0e01007387 */ /* 0x0001e80000100800 */
[----:B------:R-:W2:Y:S04]  /*22e20*/  LDL.LU R23, [R1+0x444] ;  /* 0x0004440001177983 */ /* 0x000ea80000300800 */
[----:B------:R-:W2:Y:S04]  /*22e30*/  LDL.LU R22, [R1+0x458] ;  /* 0x0004580001167983 */ /* 0x000ea80000300800 */
[----:B------:R-:W2:Y:S04]  /*22e40*/  LDL.LU R21, [R1+0x43c] ;  /* 0x00043c0001157983 */ /* 0x000ea80000300800 */
[----:B0-----:R-:W2:Y:S04]  /*22e50*/  LDL.LU R14, [R1+0x450] ;  /* 0x00045000010e7983 */ /* 0x001ea80000300800 */
[----:B------:R-:W2:Y:S04]  /*22e60*/  LDL.LU R20, [R1+0x434] ;  /* 0x0004340001147983 */ /* 0x000ea80000300800 */
[----:B------:R-:W2:Y:S01]  /*22e70*/  LDL.LU R15, [R1+0x448] ;  /* 0x00044800010f7983 */ /* 0x000ea20000300800 */
[----:B---3--:R-:W-:-:S05]  /*22e80*/  IADD3.X R12, PT, PT, R12, UR59, RZ, P3, !PT ;  /* 0x0000003b0c0c7c10 */ /* 0x008fca0009ffe4ff */
[----:B------:R0:W-:Y:S04]  /*22e90*/  STL [R1+0x40], R12 ;  /* 0x0000400c01007387 */ /* 0x0001e80000100800 */
[----:B0-----:R-:W3:Y:S01]  /*22ea0*/  LDL.LU R12, [R1+0x804] ;  /* 0x00080400010c7983 */ /* 0x001ee20000300800 */
[----:B----4-:R-:W-:-:S03]  /*22eb0*/  IADD3 R16, P3, PT, R16, UR19, RZ ;  /* 0x0000001310107c10 */ /* 0x010fc6000ff7e0ff */
[----:B------:R-:W4:Y:S01]  /*22ec0*/  LDL.LU R19, [R1+0x808] ;  /* 0x0008080001137983 */ /* 0x000f220000300800 */
[----:B------:R-:W-:-:S05]  /*22ed0*/  IADD3.X R11, PT, PT, R11, UR59, RZ, P4, !PT ;  /* 0x0000003b0b0b7c10 */ /* 0x000fca000a7fe4ff */
[----:B------:R0:W-:Y:S04]  /*22ee0*/  STL [R1+0x478], R11 ;  /* 0x0004780b01007387 */ /* 0x0001e80000100800 */
[----:B------:R-:W-:Y:S01]  /*22ef0*/  STL [R1+0x46c], R16 ;  /* 0x00046c1001007387 */ /* 0x000fe20000100800 */
[----:B------:R-:W-:-:S03]  /*22f00*/  IADD3 R8, P4, PT, R8, UR19, RZ ;  /* 0x0000001308087c10 */ /* 0x000fc6000ff9e0ff */
[----:B0-----:R-:W4:Y:S04]  /*22f10*/  LDL.LU R11, [R1+0x42c] ;  /* 0x00042c00010b7983 */ /* 0x001f280000300800 */
[----:B------:R-:W4:Y:S04]  /*22f20*/  LDL.LU R18, [R1+0x440] ;  /* 0x0004400001127983 */ /* 0x000f280000300800 */
[----:B------:R-:W4:Y:S04]  /*22f30*/  LDL.LU R17, [R1+0x424] ;  /* 0x0004240001117983 */ /* 0x000f280000300800 */
[----:B------:R0:W-:Y:S01]  /*22f40*/  STL [R1+0x464], R8 ;  /* 0x0004640801007387 */ /* 0x0001e20000100800 */
[----:B------:R-:W-:-:S03]  /*22f50*/  IADD3.X R13, PT, PT, R13, UR59, RZ, P6, !PT ;  /* 0x0000003b0d0d7c10 */ /* 0x000fc6000b7fe4ff */
[----:B0-----:R-:W4:Y:S01]  /*22f60*/  LDL.LU R8, [R1+0x438] ;  /* 0x0004380001087983 */ /* 0x001f220000300800 */
[----:B------:R-:W-:-:S03]  /*22f70*/  IADD3 R31, P6, PT, R31, UR19, RZ ;  /* 0x000000131f1f7c10 */ /* 0x000fc6000ffde0ff */
[----:B------:R-:W4:Y:S04]  /*22f80*/  LDL.LU R16, [R1+0x41c] ;  /* 0x00041c0001107983 */ /* 0x000f280000300800 */
[----:B------:R0:W-:Y:S01]  /*22f90*/  STL [R1+0x470], R13 ;  /* 0x0004700d01007387 */ /* 0x0001e20000100800 */
[----:B------:R-:W-:-:S03]  /*22fa0*/  IADD3.X R30, PT, PT, R30, UR59, RZ, P5, !PT ;  /* 0x0000003b1e1e7c10 */ /* 0x000fc6000affe4ff */
[----:B0-----:R-:W4:Y:S01]  /*22fb0*/  LDL.LU R13, [R1+0x430] ;  /* 0x00043000010d7983 */ /* 0x001f220000300800 */
[----:B------:R-:W-:-:S03]  /*22fc0*/  IADD3 R29, P5, PT, R29, UR19, RZ ;  /* 0x000000131d1d7c10 */ /* 0x000fc6000ffbe0ff */
[----:B------:R-:W-:Y:S01]  /*22fd0*/  STL [R1+0x814], R31 ;  /* 0x0008141f01007387 */ /* 0x000fe20000100800 */
[----:B------:R-:W-:-:S05]  /*22fe0*/  IADD3.X R10, PT, PT, R10, UR59, RZ, P2, !PT ;  /* 0x0000003b0a0a7c10 */ /* 0x000fca00097fe4ff */
[----:B------:R0:W-:Y:S01]  /*22ff0*/  STL [R1+0x38], R10 ;  /* 0x0000380a01007387 */ /* 0x0001e20000100800 */
[----:B------:R-:W-:Y:S02]  /*23000*/  IADD3 R28, P2, PT, R28, UR19, RZ ;  /* 0x000000131c1c7c10 */ /* 0x000fe4000ff5e0ff */
[----:B------:R-:W-:Y:S01]  /*23010*/  IADD3.X R27, PT, PT, R27, UR59, RZ, P3, !PT ;  /* 0x0000003b1b1b7c10 */ /* 0x000fe20009ffe4ff */
[----:B------:R-:W-:Y:S04]  /*23020*/  STL [R1+0x818], R30 ;  /* 0x0008181e01007387 */ /* 0x000fe80000100800 */
[----:B0-----:R-:W4:Y:S01]  /*23030*/  LDL.LU R10, [R1+0x7fc] ;  /* 0x0007fc00010a7983 */ /* 0x001f220000300800 */
[----:B------:R-:W-:-:S03]  /*23040*/  IADD3 R9, P3, PT, R9, UR19, RZ ;  /* 0x0000001309097c10 */ /* 0x000fc6000ff7e0ff */
[----:B------:R-:W-:Y:S04]  /*23050*/  STL [R1+0x45c], R29 ;  /* 0x00045c1d01007387 */ /* 0x000fe80000100800 */
[----:B------:R0:W-:Y:S01]  /*23060*/  STL [R1+0x44c], R9 ;  /* 0x00044c0901007387 */ /* 0x0001e20000100800 */
[----:B------:R-:W-:-:S03]  /*23070*/  IADD3.X R26, PT, PT, R26, UR59, RZ, P4, !PT ;  /* 0x0000003b1a1a7c10 */ /* 0x000fc6000a7fe4ff */
[----:B------:R-:W-:Y:S01]  /*23080*/  STL [R1+0x454], R28 ;  /* 0x0004541c01007387 */ /* 0x000fe20000100800 */
[----:B------:R-:W-:Y:S02]  /*23090*/  IADD3 R25, P4, PT, R25, UR19, RZ ;  /* 0x0000001319197c10 */ /* 0x000fe4000ff9e0ff */
[----:B------:R-:W-:Y:S01]  /*230a0*/  IADD3.X R24, PT, PT, R24, UR59, RZ, P6, !PT ;  /* 0x0000003b18187c10 */ /* 0x000fe2000b7fe4ff */
[----:B0-----:R-:W4:Y:S04]  /*230b0*/  LDL.LU R9, [R1+0x800] ;  /* 0x0008000001097983 */ /* 0x001f280000300800 */
[----:B------:R-:W-:Y:S04]  /*230c0*/  STL [R1+0x468], R27 ;  /* 0x0004681b01007387 */ /* 0x000fe80000100800 */
[----:B------:R-:W-:Y:S04]  /*230d0*/  STL [R1+0x460], R26 ;  /* 0x0004601a01007387 */ /* 0x000fe80000100800 */
[----:B------:R-:W-:Y:S04]  /*230e0*/  STL [R1+0x80c], R25 ;  /* 0x00080c1901007387 */ /* 0x000fe80000100800 */
[----:B------:R-:W-:Y:S01]  /*230f0*/  STL [R1+0x810], R24 ;  /* 0x0008101801007387 */ /* 0x000fe20000100800 */
[----:B--2---:R-:W-:-:S02]  /*23100*/  IADD3 R23, P6, PT, R23, UR19, RZ ;  /* 0x0000001317177c10 */ /* 0x004fc4000ffde0ff */
[----:B------:R-:W-:-:S03]  /*23110*/  IADD3.X R22, PT, PT, R22, UR59, RZ, P5, !PT ;  /* 0x0000003b16167c10 */ /* 0x000fc6000affe4ff */
[----:B------:R-:W-:Y:S01]  /*23120*/  STL [R1+0x444], R23 ;  /* 0x0004441701007387 */ /* 0x000fe20000100800 */
[----:B------:R-:W-:Y:S02]  /*23130*/  IADD3 R21, P5, PT, R21, UR19, RZ ;  /* 0x0000001315157c10 */ /* 0x000fe4000ffbe0ff */
[----:B------:R-:W-:Y:S02]  /*23140*/  IADD3.X R14, PT, PT, R14, UR59, RZ, P2, !PT ;  /* 0x0000003b0e0e7c10 */ /* 0x000fe400097fe4ff */
[----:B------:R-:W-:-:S03]  /*23150*/  IADD3 R20, P2, PT, R20, UR19, RZ ;  /* 0x0000001314147c10 */ /* 0x000fc6000ff5e0ff */
[----:B------:R0:W-:Y:S01]  /*23160*/  STL [R1+0x450], R14 ;  /* 0x0004500e01007387 */ /* 0x0001e20000100800 */
[----:B------:R-:W-:-:S03]  /*23170*/  IADD3.X R15, PT, PT, R15, UR59, RZ, P3, !PT ;  /* 0x0000003b0f0f7c10 */ /* 0x000fc60009ffe4ff */
[----:B------:R-:W-:Y:S04]  /*23180*/  STL [R1+0x458], R22 ;  /* 0x0004581601007387 */ /* 0x000fe80000100800 */
[----:B0-----:R-:W2:Y:S04]  /*23190*/  LDL.LU R14, [R1+0x414] ;  /* 0x00041400010e7983 */ /* 0x001ea80000300800 */
[----:B------:R-:W-:Y:S04]  /*231a0*/  STL [R1+0x43c], R21 ;  /* 0x00043c1501007387 */ /* 0x000fe80000100800 */
[----:B------:R0:W-:Y:S01]  /*231b0*/  STL [R1+0x448], R15 ;  /* 0x0004480f01007387 */ /* 0x0001e20000100800 */
[----:B---3--:R-:W-:-:S03]  /*231c0*/  IADD3 R12, P3, PT, R12, UR19, RZ ;  /* 0x000000130c0c7c10 */ /* 0x008fc6000ff7e0ff */
[----:B------:R-:W-:Y:S04]  /*231d0*/  STL [R1+0x434], R20 ;  /* 0x0004341401007387 */ /* 0x000fe80000100800 */
[----:B0-----:R-:W3:Y:S04]  /*231e0*/  LDL.LU R15, [R1+0x428] ;  /* 0x00042800010f7983 */ /* 0x001ee80000300800 */
[----:B------:R0:W-:Y:S04]  /*231f0*/  STL [R1+0x804], R12 ;  /* 0x0008040c01007387 */ /* 0x0001e80000100800 */
[----:B0-----:R-:W3:Y:S01]  /*23200*/  LDL.LU R12, [R1+0x40c] ;  /* 0x00040c00010c7983 */ /* 0x001ee20000300800 */
[----:B----4-:R-:W-:-:S02]  /*23210*/  IADD3.X R19, PT, PT, R19, UR59, RZ, P4, !PT ;  /* 0x0000003b13137c10 */ /* 0x010fc4000a7fe4ff */
[----:B------:R-:W-:-:S05]  /*23220*/  IADD3 R11, P4, PT, R11, UR19, RZ ;  /* 0x000000130b0b7c10 */ /* 0x000fca000ff9e0ff */
[----:B------:R0:W-:Y:S01]  /*23230*/  STL [R1+0x42c], R11 ;  /* 0x00042c0b01007387 */ /* 0x0001e20000100800 */
[----:B------:R-:W-:Y:S02]  /*23240*/  IADD3.X R18, PT, PT, R18, UR59, RZ, P6, !PT ;  /* 0x0000003b12127c10 */ /* 0x000fe4000b7fe4ff */
[----:B------:R-:W-:Y:S01]  /*23250*/  IADD3 R17, P6, PT, R17, UR19, RZ ;  /* 0x0000001311117c10 */ /* 0x000fe2000ffde0ff */
[----:B0-----:R-:W4:Y:S01]  /*23260*/  LDL.LU R11, [R1+0x420] ;  /* 0x00042000010b7983 */ /* 0x001f220000300800 */
[----:B------:R-:W-:-:S03]  /*23270*/  IADD3.X R8, PT, PT, R8, UR59, RZ, P5, !PT ;  /* 0x0000003b08087c10 */ /* 0x000fc6000affe4ff */
[----:B------:R-:W-:Y:S01]  /*23280*/  STL [R1+0x808], R19 ;  /* 0x0008081301007387 */ /* 0x000fe20000100800 */
[----:B------:R-:W-:-:S03]  /*23290*/  IADD3 R16, P5, PT, R16, UR19, RZ ;  /* 0x0000001310107c10 */ /* 0x000fc6000ffbe0ff */
[----:B------:R0:W-:Y:S04]  /*232a0*/  STL [R1+0x438], R8 ;  /* 0x0004380801007387 */ /* 0x0001e80000100800 */
[----:B------:R-:W-:Y:S04]  /*232b0*/  STL [R1+0x440], R18 ;  /* 0x0004401201007387 */ /* 0x000fe80000100800 */
[----:B0-----:R-:W4:Y:S01]  /*232c0*/  LDL.LU R8, [R1+0x404] ;  /* 0x0004040001087983 */ /* 0x001f220000300800 */
[----:B------:R-:W-:-:S03]  /*232d0*/  IADD3.X R13, PT, PT, R13, UR59, RZ, P2, !PT ;  /* 0x0000003b0d0d7c10 */ /* 0x000fc600097fe4ff */
[----:B------:R-:W-:Y:S04]  /*232e0*/  STL [R1+0x424], R17 ;  /* 0x0004241101007387 */ /* 0x000fe80000100800 */
[----:B------:R-:W4:Y:S04]  /*232f0*/  LDL.LU R31, [R1+0x418] ;  /* 0x00041800011f7983 */ /* 0x000f280000300800 */
[----:B------:R-:W4:Y:S04]  /*23300*/  LDL.LU R30, [R1+0x7f4] ;  /* 0x0007f400011e7983 */ /* 0x000f280000300800 */
[----:B------:R-:W-:Y:S04]  /*23310*/  STL [R1+0x41c], R16 ;  /* 0x00041c1001007387 */ /* 0x000fe80000100800 */
[----:B------:R-:W4:Y:S04]  /*23320*/  LDL.LU R29, [R1+0x7f8] ;  /* 0x0007f800011d7983 */ /* 0x000f280000300800 */
[----:B------:R0:W-:Y:S01]  /*23330*/  STL [R1+0x430], R13 ;  /* 0x0004300d01007387 */ /* 0x0001e20000100800 */
[----:B------:R-:W-:-:S03]  /*23340*/  IADD3 R10, P2, PT, R10, UR19, RZ ;  /* 0x000000130a0a7c10 */ /* 0x000fc6000ff5e0ff */
[----:B0-----:R-:W4:Y:S04]  /*23350*/  LDL.LU R13, [R1+0x3fc] ;  /* 0x0003fc00010d7983 */ /* 0x001f280000300800 */
[----:B------:R-:W4:Y:S04]  /*23360*/  LDL.LU R28, [R1+0x410] ;  /* 0x00041000011c7983 */ /* 0x000f280000300800 */
[----:B------:R-:W4:Y:S04]  /*23370*/  LDL.LU R27, [R1+0x3f4] ;  /* 0x0003f400011b7983 */ /* 0x000f280000300800 */
[----:B------:R0:W-:Y:S01]  /*23380*/  STL [R1+0x7fc], R10 ;  /* 0x0007fc0a01007387 */ /* 0x0001e20000100800 */
[----:B------:R-:W-:-:S03]  /*23390*/  IADD3.X R9, PT, PT, R9, UR59, RZ, P3, !PT ;  /* 0x0000003b09097c10 */ /* 0x000fc60009ffe4ff */
[----:B0-----:R-:W4:Y:S04]  /*233a0*/  LDL.LU R10, [R1+0x408] ;  /* 0x00040800010a7983 */ /* 0x001f280000300800 */
[----:B------:R-:W4:Y:S04]  /*233b0*/  LDL.LU R26, [R1+0x3ec] ;  /* 0x0003ec00011a7983 */ /* 0x000f280000300800 */
[----:B------:R-:W4:Y:S04]  /*233c0*/  LDL.LU R25, [R1+0x400] ;  /* 0x0004000001197983 */ /* 0x000f280000300800 */
[----:B------:R-:W4:Y:S04]  /*233d0*/  LDL.LU R24, [R1+0x7ec] ;  /* 0x0007ec0001187983 */ /* 0x000f280000300800 */
[----:B------:R0:W-:Y:S04]  /*233e0*/  STL [R1+0x800], R9 ;  /* 0x0008000901007387 */ /* 0x0001e80000100800 */
[----:B------:R-:W4:Y:S04]  /*233f0*/  LDL.LU R23, [R1+0x7f0] ;  /* 0x0007f00001177983 */ /* 0x000f280000300800 */
[----:B------:R-:W4:Y:S04]  /*23400*/  LDL.LU R22, [R1+0x3e4] ;  /* 0x0003e40001167983 */ /* 0x000f280000300800 */
[----:B------:R-:W4:Y:S04]  /*23410*/  LDL.LU R21, [R1+0x3f8] ;  /* 0x0003f80001157983 */ /* 0x000f280000300800 */
[----:B0-----:R-:W4:Y:S04]  /*23420*/  LDL.LU R9, [R1+0x3dc] ;  /* 0x0003dc0001097983 */ /* 0x001f280000300800 */
[----:B------:R-:W4:Y:S04]  /*23430*/  LDL.LU R20, [R1+0x3f0] ;  /* 0x0003f00001147983 */ /* 0x000f280000300800 */
[----:B------:R-:W4:Y:S01]  /*23440*/  LDL.LU R16, [R1+0x3d4] ;  /* 0x0003d40001107983 */ /* 0x000f220000300800 */
[----:B--2---:R-:W-:-:S05]  /*23450*/  IADD3 R14, P3, PT, R14, UR19, RZ ;  /* 0x000000130e0e7c10 */ /* 0x004fca000ff7e0ff */
[----:B------:R0:W-:Y:S04]  /*23460*/  STL [R1+0x414], R14 ;  /* 0x0004140e01007387 */ /* 0x0001e80000100800 */
[----:B0-----:R-:W2:Y:S01]  /*23470*/  LDL.LU R14, [R1+0x3e8] ;  /* 0x0003e800010e7983 */ /* 0x001ea20000300800 */
[----:B---3--:R-:W-:-:S03]  /*23480*/  IADD3.X R15, PT, PT, R15, UR59, RZ, P4, !PT ;  /* 0x0000003b0f0f7c10 */ /* 0x008fc6000a7fe4ff */
[----:B------:R-:W3:Y:S01]  /*23490*/  LDL.LU R19, [R1+0x7e4] ;  /* 0x0007e40001137983 */ /* 0x000ee20000300800 */
[----:B------:R-:W-:-:S05]  /*234a0*/  IADD3 R12, P4, PT, R12, UR19, RZ ;  /* 0x000000130c0c7c10 */ /* 0x000fca000ff9e0ff */
[----:B------:R0:W-:Y:S04]  /*234b0*/  STL [R1+0x40c], R12 ;  /* 0x00040c0c01007387 */ /* 0x0001e80000100800 */
[----:B------:R-:W-:Y:S04]  /*234c0*/  STL [R1+0x428], R15 ;  /* 0x0004280f01007387 */ /* 0x000fe80000100800 */
[----:B0-----:R-:W3:Y:S04]  /*234d0*/  LDL.LU R12, [R1+0x7e8] ;  /* 0x0007e800010c7983 */ /* 0x001ee80000300800 */
[----:B------:R-:W3:Y:S04]  /*234e0*/  LDL.LU R18, [R1+0x3cc] ;  /* 0x0003cc0001127983 */ /* 0x000ee80000300800 */
[----:B------:R-:W3:Y:S01]  /*234f0*/  LDL.LU R17, [R1+0x3e0] ;  /* 0x0003e00001117983 */ /* 0x000ee20000300800 */
[----:B----4-:R-:W-:-:S05]  /*23500*/  IADD3.X R11, PT, PT, R11, UR59, RZ, P6, !PT ;  /* 0x0000003b0b0b7c10 */ /* 0x010fca000b7fe4ff */
[----:B------:R0:W-:Y:S04]  /*23510*/  STL [R1+0x420], R11 ;  /* 0x0004200b01007387 */ /* 0x0001e80000100800 */
[----:B0-----:R-:W4:Y:S04]  /*23520*/  LDL.LU R11, [R1+0x3c4] ;  /* 0x0003c400010b7983 */ /* 0x001f280000300800 */
[----:B------:R-:W4:Y:S01]  /*23530*/  LDL.LU R15, [R1+0x3d8] ;  /* 0x0003d800010f7983 */ /* 0x000f220000300800 */
[----:B------:R-:W-:-:S05]  /*23540*/  IADD3 R8, P6, PT, R8, UR19, RZ ;  /* 0x0000001308087c10 */ /* 0x000fca000ffde0ff */
[----:B------:R0:W-:Y:S01]  /*23550*/  STL [R1+0x404], R8 ;  /* 0x0004040801007387 */ /* 0x0001e20000100800 */
[----:B------:R-:W-:Y:S02]  /*23560*/  IADD3.X R31, PT, PT, R31, UR59, RZ, P5, !PT ;  /* 0x0000003b1f1f7c10 */ /* 0x000fe4000affe4ff */
[----:B------:R-:W-:Y:S01]  /*23570*/  IADD3 R30, P5, PT, R30, UR19, RZ ;  /* 0x000000131e1e7c10 */ /* 0x000fe2000ffbe0ff */
[----:B0-----:R-:W4:Y:S01]  /*23580*/  LDL.LU R8, [R1+0x3bc] ;  /* 0x0003bc0001087983 */ /* 0x001f220000300800 */
[----:B------:R-:W-:-:S03]  /*23590*/  IADD3.X R29, PT, PT, R29, UR59, RZ, P2, !PT ;  /* 0x0000003b1d1d7c10 */ /* 0x000fc600097fe4ff */
[----:B------:R-:W-:Y:S01]  /*235a0*/  STL [R1+0x418], R31 ;  /* 0x0004181f01007387 */ /* 0x000fe20000100800 */
[----:B------:R-:W-:-:S05]  /*235b0*/  IADD3 R13, P2, PT, R13, UR19, RZ ;  /* 0x000000130d0d7c10 */ /* 0x000fca000ff5e0ff */
[----:B------:R0:W-:Y:S01]  /*235c0*/  STL [R1+0x3fc], R13 ;  /* 0x0003fc0d01007387 */ /* 0x0001e20000100800 */
[----:B------:R-:W-:-:S03]  /*235d0*/  IADD3.X R28, PT, PT, R28, UR59, RZ, P3, !PT ;  /* 0x0000003b1c1c7c10 */ /* 0x000fc60009ffe4ff */
[----:B------:R-:W-:Y:S01]  /*235e0*/  STL [R1+0x7f4], R30 ;  /* 0x0007f41e01007387 */ /* 0x000fe20000100800 */
[----:B------:R-:W-:-:S03]  /*235f0*/  IADD3 R27, P3, PT, R27, UR19, RZ ;  /* 0x000000131b1b7c10 */ /* 0x000fc6000ff7e0ff */
[----:B0-----:R-:W4:Y:S01]  /*23600*/  LDL.LU R13, [R1+0x3d0] ;  /* 0x0003d000010d7983 */ /* 0x001f220000300800 */
[----:B------:R-:W-:-:S03]  /*23610*/  IADD3.X R10, PT, PT, R10, UR59, RZ, P4, !PT ;  /* 0x0000003b0a0a7c10 */ /* 0x000fc6000a7fe4ff */
[----:B------:R-:W-:Y:S01]  /*23620*/  STL [R1+0x7f8], R29 ;  /* 0x0007f81d01007387 */ /* 0x000fe20000100800 */
[----:B------:R-:W-:-:S03]  /*23630*/  IADD3 R26, P4, PT, R26, UR19, RZ ;  /* 0x000000131a1a7c10 */ /* 0x000fc6000ff9e0ff */
[----:B------:R0:W-:Y:S01]  /*23640*/  STL [R1+0x408], R10 ;  /* 0x0004080a01007387 */ /* 0x0001e20000100800 */
[----:B------:R-:W-:-:S03]  /*23650*/  IADD3.X R25, PT, PT, R25, UR59, RZ, P6, !PT ;  /* 0x0000003b19197c10 */ /* 0x000fc6000b7fe4ff */
[----:B------:R-:W-:Y:S01]  /*23660*/  STL [R1+0x410], R28 ;  /* 0x0004101c01007387 */ /* 0x000fe20000100800 */
[----:B------:R-:W-:-:S03]  /*23670*/  IADD3 R24, P6, PT, R24, UR19, RZ ;  /* 0x0000001318187c10 */ /* 0x000fc6000ffde0ff */
[----:B0-----:R-:W4:Y:S04]  /*23680*/  LDL.LU R10, [R1+0x7dc] ;  /* 0x0007dc00010a7983 */ /* 0x001f280000300800 */
[----:B------:R-:W-:Y:S01]  /*23690*/  STL [R1+0x3f4], R27 ;  /* 0x0003f41b01007387 */ /* 0x000fe20000100800 */
[----:B------:R-:W-:-:S03]  /*236a0*/  IADD3.X R23, PT, PT, R23, UR59, RZ, P5, !PT ;  /* 0x0000003b17177c10 */ /* 0x000fc6000affe4ff */
[----:B------:R-:W-:Y:S01]  /*236b0*/  STL [R1+0x3ec], R26 ;  /* 0x0003ec1a01007387 */ /* 0x000fe20000100800 */
[----:B------:R-:W-:Y:S02]  /*236c0*/  IADD3 R22, P5, PT, R22, UR19, RZ ;  /* 0x0000001316167c10 */ /* 0x000fe4000ffbe0ff */
[----:B------:R-:W-:Y:S01]  /*236d0*/  IADD3.X R21, PT, PT, R21, UR59, RZ, P2, !PT ;  /* 0x0000003b15157c10 */ /* 0x000fe200097fe4ff */
[----:B------:R-:W-:Y:S01]  /*236e0*/  STL [R1+0x400], R25 ;  /* 0x0004001901007387 */ /* 0x000fe20000100800 */
[----:B------:R-:W-:-:S03]  /*236f0*/  IADD3 R9, P2, PT, R9, UR19, RZ ;  /* 0x0000001309097c10 */ /* 0x000fc6000ff5e0ff */
[----:B------:R-:W-:Y:S01]  /*23700*/  STL [R1+0x7ec], R24 ;  /* 0x0007ec1801007387 */ /* 0x000fe20000100800 */
[----:B------:R-:W-:-:S03]  /*23710*/  IADD3.X R20, PT, PT, R20, UR59, RZ, P3, !PT ;  /* 0x0000003b14147c10 */ /* 0x000fc60009ffe4ff */
[----:B------:R-:W-:Y:S01]  /*23720*/  STL [R1+0x7f0], R23 ;  /* 0x0007f01701007387 */ /* 0x000fe20000100800 */
[----:B------:R-:W-:-:S03]  /*23730*/  IADD3 R16, P3, PT, R16, UR19, RZ ;  /* 0x0000001310107c10 */ /* 0x000fc6000ff7e0ff */
[----:B------:R0:W-:Y:S04]  /*23740*/  STL [R1+0x3dc], R9 ;  /* 0x0003dc0901007387 */ /* 0x0001e80000100800 */
[----:B------:R-:W-:Y:S04]  /*23750*/  STL [R1+0x3e4], R22 ;  /* 0x0003e41601007387 */ /* 0x000fe80000100800 */
[----:B0-----:R-:W4:Y:S04]  /*23760*/  LDL.LU R9, [R1+0x7e0] ;  /* 0x0007e00001097983 */ /* 0x001f280000300800 */
[----:B------:R-:W-:Y:S04]  /*23770*/  STL [R1+0x3f8], R21 ;  /* 0x0003f81501007387 */ /* 0x000fe80000100800 */
[----:B------:R0:W-:Y:S04]  /*23780*/  STL [R1+0x3d4], R16 ;  /* 0x0003d41001007387 */ /* 0x0001e80000100800 */
[----:B------:R-:W-:Y:S04]  /*23790*/  STL [R1+0x3f0], R20 ;  /* 0x0003f01401007387 */ /* 0x000fe80000100800 */
[----:B0-----:R-:W4:Y:S01]  /*237a0*/  LDL.LU R16, [R1+0x3b4] ;  /* 0x0003b40001107983 */ /* 0x001f220000300800 */
[----:B--2---:R-:W-:-:S05]  /*237b0*/  IADD3.X R14, PT, PT, R14, UR59, RZ, P4, !PT ;  /* 0x0000003b0e0e7c10 */ /* 0x004fca000a7fe4ff */
[----:B------:R0:W-:Y:S04]  /*237c0*/  STL [R1+0x3e8], R14 ;  /* 0x0003e80e01007387 */ /* 0x0001e80000100800 */
[----:B0-----:R-:W2:Y:S01]  /*237d0*/  LDL.LU R14, [R1+0x3c8] ;  /* 0x0003c800010e7983 */ /* 0x001ea20000300800 */
[----:B---3--:R-:W-:-:S05]  /*237e0*/  IADD3.X R12, PT, PT, R12, UR59, RZ, P6, !PT ;  /* 0x0000003b0c0c7c10 */ /* 0x008fca000b7fe4ff */
[----:B------:R0:W-:Y:S04]  /*237f0*/  STL [R1+0x7e8], R12 ;  /* 0x0007e80c01007387 */ /* 0x0001e80000100800 */
[----:B0-----:R-:W3:Y:S01]  /*23800*/  LDL.LU R12, [R1+0x3ac] ;  /* 0x0003ac00010c7983 */ /* 0x001ee20000300800 */
[----:B------:R-:W-:Y:S02]  /*23810*/  IADD3 R19, P4, PT, R19, UR19, RZ ;  /* 0x0000001313137c10 */ /* 0x000fe4000ff9e0ff */
[----:B------:R-:W-:Y:S02]  /*23820*/  IADD3.X R17, PT, PT, R17, UR59, RZ, P5, !PT ;  /* 0x0000003b11117c10 */ /* 0x000fe4000affe4ff */
[----:B------:R-:W-:Y:S01]  /*23830*/  IADD3 R18, P6, PT, R18, UR19, RZ ;  /* 0x0000001312127c10 */ /* 0x000fe2000ffde0ff */
[----:B------:R-:W-:Y:S01]  /*23840*/  STL [R1+0x7e4], R19 ;  /* 0x0007e41301007387 */ /* 0x000fe20000100800 */
[----:B----4-:R-:W-:-:S02]  /*23850*/  IADD3 R11, P5, PT, R11, UR19, RZ ;  /* 0x000000130b0b7c10 */ /* 0x010fc4000ffbe0ff */
[----:B------:R-:W-:-:S03]  /*23860*/  IADD3.X R15, PT, PT, R15, UR59, RZ, P2, !PT ;  /* 0x0000003b0f0f7c10 */ /* 0x000fc600097fe4ff */
[----:B------:R0:W-:Y:S04]  /*23870*/  STL [R1+0x3c4], R11 ;  /* 0x0003c40b01007387 */ /* 0x0001e80000100800 */
[----:B------:R-:W-:Y:S04]  /*23880*/  STL [R1+0x3cc], R18 ;  /* 0x0003cc1201007387 */ /* 0x000fe80000100800 */
[----:B0-----:R-:W4:Y:S04]  /*23890*/  LDL.LU R11, [R1+0x3c0] ;  /* 0x0003c000010b7983 */ /* 0x001f280000300800 */
[----:B------:R-:W-:Y:S01]  /*238a0*/  STL [R1+0x3e0], R17 ;  /* 0x0003e01101007387 */ /* 0x000fe20000100800 */
[----:B------:R-:W-:-:S03]  /*238b0*/  IADD3 R8, P2, PT, R8, UR19, RZ ;  /* 0x0000001308087c10 */ /* 0x000fc6000ff5e0ff */
[----:B------:R-:W4:Y:S04]  /*238c0*/  LDL.LU R31, [R1+0x3a4] ;  /* 0x0003a400011f7983 */ /* 0x000f280000300800 */
[----:B------:R-:W4:Y:S04]  /*238d0*/  LDL.LU R30, [R1+0x3b8] ;  /* 0x0003b800011e7983 */ /* 0x000f280000300800 */
[----:B------:R-:W-:Y:S04]  /*238e0*/  STL [R1+0x3d8], R15 ;  /* 0x0003d80f01007387 */ /* 0x000fe80000100800 */
[----:B------:R-:W4:Y:S04]  /*238f0*/  LDL.LU R29, [R1+0x7d4] ;  /* 0x0007d400011d7983 */ /* 0x000f280000300800 */
[----:B------:R0:W-:Y:S04]  /*23900*/  STL [R1+0x3bc], R8 ;  /* 0x0003bc0801007387 */ /* 0x0001e80000100800 */
[----:B0-----:R-:W4:Y:S04]  /*23910*/  LDL.LU R8, [R1+0x7d8] ;  /* 0x0007d80001087983 */ /* 0x001f280000300800 */
[----:B------:R-:W4:Y:S01]  /*23920*/  LDL.LU R28, [R1+0x39c] ;  /* 0x00039c00011c7983 */ /* 0x000f220000300800 */
[----:B------:R-:W-:-:S03]  /*23930*/  IADD3.X R13, PT, PT, R13, UR59, RZ, P3, !PT ;  /* 0x0000003b0d0d7c10 */ /* 0x000fc60009ffe4ff */
[----:B------:R-:W4:Y:S04]  /*23940*/  LDL.LU R27, [R1+0x3b0] ;  /* 0x0003b000011b7983 */ /* 0x000f280000300800 */
[----:B------:R0:W-:Y:S04]  /*23950*/  STL [R1+0x3d0], R13 ;  /* 0x0003d00d01007387 */ /* 0x0001e80000100800 */
[----:B0-----:R-:W4:Y:S04]  /*23960*/  LDL.LU R13, [R1+0x394] ;  /* 0x00039400010d7983 */ /* 0x001f280000300800 */
[----:B------:R-:W4:Y:S01]  /*23970*/  LDL.LU R26, [R1+0x3a8] ;  /* 0x0003a800011a7983 */ /* 0x000f220000300800 */
[----:B------:R-:W-:-:S03]  /*23980*/  IADD3 R10, P3, PT, R10, UR19, RZ ;  /* 0x000000130a0a7c10 */ /* 0x000fc6000ff7e0ff */
        /* <DEDUP_REMOVED lines=9> */
[----:B------:R-:W-:-:S05]  /*23a20*/  IADD3.X R9, PT, PT, R9, UR59, RZ, P4, !PT ;  /* 0x0000003b09097c10 */ /* 0x000fca000a7fe4ff */
[----:B------:R0:W-:Y:S04]  /*23a30*/  STL [R1+0x7e0], R9 ;  /* 0x0007e00901007387 */ /* 0x0001e80000100800 */
[----:B0-----:R-:W4:Y:S01]  /*23a40*/  LDL.LU R9, [R1+0x374] ;  /* 0x0003740001097983 */ /* 0x001f220000300800 */
[----:B------:R-:W-:-:S03]  /*23a50*/  IADD3 R16, P4, PT, R16, UR19, RZ ;  /* 0x0000001310107c10 */ /* 0x000fc6000ff9e0ff */
[----:B------:R-:W4:Y:S01]  /*23a60*/  LDL.LU R19, [R1+0x388] ;  /* 0x0003880001137983 */ /* 0x000f220000300800 */
[----:B--2---:R-:W-:-:S05]  /*23a70*/  IADD3.X R14, PT, PT, R14, UR59, RZ, P6, !PT ;  /* 0x0000003b0e0e7c10 */ /* 0x004fca000b7fe4ff */
[----:B------:R0:W-:Y:S04]  /*23a80*/  STL [R1+0x3c8], R14 ;  /* 0x0003c80e01007387 */ /* 0x0001e80000100800 */
[----:B------:R-:W-:Y:S04]  /*23a90*/  STL [R1+0x3b4], R16 ;  /* 0x0003b41001007387 */ /* 0x000fe80000100800 */
[----:B0-----:R-:W2:Y:S04]  /*23aa0*/  LDL.LU R14, [R1+0x7c4] ;  /* 0x0007c400010e7983 */ /* 0x001ea80000300800 */
[----:B------:R-:W2:Y:S04]  /*23ab0*/  LDL.LU R18, [R1+0x7c8] ;  /* 0x0007c80001127983 */ /* 0x000ea80000300800 */
[----:B------:R-:W2:Y:S01]  /*23ac0*/  LDL.LU R17, [R1+0x36c] ;  /* 0x00036c0001117983 */ /* 0x000ea20000300800 */
[----:B---3--:R-:W-:-:S05]  /*23ad0*/  IADD3 R12, P6, PT, R12, UR19, RZ ;  /* 0x000000130c0c7c10 */ /* 0x008fca000ffde0ff */
[----:B------:R0:W-:Y:S04]  /*23ae0*/  STL [R1+0x3ac], R12 ;  /* 0x0003ac0c01007387 */ /* 0x0001e80000100800 */
[----:B0-----:R-:W3:Y:S04]  /*23af0*/  LDL.LU R12, [R1+0x380] ;  /* 0x00038000010c7983 */ /* 0x001ee80000300800 */
[----:B------:R-:W3:Y:S01]  /*23b00*/  LDL.LU R16, [R1+0x364] ;  /* 0x0003640001107983 */ /* 0x000ee20000300800 */
[----:B----4-:R-:W-:-:S05]  /*23b10*/  IADD3.X R11, PT, PT, R11, UR59, RZ, P5, !PT ;  /* 0x0000003b0b0b7c10 */ /* 0x010fca000affe4ff */
[----:B------:R0:W-:Y:S01]  /*23b20*/  STL [R1+0x3c0], R11 ;  /* 0x0003c00b01007387 */ /* 0x0001e20000100800 */
[----:B------:R-:W-:Y:S02]  /*23b30*/  IADD3 R31, P5, PT, R31, UR19, RZ ;  /* 0x000000131f1f7c10 */ /* 0x000fe4000ffbe0ff */
[----:B------:R-:W-:Y:S01]  /*23b40*/  IADD3.X R30, PT, PT, R30, UR59, RZ, P2, !PT ;  /* 0x0000003b1e1e7c10 */ /* 0x000fe200097fe4ff */
[----:B0-----:R-:W4:Y:S04]  /*23b50*/  LDL.LU R11, [R1+0x378] ;  /* 0x00037800010b7983 */ /* 0x001f280000300800 */
[----:B------:R-:W-:Y:S01]  /*23b60*/  STL [R1+0x3a4], R31 ;  /* 0x0003a41f01007387 */ /* 0x000fe20000100800 */
[----:B------:R-:W-:Y:S02]  /*23b70*/  IADD3 R29, P2, PT, R29, UR19, RZ ;  /* 0x000000131d1d7c10 */ /* 0x000fe4000ff5e0ff */
[----:B------:R-:W-:-:S05]  /*23b80*/  IADD3.X R8, PT, PT, R8, UR59, RZ, P3, !PT ;  /* 0x0000003b08087c10 */ /* 0x000fca0009ffe4ff */
[----:B------:R0:W-:Y:S01]  /*23b90*/  STL [R1+0x7d8], R8 ;  /* 0x0007d80801007387 */ /* 0x0001e20000100800 */
[----:B------:R-:W-:Y:S02]  /*23ba0*/  IADD3 R28, P3, PT, R28, UR19, RZ ;  /* 0x000000131c1c7c10 */ /* 0x000fe4000ff7e0ff */
[----:B------:R-:W-:Y:S01]  /*23bb0*/  IADD3.X R27, PT, PT, R27, UR59, RZ, P4, !PT ;  /* 0x0000003b1b1b7c10 */ /* 0x000fe2000a7fe4ff */
[----:B------:R-:W-:Y:S04]  /*23bc0*/  STL [R1+0x3b8], R30 ;  /* 0x0003b81e01007387 */ /* 0x000fe80000100800 */
[----:B0-----:R-:W4:Y:S01]  /*23bd0*/  LDL.LU R8, [R1+0x35c] ;  /* 0x00035c0001087983 */ /* 0x001f220000300800 */
[----:B------:R-:W-:-:S03]  /*23be0*/  IADD3 R13, P4, PT, R13, UR19, RZ ;  /* 0x000000130d0d7c10 */ /* 0x000fc6000ff9e0ff */
[----:B------:R-:W-:Y:S01]  /*23bf0*/  STL [R1+0x7d4], R29 ;  /* 0x0007d41d01007387 */ /* 0x000fe20000100800 */
[----:B------:R-:W-:-:S03]  /*23c00*/  IADD3.X R26, PT, PT, R26, UR59, RZ, P6, !PT ;  /* 0x0000003b1a1a7c10 */ /* 0x000fc6000b7fe4ff */
[----:B------:R0:W-:Y:S01]  /*23c10*/  STL [R1+0x394], R13 ;  /* 0x0003940d01007387 */ /* 0x0001e20000100800 */
[----:B------:R-:W-:-:S03]  /*23c20*/  IADD3 R25, P6, PT, R25, UR19, RZ ;  /* 0x0000001319197c10 */ /* 0x000fc6000ffde0ff */
[----:B------:R-:W-:Y:S01]  /*23c30*/  STL [R1+0x39c], R28 ;  /* 0x00039c1c01007387 */ /* 0x000fe20000100800 */
[----:B------:R-:W-:-:S03]  /*23c40*/  IADD3.X R24, PT, PT, R24, UR59, RZ, P5, !PT ;  /* 0x0000003b18187c10 */ /* 0x000fc6000affe4ff */
[----:B0-----:R-:W4:Y:S04]  /*23c50*/  LDL.LU R13, [R1+0x370] ;  /* 0x00037000010d7983 */ /* 0x001f280000300800 */
[----:B------:R-:W-:Y:S01]  /*23c60*/  STL [R1+0x3b0], R27 ;  /* 0x0003b01b01007387 */ /* 0x000fe20000100800 */
[----:B------:R-:W-:-:S03]  /*23c70*/  IADD3 R23, P5, PT, R23, UR19, RZ ;  /* 0x0000001317177c10 */ /* 0x000fc6000ffbe0ff */
        /* <DEDUP_REMOVED lines=9> */
[----:B------:R0:W-:Y:S04]  /*23d10*/  STL [R1+0x398], R10 ;  /* 0x0003980a01007387 */ /* 0x0001e80000100800 */
[----:B------:R-:W-:Y:S04]  /*23d20*/  STL [R1+0x7d0], R22 ;  /* 0x0007d01601007387 */ /* 0x000fe80000100800 */
[----:B0-----:R-:W4:Y:S04]  /*23d30*/  LDL.LU R10, [R1+0x7bc] ;  /* 0x0007bc00010a7983 */ /* 0x001f280000300800 */
[----:B------:R-:W-:Y:S01]  /*23d40*/  STL [R1+0x384], R21 ;  /* 0x0003841501007387 */ /* 0x000fe20000100800 */
[----:B------:R-:W-:-:S03]  /*23d50*/  IADD3 R9, P4, PT, R9, UR19, RZ ;  /* 0x0000001309097c10 */ /* 0x000fc6000ff9e0ff */
[----:B------:R0:W-:Y:S04]  /*23d60*/  STL [R1+0x390], R15 ;  /* 0x0003900f01007387 */ /* 0x0001e80000100800 */
[----:B------:R-:W-:Y:S01]  /*23d70*/  STL [R1+0x37c], R20 ;  /* 0x00037c1401007387 */ /* 0x000fe20000100800 */
[----:B------:R-:W-:-:S03]  /*23d80*/  IADD3.X R19, PT, PT, R19, UR59, RZ, P6, !PT ;  /* 0x0000003b13137c10 */ /* 0x000fc6000b7fe4ff */
[----:B0-----:R-:W4:Y:S04]  /*23d90*/  LDL.LU R15, [R1+0x7c0] ;  /* 0x0007c000010f7983 */ /* 0x001f280000300800 */
[----:B------:R0:W-:Y:S04]  /*23da0*/  STL [R1+0x374], R9 ;  /* 0x0003740901007387 */ /* 0x0001e80000100800 */
[----:B0-----:R-:W4:Y:S01]  /*23db0*/  LDL.LU R9, [R1+0x354] ;  /* 0x0003540001097983 */ /* 0x001f220000300800 */
[----:B--2---:R-:W-:-:S05]  /*23dc0*/  IADD3 R14, P6, PT, R14, UR19, RZ ;  /* 0x000000130e0e7c10 */ /* 0x004fca000ffde0ff */
[----:B------:R0:W-:Y:S01]  /*23dd0*/  STL [R1+0x7c4], R14 ;  /* 0x0007c40e01007387 */ /* 0x0001e20000100800 */
[----:B------:R-:W-:-:S03]  /*23de0*/  IADD3.X R18, PT, PT, R18, UR59, RZ, P5, !PT ;  /* 0x0000003b12127c10 */ /* 0x000fc6000affe4ff */
[----:B0-----:R-:W2:Y:S04]  /*23df0*/  LDL.LU R14, [R1+0x368] ;  /* 0x00036800010e7983 */ /* 0x001ea80000300800 */
[----:B------:R-:W-:Y:S01]  /*23e00*/  STL [R1+0x388], R19 ;  /* 0x0003881301007387 */ /* 0x000fe20000100800 */
[----:B---3--:R-:W-:-:S05]  /*23e10*/  IADD3.X R12, PT, PT, R12, UR59, RZ, P2, !PT ;  /* 0x0000003b0c0c7c10 */ /* 0x008fca00097fe4ff */
[----:B------:R0:W-:Y:S04]  /*23e20*/  STL [R1+0x380], R12 ;  /* 0x0003800c01007387 */ /* 0x0001e80000100800 */
[----:B------:R-:W-:Y:S04]  /*23e30*/  STL [R1+0x7c8], R18 ;  /* 0x0007c81201007387 */ /* 0x000fe80000100800 */
[----:B0-----:R-:W3:Y:S01]  /*23e40*/  LDL.LU R12, [R1+0x34c] ;  /* 0x00034c00010c7983 */ /* 0x001ee20000300800 */
[----:B------:R-:W-:Y:S02]  /*23e50*/  IADD3 R17, P5, PT, R17, UR19, RZ ;  /* 0x0000001311117c10 */ /* 0x000fe4000ffbe0ff */
[----:B------:R-:W-:-:S03]  /*23e60*/  IADD3 R16, P2, PT, R16, UR19, RZ ;  /* 0x0000001310107c10 */ /* 0x000fc6000ff5e0ff */
[----:B------:R-:W-:Y:S04]  /*23e70*/  STL [R1+0x36c], R17 ;  /* 0x00036c1101007387 */ /* 0x000fe80000100800 */
[----:B------:R-:W3:Y:S01]  /*23e80*/  LDL.LU R31, [R1+0x360] ;  /* 0x00036000011f7983 */ /* 0x000ee20000300800 */
[----:B----4-:R-:W-:-:S03]  /*23e90*/  IADD3.X R11, PT, PT, R11, UR59, RZ, P3, !PT ;  /* 0x0000003b0b0b7c10 */ /* 0x010fc60009ffe4ff */
[----:B------:R-:W4:Y:S04]  /*23ea0*/  LDL.LU R30, [R1+0x344] ;  /* 0x00034400011e7983 */ /* 0x000f280000300800 */
[----:B------:R-:W-:Y:S04]  /*23eb0*/  STL [R1+0x364], R16 ;  /* 0x0003641001007387 */ /* 0x000fe80000100800 */
[----:B------:R-:W4:Y:S04]  /*23ec0*/  LDL.LU R29, [R1+0x358] ;  /* 0x00035800011d7983 */ /* 0x000f280000300800 */
[----:B------:R0:W-:Y:S04]  /*23ed0*/  STL [R1+0x378], R11 ;  /* 0x0003780b01007387 */ /* 0x0001e80000100800 */
[----:B0-----:R-:W4:Y:S04]  /*23ee0*/  LDL.LU R11, [R1+0x7b4] ;  /* 0x0007b400010b7983 */ /* 0x001f280000300800 */
[----:B------:R-:W4:Y:S04]  /*23ef0*/  LDL.LU R28, [R1+0x7b8] ;  /* 0x0007b800011c7983 */ /* 0x000f280000300800 */
[----:B------:R-:W4:Y:S01]  /*23f00*/  LDL.LU R27, [R1+0x33c] ;  /* 0x00033c00011b7983 */ /* 0x000f220000300800 */
[----:B------:R-:W-:-:S05]  /*23f10*/  IADD3 R8, P3, PT, R8, UR19, RZ ;  /* 0x0000001308087c10 */ /* 0x000fca000ff7e0ff */
[----:B------:R0:W-:Y:S04]  /*23f20*/  STL [R1+0x35c], R8 ;  /* 0x00035c0801007387 */ /* 0x0001e80000100800 */
[----:B0-----:R-:W4:Y:S04]  /*23f30*/  LDL.LU R8, [R1+0x350] ;  /* 0x0003500001087983 */ /* 0x001f280000300800 */
[----:B------:R-:W4:Y:S01]  /*23f40*/  LDL.LU R26, [R1+0x334] ;  /* 0x00033400011a7983 */ /* 0x000f220000300800 */
[----:B------:R-:W-:-:S03]  /*23f50*/  IADD3.X R13, PT, PT, R13, UR59, RZ, P4, !PT ;  /* 0x0000003b0d0d7c10 */ /* 0x000fc6000a7fe4ff */
        /* <DEDUP_REMOVED lines=9> */
[----:B------:R-:W-:-:S05]  /*23ff0*/  IADD3 R10, P4, PT, R10, UR19, RZ ;  /* 0x000000130a0a7c10 */ /* 0x000fca000ff9e0ff */
[----:B------:R0:W-:Y:S04]  /*24000*/  STL [R1+0x7bc], R10 ;  /* 0x0007bc0a01007387 */ /* 0x0001e80000100800 */
[----:B0-----:R-:W4:Y:S01]  /*24010*/  LDL.LU R10, [R1+0x330] ;  /* 0x00033000010a7983 */ /* 0x001f220000300800 */
[----:B------:R-:W-:-:S03]  /*24020*/  IADD3.X R15, PT, PT, R15, UR59, RZ, P6, !PT ;  /* 0x0000003b0f0f7c10 */ /* 0x000fc6000b7fe4ff */
[----:B------:R-:W4:Y:S01]  /*24030*/  LDL.LU R19, [R1+0x314] ;  /* 0x0003140001137983 */ /* 0x000f220000300800 */
[----:B------:R-:W-:-:S05]  /*24040*/  IADD3 R9, P6, PT, R9, UR19, RZ ;  /* 0x0000001309097c10 */ /* 0x000fca000ffde0ff */
[----:B------:R0:W-:Y:S04]  /*24050*/  STL [R1+0x354], R9 ;  /* 0x0003540901007387 */ /* 0x0001e80000100800 */
[----:B------:R-:W-:Y:S04]  /*24060*/  STL [R1+0x7c0], R15 ;  /* 0x0007c00f01007387 */ /* 0x000fe80000100800 */
[----:B0-----:R-:W4:Y:S04]  /*24070*/  LDL.LU R9, [R1+0x328] ;  /* 0x0003280001097983 */ /* 0x001f280000300800 */
[----:B------:R-:W4:Y:S04]  /*24080*/  LDL.LU R18, [R1+0x7a4] ;  /* 0x0007a40001127983 */ /* 0x000f280000300800 */
[----:B------:R-:W4:Y:S01]  /*24090*/  LDL.LU R17, [R1+0x7a8] ;  /* 0x0007a80001117983 */ /* 0x000f220000300800 */
[----:B--2---:R-:W-:-:S05]  /*240a0*/  IADD3.X R14, PT, PT, R14, UR59, RZ, P5, !PT ;  /* 0x0000003b0e0e7c10 */ /* 0x004fca000affe4ff */
[----:B------:R0:W-:Y:S04]  /*240b0*/  STL [R1+0x368], R14 ;  /* 0x0003680e01007387 */ /* 0x0001e80000100800 */
[----:B0-----:R-:W2:Y:S04]  /*240c0*/  LDL.LU R14, [R1+0x30c] ;  /* 0x00030c00010e7983 */ /* 0x001ea80000300800 */
[----:B------:R-:W2:Y:S01]  /*240d0*/  LDL.LU R15, [R1+0x320] ;  /* 0x00032000010f7983 */ /* 0x000ea20000300800 */
[----:B---3--:R-:W-:-:S05]  /*240e0*/  IADD3 R12, P5, PT, R12, UR19, RZ ;  /* 0x000000130c0c7c10 */ /* 0x008fca000ffbe0ff */
[----:B------:R0:W-:Y:S04]  /*240f0*/  STL [R1+0x34c], R12 ;  /* 0x00034c0c01007387 */ /* 0x0001e80000100800 */
[----:B0-----:R-:W3:Y:S01]  /*24100*/  LDL.LU R12, [R1+0x304] ;  /* 0x00030400010c7983 */ /* 0x001ee20000300800 */
[----:B------:R-:W-:Y:S02]  /*24110*/  IADD3.X R31, PT, PT, R31, UR59, RZ, P2, !PT ;  /* 0x0000003b1f1f7c10 */ /* 0x000fe400097fe4ff */
[----:B----4-:R-:W-:Y:S02]  /*24120*/  IADD3 R30, P2, PT, R30, UR19, RZ ;  /* 0x000000131e1e7c10 */ /* 0x010fe4000ff5e0ff */
[----:B------:R-:W-:Y:S01]  /*24130*/  IADD3.X R29, PT, PT, R29, UR59, RZ, P3, !PT ;  /* 0x0000003b1d1d7c10 */ /* 0x000fe20009ffe4ff */
[----:B------:R-:W-:Y:S01]  /*24140*/  STL [R1+0x360], R31 ;  /* 0x0003601f01007387 */ /* 0x000fe20000100800 */
[----:B------:R-:W-:-:S02]  /*24150*/  IADD3 R11, P3, PT, R11, UR19, RZ ;  /* 0x000000130b0b7c10 */ /* 0x000fc4000ff7e0ff */
[----:B------:R-:W-:-:S03]  /*24160*/  IADD3.X R28, PT, PT, R28, UR59, RZ, P4, !PT ;  /* 0x0000003b1c1c7c10 */ /* 0x000fc6000a7fe4ff */
[----:B------:R0:W-:Y:S04]  /*24170*/  STL [R1+0x7b4], R11 ;  /* 0x0007b40b01007387 */ /* 0x0001e80000100800 */
[----:B------:R-:W-:Y:S01]  /*24180*/  STL [R1+0x344], R30 ;  /* 0x0003441e01007387 */ /* 0x000fe20000100800 */
[----:B------:R-:W-:-:S03]  /*24190*/  IADD3 R27, P4, PT, R27, UR19, RZ ;  /* 0x000000131b1b7c10 */ /* 0x000fc6000ff9e0ff */
[----:B0-----:R-:W4:Y:S04]  /*241a0*/  LDL.LU R11, [R1+0x318] ;  /* 0x00031800010b7983 */ /* 0x001f280000300800 */
[----:B------:R-:W-:Y:S01]  /*241b0*/  STL [R1+0x358], R29 ;  /* 0x0003581d01007387 */ /* 0x000fe20000100800 */
[----:B------:R-:W-:Y:S02]  /*241c0*/  IADD3.X R8, PT, PT, R8, UR59, RZ, P6, !PT ;  /* 0x0000003b08087c10 */ /* 0x000fe4000b7fe4ff */
        /* <DEDUP_REMOVED lines=20> */
[----:B------:R-:W-:Y:S01]  /*24310*/  STL [R1+0x7b0], R21 ;  /* 0x0007b01501007387 */ /* 0x000fe20000100800 */
[----:B------:R-:W-:-:S03]  /*24320*/  IADD3.X R10, PT, PT, R10, UR59, RZ, P6, !PT ;  /* 0x0000003b0a0a7c10 */ /* 0x000fc6000b7fe4ff */
[----:B------:R0:W-:Y:S04]  /*24330*/  STL [R1+0x31c], R16 ;  /* 0x00031c1001007387 */ /* 0x0001e80000100800 */
[----:B------:R-:W-:Y:S04]  /*24340*/  STL [R1+0x338], R20 ;  /* 0x0003381401007387 */ /* 0x000fe80000100800 */
[----:B0-----:R-:W4:Y:S04]  /*24350*/  LDL.LU R16, [R1+0x794] ;  /* 0x0007940001107983 */ /* 0x001f280000300800 */
[----:B------:R0:W-:Y:S01]  /*24360*/  STL [R1+0x330], R10 ;  /* 0x0003300a01007387 */ /* 0x0001e20000100800 */
[----:B------:R-:W-:-:S03]  /*24370*/  IADD3 R19, P6, PT, R19, UR19, RZ ;  /* 0x0000001313137c10 */ /* 0x000fc6000ffde0ff */
[----:B0-----:R-:W4:Y:S01]  /*24380*/  LDL.LU R10, [R1+0x7a0] ;  /* 0x0007a000010a7983 */ /* 0x001f220000300800 */
[----:B------:R-:W-:-:S05]  /*24390*/  IADD3.X R9, PT, PT, R9, UR59, RZ, P5, !PT ;  /* 0x0000003b09097c10 */ /* 0x000fca000affe4ff */
[----:B------:R0:W-:Y:S01]  /*243a0*/  STL [R1+0x328], R9 ;  /* 0x0003280901007387 */ /* 0x0001e20000100800 */
[----:B------:R-:W-:Y:S02]  /*243b0*/  IADD3 R18, P5, PT, R18, UR19, RZ ;  /* 0x0000001312127c10 */ /* 0x000fe4000ffbe0ff */
[----:B------:R-:W-:Y:S01]  /*243c0*/  IADD3.X R17, PT, PT, R17, UR59, RZ, P2, !PT ;  /* 0x0000003b11117c10 */ /* 0x000fe200097fe4ff */
[----:B0-----:R-:W4:Y:S04]  /*243d0*/  LDL.LU R9, [R1+0x2fc] ;  /* 0x0002fc0001097983 */ /* 0x001f280000300800 */
[----:B------:R-:W-:Y:S01]  /*243e0*/  STL [R1+0x314], R19 ;  /* 0x0003141301007387 */ /* 0x000fe20000100800 */
[----:B--2---:R-:W-:Y:S02]  /*243f0*/  IADD3 R14, P2, PT, R14, UR19, RZ ;  /* 0x000000130e0e7c10 */ /* 0x004fe4000ff5e0ff */
[----:B------:R-:W-:-:S03]  /*24400*/  IADD3.X R15, PT, PT, R15, UR59, RZ, P3, !PT ;  /* 0x0000003b0f0f7c10 */ /* 0x000fc60009ffe4ff */
[----:B------:R0:W-:Y:S04]  /*24410*/  STL [R1+0x30c], R14 ;  /* 0x00030c0e01007387 */ /* 0x0001e80000100800 */
[----:B------:R-:W-:Y:S04]  /*24420*/  STL [R1+0x7a4], R18 ;  /* 0x0007a41201007387 */ /* 0x000fe80000100800 */
[----:B0-----:R-:W2:Y:S04]  /*24430*/  LDL.LU R14, [R1+0x308] ;  /* 0x00030800010e7983 */ /* 0x001ea80000300800 */
[----:B------:R-:W-:Y:S04]  /*24440*/  STL [R1+0x7a8], R17 ;  /* 0x0007a81101007387 */ /* 0x000fe80000100800 */
[----:B------:R-:W2:Y:S04]  /*24450*/  LDL.LU R31, [R1+0x2f4] ;  /* 0x0002f400011f7983 */ /* 0x000ea80000300800 */
[----:B------:R-:W2:Y:S01]  /*24460*/  LDL.LU R30, [R1+0x300] ;  /* 0x00030000011e7983 */ /* 0x000ea20000300800 */
[----:B---3--:R-:W-:-:S03]  /*24470*/  IADD3 R12, P3, PT, R12, UR19, RZ ;  /* 0x000000130c0c7c10 */ /* 0x008fc6000ff7e0ff */
[----:B------:R-:W-:Y:S04]  /*24480*/  STL [R1+0x320], R15 ;  /* 0x0003200f01007387 */ /* 0x000fe80000100800 */
[----:B------:R-:W3:Y:S04]  /*24490*/  LDL.LU R29, [R1+0x78c] ;  /* 0x00078c00011d7983 */ /* 0x000ee80000300800 */
[----:B------:R0:W-:Y:S04]  /*244a0*/  STL [R1+0x304], R12 ;  /* 0x0003040c01007387 */ /* 0x0001e80000100800 */
[----:B0-----:R-:W3:Y:S04]  /*244b0*/  LDL.LU R12, [R1+0x798] ;  /* 0x00079800010c7983 */ /* 0x001ee80000300800 */
[----:B------:R-:W3:Y:S04]  /*244c0*/  LDL.LU R28, [R1+0x784] ;  /* 0x00078400011c7983 */ /* 0x000ee80000300800 */
[----:B------:R-:W3:Y:S01]  /*244d0*/  LDL.LU R27, [R1+0x790] ;  /* 0x00079000011b7983 */ /* 0x000ee20000300800 */
[----:B----4-:R-:W-:-:S05]  /*244e0*/  IADD3.X R11, PT, PT, R11, UR59, RZ, P4, !PT ;  /* 0x0000003b0b0b7c10 */ /* 0x010fca000a7fe4ff */
[----:B------:R0:W-:Y:S04]  /*244f0*/  STL [R1+0x318], R11 ;  /* 0x0003180b01007387 */ /* 0x0001e80000100800 */
[----:B0-----:R-:W4:Y:S04]  /*24500*/  LDL.LU R11, [R1+0x2ec] ;  /* 0x0002ec00010b7983 */ /* 0x001f280000300800 */
[----:B------:R-:W4:Y:S04]  /*24510*/  LDL.LU R26, [R1+0x2f8] ;  /* 0x0002f800011a7983 */ /* 0x000f280000300800 */
[----:B------:R-:W4:Y:S01]  /*24520*/  LDL.LU R25, [R1+0x2e4] ;  /* 0x0002e40001197983 */ /* 0x000f220000300800 */
[----:B------:R-:W-:-:S03]  /*24530*/  IADD3 R8, P4, PT, R8, UR19, RZ ;  /* 0x0000001308087c10 */ /* 0x000fc6000ff9e0ff */
        /* <DEDUP_REMOVED lines=13> */
[----:B------:R-:W-:-:S05]  /*24610*/  IADD3.X R10, PT, PT, R10, UR59, RZ, P5, !PT ;  /* 0x0000003b0a0a7c10 */ /* 0x000fca000affe4ff */
[----:B------:R0:W-:Y:S04]  /*24620*/  STL [R1+0x7a0], R10 ;  /* 0x0007a00a01007387 */ /* 0x0001e80000100800 */
[----:B------:R-:W-:Y:S04]  /*24630*/  STL [R1+0x794], R16 ;  /* 0x0007941001007387 */ /* 0x000fe80000100800 */
[----:B0-----:R-:W4:Y:S04]  /*24640*/  LDL.LU R10, [R1+0x76c] ;  /* 0x00076c00010a7983 */ /* 0x001f280000300800 */
[----:B------:R-:W4:Y:S01]  /*24650*/  LDL.LU R18, [R1+0x778] ;  /* 0x0007780001127983 */ /* 0x000f220000300800 */
[----:B------:R-:W-:-:S03]  /*24660*/  IADD3 R9, P5, PT, R9, UR19, RZ ;  /* 0x0000001309097c10 */ /* 0x000fc6000ffbe0ff */
[----:B------:R-:W4:Y:S04]  /*24670*/  LDL.LU R17, [R1+0x764] ;  /* 0x0007640001117983 */ /* 0x000f280000300800 */
[----:B------:R0:W-:Y:S04]  /*24680*/  STL [R1+0x2fc], R9 ;  /* 0x0002fc0901007387 */ /* 0x0001e80000100800 */
[----:B0-----:R-:W4:Y:S04]  /*24690*/  LDL.LU R9, [R1+0x770] ;  /* 0x0007700001097983 */ /* 0x001f280000300800 */
[----:B------:R-:W4:Y:S01]  /*246a0*/  LDL.LU R16, [R1+0x2cc] ;  /* 0x0002cc0001107983 */ /* 0x000f220000300800 */
[----:B--2---:R-:W-:-:S05]  /*246b0*/  IADD3.X R14, PT, PT, R14, UR59, RZ, P2, !PT ;  /* 0x0000003b0e0e7c10 */ /* 0x004fca00097fe4ff */
[----:B------:R0:W-:Y:S01]  /*246c0*/  STL [R1+0x308], R14 ;  /* 0x0003080e01007387 */ /* 0x0001e20000100800 */
[----:B------:R-:W-:Y:S02]  /*246d0*/  IADD3 R31, P2, PT, R31, UR19, RZ ;  /* 0x000000131f1f7c10 */ /* 0x000fe4000ff5e0ff */
[----:B------:R-:W-:Y:S01]  /*246e0*/  IADD3.X R30, PT, PT, R30, UR59, RZ, P3, !PT ;  /* 0x0000003b1e1e7c10 */ /* 0x000fe20009ffe4ff */
[----:B0-----:R-:W2:Y:S04]  /*246f0*/  LDL.LU R14, [R1+0x2d8] ;  /* 0x0002d800010e7983 */ /* 0x001ea80000300800 */
[----:B------:R-:W-:Y:S01]  /*24700*/  STL [R1+0x2f4], R31 ;  /* 0x0002f41f01007387 */ /* 0x000fe20000100800 */
[----:B---3--:R-:W-:-:S05]  /*24710*/  IADD3.X R12, PT, PT, R12, UR59, RZ, P4, !PT ;  /* 0x0000003b0c0c7c10 */ /* 0x008fca000a7fe4ff */
[----:B------:R0:W-:Y:S04]  /*24720*/  STL [R1+0x798], R12 ;  /* 0x0007980c01007387 */ /* 0x0001e80000100800 */
[----:B------:R-:W-:Y:S04]  /*24730*/  STL [R1+0x300], R30 ;  /* 0x0003001e01007387 */ /* 0x000fe80000100800 */
[----:B0-----:R-:W3:Y:S01]  /*24740*/  LDL.LU R12, [R1+0x2c4] ;  /* 0x0002c400010c7983 */ /* 0x001ee20000300800 */
[----:B------:R-:W-:Y:S02]  /*24750*/  IADD3 R29, P3, PT, R29, UR19, RZ ;  /* 0x000000131d1d7c10 */ /* 0x000fe4000ff7e0ff */
[----:B------:R-:W-:-:S02]  /*24760*/  IADD3.X R27, PT, PT, R27, UR59, RZ, P6, !PT ;  /* 0x0000003b1b1b7c10 */ /* 0x000fc4000b7fe4ff */
[----:B------:R-:W-:Y:S01]  /*24770*/  IADD3 R28, P4, PT, R28, UR19, RZ ;  /* 0x000000131c1c7c10 */ /* 0x000fe2000ff9e0ff */
[----:B------:R-:W-:Y:S01]  /*24780*/  STL [R1+0x78c], R29 ;  /* 0x00078c1d01007387 */ /* 0x000fe20000100800 */
[----:B----4-:R-:W-:Y:S02]  /*24790*/  IADD3 R11, P6, PT, R11, UR19, RZ ;  /* 0x000000130b0b7c10 */ /* 0x010fe4000ffde0ff */
        /* <DEDUP_REMOVED lines=20> */
[----:B------:R-:W-:Y:S04]  /*248e0*/  STL [R1+0x774], R21 ;  /* 0x0007741501007387 */ /* 0x000fe80000100800 */
[----:B------:R0:W-:Y:S01]  /*248f0*/  STL [R1+0x2e8], R15 ;  /* 0x0002e80f01007387 */ /* 0x0001e20000100800 */
[----:B------:R-:W-:-:S03]  /*24900*/  IADD3 R13, P6, PT, R13, UR19, RZ ;  /* 0x000000130d0d7c10 */ /* 0x000fc6000ffde0ff */
[----:B------:R-:W-:Y:S01]  /*24910*/  STL [R1+0x2dc], R20 ;  /* 0x0002dc1401007387 */ /* 0x000fe20000100800 */
[----:B------:R-:W-:-:S03]  /*24920*/  IADD3.X R19, PT, PT, R19, UR59, RZ, P5, !PT ;  /* 0x0000003b13137c10 */ /* 0x000fc6000affe4ff */
[----:B0-----:R-:W4:Y:S04]  /*24930*/  LDL.LU R15, [R1+0x768] ;  /* 0x00076800010f7983 */ /* 0x001f280000300800 */
[----:B------:R0:W-:Y:S04]  /*24940*/  STL [R1+0x2d4], R13 ;  /* 0x0002d40d01007387 */ /* 0x0001e80000100800 */
[----:B0-----:R-:W4:Y:S01]  /*24950*/  LDL.LU R13, [R1+0x754] ;  /* 0x00075400010d7983 */ /* 0x001f220000300800 */
        /* <DEDUP_REMOVED lines=14> */
[----:B------:R-:W-:Y:S04]  /*24a40*/  STL [R1+0x2cc], R16 ;  /* 0x0002cc1001007387 */ /* 0x000fe80000100800 */
[----:B------:R-:W4:Y:S01]  /*24a50*/  LDL.LU R29, [R1+0x2c0] ;  /* 0x0002c000011d7983 */ /* 0x000f220000300800 */
[----:B--2---:R-:W-:-:S05]  /*24a60*/  IADD3.X R14, PT, PT, R14, UR59, RZ, P4, !PT ;  /* 0x0000003b0e0e7c10 */ /* 0x004fca000a7fe4ff */
[----:B------:R0:W-:Y:S04]  /*24a70*/  STL [R1+0x2d8], R14 ;  /* 0x0002d80e01007387 */ /* 0x0001e80000100800 */
[----:B0-----:R-:W2:Y:S04]  /*24a80*/  LDL.LU R14, [R1+0x74c] ;  /* 0x00074c00010e7983 */ /* 0x001ea80000300800 */
[----:B------:R-:W2:Y:S04]  /*24a90*/  LDL.LU R28, [R1+0x758] ;  /* 0x00075800011c7983 */ /* 0x000ea80000300800 */
[----:B------:R-:W2:Y:S01]  /*24aa0*/  LDL.LU R27, [R1+0x744] ;  /* 0x00074400011b7983 */ /* 0x000ea20000300800 */
[----:B---3--:R-:W-:-:S05]  /*24ab0*/  IADD3 R12, P4, PT, R12, UR19, RZ ;  /* 0x000000130c0c7c10 */ /* 0x008fca000ff9e0ff */
[----:B------:R0:W-:Y:S04]  /*24ac0*/  STL [R1+0x2c4], R12 ;  /* 0x0002c40c01007387 */ /* 0x0001e80000100800 */
[----:B0-----:R-:W3:Y:S04]  /*24ad0*/  LDL.LU R12, [R1+0x750] ;  /* 0x00075000010c7983 */ /* 0x001ee80000300800 */
[----:B------:R-:W3:Y:S04]  /*24ae0*/  LDL.LU R26, [R1+0x2ac] ;  /* 0x0002ac00011a7983 */ /* 0x000ee80000300800 */
[----:B------:R-:W3:Y:S04]  /*24af0*/  LDL.LU R25, [R1+0x2b8] ;  /* 0x0002b80001197983 */ /* 0x000ee80000300800 */
[----:B------:R-:W3:Y:S01]  /*24b00*/  LDL.LU R24, [R1+0x2a4] ;  /* 0x0002a40001187983 */ /* 0x000ee20000300800 */
[----:B----4-:R-:W-:-:S05]  /*24b10*/  IADD3.X R11, PT, PT, R11, UR59, RZ, P6, !PT ;  /* 0x0000003b0b0b7c10 */ /* 0x010fca000b7fe4ff */
        /* <DEDUP_REMOVED lines=18> */
[----:B------:R-:W-:-:S05]  /*24c40*/  IADD3.X R10, PT, PT, R10, UR59, RZ, P2, !PT ;  /* 0x0000003b0a0a7c10 */ /* 0x000fca00097fe4ff */
        /* <DEDUP_REMOVED lines=10> */
[----:B--2---:R-:W-:-:S05]  /*24cf0*/  IADD3 R14, P4, PT, R14, UR19, RZ ;  /* 0x000000130e0e7c10 */ /* 0x004fca000ff9e0ff */
[----:B------:R0:W-:Y:S01]  /*24d00*/  STL [R1+0x74c], R14 ;  /* 0x00074c0e01007387 */ /* 0x0001e20000100800 */
[----:B------:R-:W-:-:S03]  /*24d10*/  IADD3.X R28, PT, PT, R28, UR59, RZ, P6, !PT ;  /* 0x0000003b1c1c7c10 */ /* 0x000fc6000b7fe4ff */
[----:B------:R-:W-:Y:S04]  /*24d20*/  STL [R1+0x2b4], R30 ;  /* 0x0002b41e01007387 */ /* 0x000fe80000100800 */
[----:B0-----:R-:W2:Y:S04]  /*24d30*/  LDL.LU R14, [R1+0x298] ;  /* 0x00029800010e7983 */ /* 0x001ea80000300800 */
[----:B------:R-:W-:Y:S01]  /*24d40*/  STL [R1+0x2c0], R29 ;  /* 0x0002c01d01007387 */ /* 0x000fe20000100800 */
[----:B---3--:R-:W-:-:S05]  /*24d50*/  IADD3.X R12, PT, PT, R12, UR59, RZ, P5, !PT ;  /* 0x0000003b0c0c7c10 */ /* 0x008fca000affe4ff */
[----:B------:R0:W-:Y:S04]  /*24d60*/  STL [R1+0x750], R12 ;  /* 0x0007500c01007387 */ /* 0x0001e80000100800 */
[----:B------:R-:W-:Y:S04]  /*24d70*/  STL [R1+0x758], R28 ;  /* 0x0007581c01007387 */ /* 0x000fe80000100800 */
[----:B0-----:R-:W3:Y:S01]  /*24d80*/  LDL.LU R12, [R1+0x284] ;  /* 0x00028400010c7983 */ /* 0x001ee20000300800 */
[----:B------:R-:W-:Y:S02]  /*24d90*/  IADD3 R27, P6, PT, R27, UR19, RZ ;  /* 0x000000131b1b7c10 */ /* 0x000fe4000ffde0ff */
[----:B------:R-:W-:-:S02]  /*24da0*/  IADD3 R26, P5, PT, R26, UR19, RZ ;  /* 0x000000131a1a7c10 */ /* 0x000fc4000ffbe0ff */
[----:B------:R-:W-:Y:S02]  /*24db0*/  IADD3.X R25, PT, PT, R25, UR59, RZ, P2, !PT ;  /* 0x0000003b19197c10 */ /* 0x000fe400097fe4ff */
[----:B------:R-:W-:Y:S01]  /*24dc0*/  IADD3 R24, P2, PT, R24, UR19, RZ ;  /* 0x0000001318187c10 */ /* 0x000fe2000ff5e0ff */
[----:B------:R-:W-:Y:S01]  /*24dd0*/  STL [R1+0x744], R27 ;  /* 0x0007441b01007387 */ /* 0x000fe20000100800 */
[----:B----4-:R-:W-:-:S03]  /*24de0*/  IADD3.X R23, PT, PT, R23, UR59, RZ, P3, !PT ;  /* 0x0000003b17177c10 */ /* 0x010fc60009ffe4ff */
[----:B------:R-:W-:Y:S01]  /*24df0*/  STL [R1+0x2ac], R26 ;  /* 0x0002ac1a01007387 */ /* 0x000fe20000100800 */
[----:B------:R-:W-:-:S03]  /*24e00*/  IADD3 R22, P3, PT, R22, UR19, RZ ;  /* 0x0000001316167c10 */ /* 0x000fc6000ff7e0ff */
[----:B------:R-:W-:Y:S01]  /*24e10*/  STL [R1+0x2b8], R25 ;  /* 0x0002b81901007387 */ /* 0x000fe20000100800 */
[----:B------:R-:W-:-:S03]  /*24e20*/  IADD3.X R21, PT, PT, R21, UR59, RZ, P4, !PT ;  /* 0x0000003b15157c10 */ /* 0x000fc6000a7fe4ff */
[----:B------:R-:W-:Y:S01]  /*24e30*/  STL [R1+0x2a4], R24 ;  /* 0x0002a41801007387 */ /* 0x000fe20000100800 */
[----:B------:R-:W-:-:S03]  /*24e40*/  IADD3 R11, P4, PT, R11, UR19, RZ ;  /* 0x000000130b0b7c10 */ /* 0x000fc6000ff9e0ff */
[----:B------:R-:W-:Y:S01]  /*24e50*/  STL [R1+0x2b0], R23 ;  /* 0x0002b01701007387 */ /* 0x000fe20000100800 */
[----:B------:R-:W-:-:S03]  /*24e60*/  IADD3.X R20, PT, PT, R20, UR59, RZ, P6, !PT ;  /* 0x0000003b14147c10 */ /* 0x000fc6000b7fe4ff */
[----:B------:R0:W-:Y:S01]  /*24e70*/  STL [R1+0x734], R11 ;  /* 0x0007340b01007387 */ /* 0x0001e20000100800 */
[----:B------:R-:W-:-:S03]  /*24e80*/  IADD3 R16, P6, PT, R16, UR19, RZ ;  /* 0x0000001310107c10 */ /* 0x000fc6000ffde0ff */
[----:B------:R-:W-:Y:S04]  /*24e90*/  STL [R1+0x73c], R22 ;  /* 0x00073c1601007387 */ /* 0x000fe80000100800 */
[----:B0-----:R-:W4:Y:S04]  /*24ea0*/  LDL.LU R11, [R1+0x290] ;  /* 0x00029000010b7983 */ /* 0x001f280000300800 */
[----:B------:R-:W-:Y:S04]  /*24eb0*/  STL [R1+0x748], R21 ;  /* 0x0007481501007387 */ /* 0x000fe80000100800 */
[----:B------:R0:W-:Y:S04]  /*24ec0*/  STL [R1+0x29c], R16 ;  /* 0x00029c1001007387 */ /* 0x0001e80000100800 */
[----:B------:R-:W-:Y:S01]  /*24ed0*/  STL [R1+0x740], R20 ;  /* 0x0007401401007387 */ /* 0x000fe20000100800 */
[----:B------:R-:W-:-:S03]  /*24ee0*/  IADD3.X R8, PT, PT, R8, UR59, RZ, P5, !PT ;  /* 0x0000003b08087c10 */ /* 0x000fc6000affe4ff */
        /* <DEDUP_REMOVED lines=10> */
[----:B------:R-:W-:Y:S02]  /*24f90*/  IADD3 R10, P3, PT, R10, UR19, RZ ;  /* 0x000000130a0a7c10 */ /* 0x000fe4000ff7e0ff */
        /* <DEDUP_REMOVED lines=12> */
[----:B------:R-:W4:Y:S04]  /*25060*/  LDL.LU R28, [R1+0x70c] ;  /* 0x00070c00011c7983 */ /* 0x000f280000300800 */
[----:B------:R-:W4:Y:S01]  /*25070*/  LDL.LU R27, [R1+0x718] ;  /* 0x00071800011b7983 */ /* 0x000f220000300800 */
[----:B--2---:R-:W-:-:S05]  /*25080*/  IADD3.X R14, PT, PT, R14, UR59, RZ, P6, !PT ;  /* 0x0000003b0e0e7c10 */ /* 0x004fca000b7fe4ff */
[----:B------:R0:W-:Y:S04]  /*25090*/  STL [R1+0x298], R14 ;  /* 0x0002980e01007387 */ /* 0x0001e80000100800 */
[----:B0-----:R-:W2:Y:S04]  /*250a0*/  LDL.LU R14, [R1+0x704] ;  /* 0x00070400010e7983 */ /* 0x001ea80000300800 */
[----:B------:R-:W2:Y:S04]  /*250b0*/  LDL.LU R26, [R1+0x710] ;  /* 0x00071000011a7983 */ /* 0x000ea80000300800 */
[----:B------:R-:W2:Y:S04]  /*250c0*/  LDL.LU R25, [R1+0x26c] ;  /* 0x00026c0001197983 */ /* 0x000ea80000300800 */
[----:B------:R-:W2:Y:S01]  /*250d0*/  LDL.LU R24, [R1+0x278] ;  /* 0x0002780001187983 */ /* 0x000ea20000300800 */
[----:B---3--:R-:W-:-:S05]  /*250e0*/  IADD3 R12, P6, PT, R12, UR19, RZ ;  /* 0x000000130c0c7c10 */ /* 0x008fca000ffde0ff */
[----:B------:R0:W-:Y:S04]  /*250f0*/  STL [R1+0x284], R12 ;  /* 0x0002840c01007387 */ /* 0x0001e80000100800 */
[----:B------:R-:W3:Y:S04]  /*25100*/  LDL.LU R23, [R1+0x264] ;  /* 0x0002640001177983 */ /* 0x000ee80000300800 */
[----:B------:R-:W3:Y:S04]  /*25110*/  LDL.LU R22, [R1+0x270] ;  /* 0x0002700001167983 */ /* 0x000ee80000300800 */
[----:B------:R-:W3:Y:S04]  /*25120*/  LDL.LU R21, [R1+0x6fc] ;  /* 0x0006fc0001157983 */ /* 0x000ee80000300800 */
[----:B0-----:R-:W3:Y:S04]  /*25130*/  LDL.LU R12, [R1+0x708] ;  /* 0x00070800010c7983 */ /* 0x001ee80000300800 */
[----:B------:R-:W3:Y:S04]  /*25140*/  LDL.LU R20, [R1+0x6f4] ;  /* 0x0006f40001147983 */ /* 0x000ee80000300800 */
[----:B------:R-:W3:Y:S01]  /*25150*/  LDL.LU R15, [R1+0x700] ;  /* 0x00070000010f7983 */ /* 0x000ee20000300800 */
[----:B----4-:R-:W-:-:S05]  /*25160*/  IADD3.X R11, PT, PT, R11, UR59, RZ, P5, !PT ;  /* 0x0000003b0b0b7c10 */ /* 0x010fca000affe4ff */
        /* <DEDUP_REMOVED lines=8> */
[----:B------:R-:W4:Y:S04]  /*251f0*/  LDL.LU R18, [R1+0x260] ;  /* 0x0002600001127983 */ /* 0x000f280000300800 */
[----:B------:R-:W4:Y:S01]  /*25200*/  LDL.LU R17, [R1+0x6ec] ;  /* 0x0006ec0001117983 */ /* 0x000f220000300800 */
[----:B------:R-:W-:-:S05]  /*25210*/  IADD3 R13, P2, PT, R13, UR19, RZ ;  /* 0x000000130d0d7c10 */ /* 0x000fca000ff5e0ff */
[----:B------:R0:W-:Y:S04]  /*25220*/  STL [R1+0x714], R13 ;  /* 0x0007140d01007387 */ /* 0x0001e80000100800 */
[----:B0-----:R-:W4:Y:S04]  /*25230*/  LDL.LU R13, [R1+0x6f8] ;  /* 0x0006f800010d7983 */ /* 0x001f280000300800 */
[----:B------:R-:W4:Y:S01]  /*25240*/  LDL.LU R16, [R1+0x6e4] ;  /* 0x0006e40001107983 */ /* 0x000f220000300800 */
[----:B------:R-:W-:-:S05]  /*25250*/  IADD3.X R10, PT, PT, R10, UR59, RZ, P3, !PT ;  /* 0x0000003b0a0a7c10 */ /* 0x000fca0009ffe4ff */
        /* <DEDUP_REMOVED lines=11> */
[----:B0-----:R-:W4:Y:S04]  /*25310*/  LDL.LU R9, [R1+0x24c] ;  /* 0x00024c0001097983 */ /* 0x001f280000300800 */
[----:B------:R-:W-:Y:S01]  /*25320*/  STL [R1+0x274], R29 ;  /* 0x0002741d01007387 */ /* 0x000fe20000100800 */
[----:B--2---:R-:W-:-:S05]  /*25330*/  IADD3 R14, P5, PT, R14, UR19, RZ ;  /* 0x000000130e0e7c10 */ /* 0x004fca000ffbe0ff */
[----:B------:R0:W-:Y:S01]  /*25340*/  STL [R1+0x704], R14 ;  /* 0x0007040e01007387 */ /* 0x0001e20000100800 */
[----:B------:R-:W-:-:S03]  /*25350*/  IADD3.X R26, PT, PT, R26, UR59, RZ, P2, !PT ;  /* 0x0000003b1a1a7c10 */ /* 0x000fc600097fe4ff */
[----:B------:R-:W-:Y:S01]  /*25360*/  STL [R1+0x70c], R28 ;  /* 0x00070c1c01007387 */ /* 0x000fe20000100800 */
[----:B------:R-:W-:Y:S02]  /*25370*/  IADD3 R25, P2, PT, R25, UR19, RZ ;  /* 0x0000001319197c10 */ /* 0x000fe4000ff5e0ff */
[----:B------:R-:W-:Y:S01]  /*25380*/  IADD3.X R24, PT, PT, R24, UR59, RZ, P3, !PT ;  /* 0x0000003b18187c10 */ /* 0x000fe20009ffe4ff */
[----:B0-----:R-:W2:Y:S04]  /*25390*/  LDL.LU R14, [R1+0x258] ;  /* 0x00025800010e7983 */ /* 0x001ea80000300800 */
[----:B------:R-:W-:Y:S04]  /*253a0*/  STL [R1+0x718], R27 ;  /* 0x0007181b01007387 */ /* 0x000fe80000100800 */
[----:B------:R-:W-:Y:S04]  /*253b0*/  STL [R1+0x710], R26 ;  /* 0x0007101a01007387 */ /* 0x000fe80000100800 */
[----:B------:R-:W-:Y:S01]  /*253c0*/  STL [R1+0x26c], R25 ;  /* 0x00026c1901007387 */ /* 0x000fe20000100800 */
[----:B---3--:R-:W-:-:S03]  /*253d0*/  IADD3 R23, P3, PT, R23, UR19, RZ ;  /* 0x0000001317177c10 */ /* 0x008fc6000ff7e0ff */
[----:B------:R-:W-:Y:S01]  /*253e0*/  STL [R1+0x278], R24 ;  /* 0x0002781801007387 */ /* 0x000fe20000100800 */
[----:B------:R-:W-:-:S03]  /*253f0*/  IADD3.X R22, PT, PT, R22, UR59, RZ, P4, !PT ;  /* 0x0000003b16167c10 */ /* 0x000fc6000a7fe4ff */
[----:B------:R-:W-:Y:S01]  /*25400*/  STL [R1+0x264], R23 ;  /* 0x0002641701007387 */ /* 0x000fe20000100800 */
[----:B------:R-:W-:-:S05]  /*25410*/  IADD3.X R12, PT, PT, R12, UR59, RZ, P6, !PT ;  /* 0x0000003b0c0c7c10 */ /* 0x000fca000b7fe4ff */
[----:B------:R0:W-:Y:S04]  /*25420*/  STL [R1+0x708], R12 ;  /* 0x0007080c01007387 */ /* 0x0001e80000100800 */
[----:B------:R-:W-:Y:S04]  /*25430*/  STL [R1+0x270], R22 ;  /* 0x0002701601007387 */ /* 0x000fe80000100800 */
[----:B0-----:R-:W3:Y:S01]  /*25440*/  LDL.LU R12, [R1+0x244] ;  /* 0x00024400010c7983 */ /* 0x001ee20000300800 */
[----:B------:R-:W-:Y:S02]  /*25450*/  IADD3 R21, P4, PT, R21, UR19, RZ ;  /* 0x0000001315157c10 */ /* 0x000fe4000ff9e0ff */
[----:B------:R-:W-:-:S02]  /*25460*/  IADD3.X R15, PT, PT, R15, UR59, RZ, P5, !PT ;  /* 0x0000003b0f0f7c10 */ /* 0x000fc4000affe4ff */
[----:B------:R-:W-:Y:S01]  /*25470*/  IADD3 R20, P6, PT, R20, UR19, RZ ;  /* 0x0000001314147c10 */ /* 0x000fe2000ffde0ff */
[----:B------:R-:W-:Y:S04]  /*25480*/  STL [R1+0x6fc], R21 ;  /* 0x0006fc1501007387 */ /* 0x000fe80000100800 */
[----:B------:R0:W-:Y:S04]  /*25490*/  STL [R1+0x700], R15 ;  /* 0x0007000f01007387 */ /* 0x0001e80000100800 */
[----:B------:R-:W-:Y:S01]  /*254a0*/  STL [R1+0x6f4], R20 ;  /* 0x0006f41401007387 */ /* 0x000fe20000100800 */
[----:B----4-:R-:W-:-:S03]  /*254b0*/  IADD3 R11, P5, PT, R11, UR19, RZ ;  /* 0x000000130b0b7c10 */ /* 0x010fc6000ffbe0ff */
[----:B0-----:R-:W4:Y:S01]  /*254c0*/  LDL.LU R15, [R1+0x250] ;  /* 0x00025000010f7983 */ /* 0x001f220000300800 */
[----:B------:R-:W-:-:S03]  /*254d0*/  IADD3.X R19, PT, PT, R19, UR59, RZ, P2, !PT ;  /* 0x0000003b13137c10 */ /* 0x000fc600097fe4ff */
[----:B------:R0:W-:Y:S04]  /*254e0*/  STL [R1+0x25c], R11 ;  /* 0x00025c0b01007387 */ /* 0x0001e80000100800 */
[----:B0-----:R-:W4:Y:S01]  /*254f0*/  LDL.LU R11, [R1+0x6dc] ;  /* 0x0006dc00010b7983 */ /* 0x001f220000300800 */
[----:B------:R-:W-:Y:S02]  /*25500*/  IADD3 R8, P2, PT, R8, UR19, RZ ;  /* 0x0000001308087c10 */ /* 0x000fe4000ff5e0ff */
[----:B------:R-:W-:-:S03]  /*25510*/  IADD3.X R18, PT, PT, R18, UR59, RZ, P3, !PT ;  /* 0x0000003b12127c10 */ /* 0x000fc60009ffe4ff */
[----:B------:R0:W-:Y:S01]  /*25520*/  STL [R1+0x254], R8 ;  /* 0x0002540801007387 */ /* 0x0001e20000100800 */
[----:B------:R-:W-:-:S03]  /*25530*/  IADD3 R17, P3, PT, R17, UR19, RZ ;  /* 0x0000001311117c10 */ /* 0x000fc6000ff7e0ff */
[----:B0-----:R-:W4:Y:S04]  /*25540*/  LDL.LU R8, [R1+0x6e8] ;  /* 0x0006e80001087983 */ /* 0x001f280000300800 */
[----:B------:R-:W-:Y:S01]  /*25550*/  STL [R1+0x268], R19 ;  /* 0x0002681301007387 */ /* 0x000fe20000100800 */
[----:B------:R-:W-:Y:S02]  /*25560*/  IADD3.X R13, PT, PT, R13, UR59, RZ, P4, !PT ;  /* 0x0000003b0d0d7c10 */ /* 0x000fe4000a7fe4ff */
[----:B------:R-:W-:-:S03]  /*25570*/  IADD3 R16, P4, PT, R16, UR19, RZ ;  /* 0x0000001310107c10 */ /* 0x000fc6000ff9e0ff */
[----:B------:R0:W-:Y:S04]  /*25580*/  STL [R1+0x6f8], R13 ;  /* 0x0006f80d01007387 */ /* 0x0001e80000100800 */
[----:B------:R-:W-:Y:S04]  /*25590*/  STL [R1+0x260], R18 ;  /* 0x0002601201007387 */ /* 0x000fe80000100800 */
[----:B0-----:R-:W4:Y:S04]  /*255a0*/  LDL.LU R13, [R1+0x6d4] ;  /* 0x0006d400010d7983 */ /* 0x001f280000300800 */
[----:B------:R-:W-:Y:S04]  /*255b0*/  STL [R1+0x6ec], R17 ;  /* 0x0006ec1101007387 */ /* 0x000fe80000100800 */
[----:B------:R-:W4:Y:S01]  /*255c0*/  LDL.LU R31, [R1+0x6e0] ;  /* 0x0006e000011f7983 */ /* 0x000f220000300800 */
[----:B------:R-:W-:-:S03]  /*255d0*/  IADD3.X R10, PT, PT, R10, UR59, RZ, P6, !PT ;  /* 0x0000003b0a0a7c10 */ /* 0x000fc6000b7fe4ff */
        /* <DEDUP_REMOVED lines=10> */
[----:B------:R-:W4:Y:S04]  /*25680*/  LDL.LU R26, [R1+0x6c4] ;  /* 0x0006c400011a7983 */ /* 0x000f280000300800 */
[----:B------:R-:W4:Y:S04]  /*25690*/  LDL.LU R25, [R1+0x6d0] ;  /* 0x0006d00001197983 */ /* 0x000f280000300800 */
[----:B------:R-:W4:Y:S01]  /*256a0*/  LDL.LU R24, [R1+0x22c] ;  /* 0x00022c0001187983 */ /* 0x000f220000300800 */
[----:B--2---:R-:W-:-:S05]  /*256b0*/  IADD3.X R14, PT, PT, R14, UR59, RZ, P5, !PT ;  /* 0x0000003b0e0e7c10 */ /* 0x004fca000affe4ff */
[----:B------:R0:W-:Y:S04]  /*256c0*/  STL [R1+0x258], R14 ;  /* 0x0002580e01007387 */ /* 0x0001e80000100800 */
[----:B------:R-:W2:Y:S04]  /*256d0*/  LDL.LU R23, [R1+0x238] ;  /* 0x0002380001177983 */ /* 0x000ea80000300800 */
[----:B------:R-:W2:Y:S04]  /*256e0*/  LDL.LU R22, [R1+0x224] ;  /* 0x0002240001167983 */ /* 0x000ea80000300800 */
[----:B------:R-:W2:Y:S04]  /*256f0*/  LDL.LU R21, [R1+0x230] ;  /* 0x0002300001157983 */ /* 0x000ea80000300800 */
[----:B0-----:R-:W2:Y:S04]  /*25700*/  LDL.LU R14, [R1+0x6bc] ;  /* 0x0006bc00010e7983 */ /* 0x001ea80000300800 */
[----:B------:R-:W2:Y:S04]  /*25710*/  LDL.LU R20, [R1+0x6c8] ;  /* 0x0006c80001147983 */ /* 0x000ea80000300800 */
[----:B------:R-:W2:Y:S01]  /*25720*/  LDL.LU R16, [R1+0x6b4] ;  /* 0x0006b40001107983 */ /* 0x000ea20000300800 */
[----:B---3--:R-:W-:-:S05]  /*25730*/  IADD3 R12, P5, PT, R12, UR19, RZ ;  /* 0x000000130c0c7c10 */ /* 0x008fca000ffbe0ff */
[----:B------:R0:W-:Y:S04]  /*25740*/  STL [R1+0x244], R12 ;  /* 0x0002440c01007387 */ /* 0x0001e80000100800 */
[----:B0-----:R-:W3:Y:S04]  /*25750*/  LDL.LU R12, [R1+0x6c0] ;  /* 0x0006c000010c7983 */ /* 0x001ee80000300800 */
[----:B------:R-:W3:Y:S01]  /*25760*/  LDL.LU R19, [R1+0x21c] ;  /* 0x00021c0001137983 */ /* 0x000ee20000300800 */
[----:B----4-:R-:W-:Y:S02]  /*25770*/  IADD3.X R15, PT, PT, R15, UR59, RZ, P2, !PT ;  /* 0x0000003b0f0f7c10 */ /* 0x010fe400097fe4ff */
        /* <DEDUP_REMOVED lines=31> */
[----:B------:R-:W-:Y:S04]  /*25970*/  STL [R1+0x6cc], R27 ;  /* 0x0006cc1b01007387 */ /* 0x000fe80000100800 */
[----:B------:R-:W-:Y:S04]  /*25980*/  STL [R1+0x6c4], R26 ;  /* 0x0006c41a01007387 */ /* 0x000fe80000100800 */
[----:B------:R-:W-:Y:S04]  /*25990*/  STL [R1+0x6d0], R25 ;  /* 0x0006d01901007387 */ /* 0x000fe80000100800 */
[----:B------:R-:W-:Y:S01]  /*259a0*/  STL [R1+0x22c], R24 ;  /* 0x00022c1801007387 */ /* 0x000fe20000100800 */
[----:B--2---:R-:W-:-:S02]  /*259b0*/  IADD3.X R23, PT, PT, R23, UR59, RZ, P4, !PT ;  /* 0x0000003b17177c10 */ /* 0x004fc4000a7fe4ff */
[----:B------:R-:W-:Y:S02]  /*259c0*/  IADD3 R22, P4, PT, R22, UR19, RZ ;  /* 0x0000001316167c10 */ /* 0x000fe4000ff9e0ff */
[----:B------:R-:W-:Y:S02]  /*259d0*/  IADD3.X R21, PT, PT, R21, UR59, RZ, P6, !PT ;  /* 0x0000003b15157c10 */ /* 0x000fe4000b7fe4ff */
[----:B------:R-:W-:Y:S01]  /*259e0*/  IADD3 R14, P6, PT, R14, UR19, RZ ;  /* 0x000000130e0e7c10 */ /* 0x000fe2000ffde0ff */
[----:B------:R-:W-:Y:S01]  /*259f0*/  STL [R1+0x238], R23 ;  /* 0x0002381701007387 */ /* 0x000fe20000100800 */
[----:B------:R-:W-:-:S03]  /*25a00*/  IADD3.X R20, PT, PT, R20, UR59, RZ, P5, !PT ;  /* 0x0000003b14147c10 */ /* 0x000fc6000affe4ff */
[----:B------:R0:W-:Y:S01]  /*25a10*/  STL [R1+0x6bc], R14 ;  /* 0x0006bc0e01007387 */ /* 0x0001e20000100800 */
[----:B------:R-:W-:-:S03]  /*25a20*/  IADD3 R16, P5, PT, R16, UR19, RZ ;  /* 0x0000001310107c10 */ /* 0x000fc6000ffbe0ff */
[----:B------:R-:W-:Y:S04]  /*25a30*/  STL [R1+0x224], R22 ;  /* 0x0002241601007387 */ /* 0x000fe80000100800 */
[----:B0-----:R-:W2:Y:S04]  /*25a40*/  LDL.LU R14, [R1+0x218] ;  /* 0x00021800010e7983 */ /* 0x001ea80000300800 */
[----:B------:R-:W-:Y:S04]  /*25a50*/  STL [R1+0x230], R21 ;  /* 0x0002301501007387 */ /* 0x000fe80000100800 */
[----:B------:R0:W-:Y:S04]  /*25a60*/  STL [R1+0x6b4], R16 ;  /* 0x0006b41001007387 */ /* 0x0001e80000100800 */
[----:B------:R-:W-:Y:S04]  /*25a70*/  STL [R1+0x6c8], R20 ;  /* 0x0006c81401007387 */ /* 0x000fe80000100800 */
[----:B0-----:R-:W2:Y:S01]  /*25a80*/  LDL.LU R16, [R1+0x204] ;  /* 0x0002040001107983 */ /* 0x001ea20000300800 */
[----:B---3--:R-:W-:-:S05]  /*25a90*/  IADD3.X R12, PT, PT, R12, UR59, RZ, P2, !PT ;  /* 0x0000003b0c0c7c10 */ /* 0x008fca00097fe4ff */
[----:B------:R0:W-:Y:S04]  /*25aa0*/  STL [R1+0x6c0], R12 ;  /* 0x0006c00c01007387 */ /* 0x0001e80000100800 */
[----:B0-----:R-:W3:Y:S01]  /*25ab0*/  LDL.LU R12, [R1+0x210] ;  /* 0x00021000010c7983 */ /* 0x001ee20000300800 */
[----:B------:R-:W-:Y:S02]  /*25ac0*/  IADD3 R19, P2, PT, R19, UR19, RZ ;  /* 0x0000001313137c10 */ /* 0x000fe4000ff5e0ff */
[----:B----4-:R-:W-:-:S05]  /*25ad0*/  IADD3.X R11, PT, PT, R11, UR59, RZ, P3, !PT ;  /* 0x0000003b0b0b7c10 */ /* 0x010fca0009ffe4ff */
        /* <DEDUP_REMOVED lines=10> */
[----:B------:R-:W-:Y:S04]  /*25b80*/  STL [R1+0x220], R17 ;  /* 0x0002201101007387 */ /* 0x000fe80000100800 */
[----:B------:R-:W4:Y:S04]  /*25b90*/  LDL.LU R31, [R1+0x694] ;  /* 0x00069400011f7983 */ /* 0x000f280000300800 */
[----:B------:R-:W4:Y:S01]  /*25ba0*/  LDL.LU R30, [R1+0x6a0] ;  /* 0x0006a000011e7983 */ /* 0x000f220000300800 */
[----:B------:R-:W-:-:S03]  /*25bb0*/  IADD3 R13, P6, PT, R13, UR19, RZ ;  /* 0x000000130d0d7c10 */ /* 0x000fc6000ffde0ff */
[----:B------:R-:W-:Y:S04]  /*25bc0*/  STL [R1+0x6b8], R15 ;  /* 0x0006b80f01007387 */ /* 0x000fe80000100800 */
[----:B------:R-:W4:Y:S04]  /*25bd0*/  LDL.LU R29, [R1+0x1fc] ;  /* 0x0001fc00011d7983 */ /* 0x000f280000300800 */
[----:B------:R0:W-:Y:S04]  /*25be0*/  STL [R1+0x6a4], R13 ;  /* 0x0006a40d01007387 */ /* 0x0001e80000100800 */
[----:B0-----:R-:W4:Y:S04]  /*25bf0*/  LDL.LU R13, [R1+0x208] ;  /* 0x00020800010d7983 */ /* 0x001f280000300800 */
[----:B------:R-:W4:Y:S04]  /*25c00*/  LDL.LU R28, [R1+0x1f4] ;  /* 0x0001f400011c7983 */ /* 0x000f280000300800 */
[----:B------:R-:W4:Y:S01]  /*25c10*/  LDL.LU R27, [R1+0x200] ;  /* 0x00020000011b7983 */ /* 0x000f220000300800 */
[----:B------:R-:W-:-:S05]  /*25c20*/  IADD3.X R10, PT, PT, R10, UR59, RZ, P5, !PT ;  /* 0x0000003b0a0a7c10 */ /* 0x000fca000affe4ff */
        /* <DEDUP_REMOVED lines=13> */
[----:B--2---:R-:W-:-:S05]  /*25d00*/  IADD3.X R14, PT, PT, R14, UR59, RZ, P2, !PT ;  /* 0x0000003b0e0e7c10 */ /* 0x004fca00097fe4ff */
[----:B------:R0:W-:Y:S04]  /*25d10*/  STL [R1+0x218], R14 ;  /* 0x0002180e01007387 */ /* 0x0001e80000100800 */
[----:B0-----:R-:W2:Y:S01]  /*25d20*/  LDL.LU R14, [R1+0x674] ;  /* 0x00067400010e7983 */ /* 0x001ea20000300800 */
[----:B------:R-:W-:-:S03]  /*25d30*/  IADD3 R16, P2, PT, R16, UR19, RZ ;  /* 0x0000001310107c10 */ /* 0x000fc6000ff5e0ff */
[----:B------:R-:W2:Y:S01]  /*25d40*/  LDL.LU R19, [R1+0x680] ;  /* 0x0006800001137983 */ /* 0x000ea20000300800 */
[----:B---3--:R-:W-:-:S05]  /*25d50*/  IADD3.X R12, PT, PT, R12, UR59, RZ, P3, !PT ;  /* 0x0000003b0c0c7c10 */ /* 0x008fca0009ffe4ff */
[----:B------:R0:W-:Y:S04]  /*25d60*/  STL [R1+0x210], R12 ;  /* 0x0002100c01007387 */ /* 0x0001e80000100800 */
[----:B------:R-:W-:Y:S04]  /*25d70*/  STL [R1+0x204], R16 ;  /* 0x0002041001007387 */ /* 0x000fe80000100800 */
[----:B0-----:R-:W3:Y:S04]  /*25d80*/  LDL.LU R12, [R1+0x1dc] ;  /* 0x0001dc00010c7983 */ /* 0x001ee80000300800 */
[----:B------:R-:W3:Y:S04]  /*25d90*/  LDL.LU R18, [R1+0x1e8] ;  /* 0x0001e80001127983 */ /* 0x000ee80000300800 */
[----:B------:R-:W3:Y:S01]  /*25da0*/  LDL.LU R17, [R1+0x1d4] ;  /* 0x0001d40001117983 */ /* 0x000ee20000300800 */
[----:B----4-:R-:W-:-:S05]  /*25db0*/  IADD3 R11, P3, PT, R11, UR19, RZ ;  /* 0x000000130b0b7c10 */ /* 0x010fca000ff7e0ff */
        /* <DEDUP_REMOVED lines=10> */
[----:B------:R-:W-:-:S02]  /*25e60*/  IADD3.X R13, PT, PT, R13, UR59, RZ, P5, !PT ;  /* 0x0000003b0d0d7c10 */ /* 0x000fc4000affe4ff */
[----:B------:R-:W-:-:S03]  /*25e70*/  IADD3 R28, P5, PT, R28, UR19, RZ ;  /* 0x000000131c1c7c10 */ /* 0x000fc6000ffbe0ff */
[----:B------:R0:W-:Y:S01]  /*25e80*/  STL [R1+0x208], R13 ;  /* 0x0002080d01007387 */ /* 0x0001e20000100800 */
[----:B------:R-:W-:-:S03]  /*25e90*/  IADD3.X R27, PT, PT, R27, UR59, RZ, P2, !PT ;  /* 0x0000003b1b1b7c10 */ /* 0x000fc600097fe4ff */
[----:B------:R-:W-:Y:S04]  /*25ea0*/  STL [R1+0x6a0], R30 ;  /* 0x0006a01e01007387 */ /* 0x000fe80000100800 */
[----:B0-----:R-:W4:Y:S04]  /*25eb0*/  LDL.LU R13, [R1+0x664] ;  /* 0x00066400010d7983 */ /* 0x001f280000300800 */
[----:B------:R-:W-:Y:S01]  /*25ec0*/  STL [R1+0x1fc], R29 ;  /* 0x0001fc1d01007387 */ /* 0x000fe20000100800 */
[----:B------:R-:W-:Y:S02]  /*25ed0*/  IADD3 R10, P2, PT, R10, UR19, RZ ;  /* 0x000000130a0a7c10 */ /* 0x000fe4000ff5e0ff */
        /* <DEDUP_REMOVED lines=21> */
[----:B------:R0:W-:Y:S04]  /*26030*/  STL [R1+0x688], R15 ;  /* 0x0006880f01007387 */ /* 0x0001e80000100800 */
[----:B------:R-:W-:Y:S04]  /*26040*/  STL [R1+0x67c], R20 ;  /* 0x00067c1401007387 */ /* 0x000fe80000100800 */
[----:B0-----:R-:W4:Y:S01]  /*26050*/  LDL.LU R15, [R1+0x1d8] ;  /* 0x0001d800010f7983 */ /* 0x001f220000300800 */
[----:B--2---:R-:W-:-:S05]  /*26060*/  IADD3 R14, P2, PT, R14, UR19, RZ ;  /* 0x000000130e0e7c10 */ /* 0x004fca000ff5e0ff */
[----:B------:R0:W-:Y:S01]  /*26070*/  STL [R1+0x674], R14 ;  /* 0x0006740e01007387 */ /* 0x0001e20000100800 */
[----:B------:R-:W-:-:S03]  /*26080*/  IADD3.X R19, PT, PT, R19, UR59, RZ, P3, !PT ;  /* 0x0000003b13137c10 */ /* 0x000fc60009ffe4ff */
[----:B0-----:R-:W2:Y:S01]  /*26090*/  LDL.LU R14, [R1+0x1c4] ;  /* 0x0001c400010e7983 */ /* 0x001ea20000300800 */
[----:B---3--:R-:W-:-:S05]  /*260a0*/  IADD3 R12, P3, PT, R12, UR19, RZ ;  /* 0x000000130c0c7c10 */ /* 0x008fca000ff7e0ff */
[----:B------:R0:W-:Y:S04]  /*260b0*/  STL [R1+0x1dc], R12 ;  /* 0x0001dc0c01007387 */ /* 0x0001e80000100800 */
[----:B0-----:R-:W3:Y:S01]  /*260c0*/  LDL.LU R12, [R1+0x1d0] ;  /* 0x0001d000010c7983 */ /* 0x001ee20000300800 */
[----:B------:R-:W-:Y:S02]  /*260d0*/  IADD3.X R18, PT, PT, R18, UR59, RZ, P4, !PT ;  /* 0x0000003b12127c10 */ /* 0x000fe4000a7fe4ff */
[----:B------:R-:W-:Y:S01]  /*260e0*/  IADD3 R17, P4, PT, R17, UR19, RZ ;  /* 0x0000001311117c10 */ /* 0x000fe2000ff9e0ff */
[----:B------:R-:W-:Y:S01]  /*260f0*/  STL [R1+0x680], R19 ;  /* 0x0006801301007387 */ /* 0x000fe20000100800 */
[----:B----4-:R-:W-:Y:S02]  /*26100*/  IADD3.X R11, PT, PT, R11, UR59, RZ, P6, !PT ;  /* 0x0000003b0b0b7c10 */ /* 0x010fe4000b7fe4ff */
[----:B------:R-:W-:-:S03]  /*26110*/  IADD3 R16, P6, PT, R16, UR19, RZ ;  /* 0x0000001310107c10 */ /* 0x000fc6000ffde0ff */
[----:B------:R0:W-:Y:S04]  /*26120*/  STL [R1+0x1e0], R11 ;  /* 0x0001e00b01007387 */ /* 0x0001e80000100800 */
[----:B------:R-:W-:Y:S04]  /*26130*/  STL [R1+0x1e8], R18 ;  /* 0x0001e81201007387 */ /* 0x000fe80000100800 */
[----:B0-----:R-:W4:Y:S04]  /*26140*/  LDL.LU R11, [R1+0x65c] ;  /* 0x00065c00010b7983 */ /* 0x001f280000300800 */
[----:B------:R-:W-:Y:S04]  /*26150*/  STL [R1+0x1d4], R17 ;  /* 0x0001d41101007387 */ /* 0x000fe80000100800 */
[----:B------:R-:W4:Y:S04]  /*26160*/  LDL.LU R31, [R1+0x668] ;  /* 0x00066800011f7983 */ /* 0x000f280000300800 */
[----:B------:R-:W4:Y:S01]  /*26170*/  LDL.LU R30, [R1+0x654] ;  /* 0x00065400011e7983 */ /* 0x000f220000300800 */
[----:B------:R-:W-:-:S03]  /*26180*/  IADD3.X R8, PT, PT, R8, UR59, RZ, P5, !PT ;  /* 0x0000003b08087c10 */ /* 0x000fc6000affe4ff */
        /* <DEDUP_REMOVED lines=12> */
[----:B------:R-:W-:-:S05]  /*26250*/  IADD3.X R10, PT, PT, R10, UR59, RZ, P2, !PT ;  /* 0x0000003b0a0a7c10 */ /* 0x000fca00097fe4ff */
        /* <DEDUP_REMOVED lines=12> */
[----:B--2---:R-:W-:-:S05]  /*26320*/  IADD3 R14, P3, PT, R14, UR19, RZ ;  /* 0x000000130e0e7c10 */ /* 0x004fca000ff7e0ff */
[----:B------:R0:W-:Y:S04]  /*26330*/  STL [R1+0x1c4], R14 ;  /* 0x0001c40e01007387 */ /* 0x0001e80000100800 */
[----:B------:R-:W-:Y:S04]  /*26340*/  STL [R1+0x1d8], R15 ;  /* 0x0001d80f01007387 */ /* 0x000fe80000100800 */
[----:B0-----:R-:W2:Y:S04]  /*26350*/  LDL.LU R14, [R1+0x640] ;  /* 0x00064000010e7983 */ /* 0x001ea80000300800 */
[----:B------:R-:W2:Y:S04]  /*26360*/  LDL.LU R18, [R1+0x19c] ;  /* 0x00019c0001127983 */ /* 0x000ea80000300800 */
[----:B------:R-:W2:Y:S01]  /*26370*/  LDL.LU R17, [R1+0x1a8] ;  /* 0x0001a80001117983 */ /* 0x000ea20000300800 */
[----:B---3--:R-:W-:-:S05]  /*26380*/  IADD3.X R12, PT, PT, R12, UR59, RZ, P4, !PT ;  /* 0x0000003b0c0c7c10 */ /* 0x008fca000a7fe4ff */
[----:B------:R0:W-:Y:S04]  /*26390*/  STL [R1+0x1d0], R12 ;  /* 0x0001d00c01007387 */ /* 0x0001e80000100800 */
[----:B0-----:R-:W3:Y:S04]  /*263a0*/  LDL.LU R12, [R1+0x194] ;  /* 0x00019400010c7983 */ /* 0x001ee80000300800 */
[----:B------:R-:W3:Y:S01]  /*263b0*/  LDL.LU R15, [R1+0x1a0] ;  /* 0x0001a000010f7983 */ /* 0x000ee20000300800 */
[----:B----4-:R-:W-:-:S05]  /*263c0*/  IADD3 R11, P4, PT, R11, UR19, RZ ;  /* 0x000000130b0b7c10 */ /* 0x010fca000ff9e0ff */
        /* <DEDUP_REMOVED lines=42> */
[----:B--2---:R-:W-:-:S05]  /*26670*/  IADD3.X R14, PT, PT, R14, UR59, RZ, P4, !PT ;  /* 0x0000003b0e0e7c10 */ /* 0x004fca000a7fe4ff */
[----:B------:R0:W-:Y:S01]  /*26680*/  STL [R1+0x640], R14 ;  /* 0x0006400e01007387 */ /* 0x0001e20000100800 */
[----:B------:R-:W-:Y:S02]  /*26690*/  IADD3 R18, P4, PT, R18, UR19, RZ ;  /* 0x0000001312127c10 */ /* 0x000fe4000ff9e0ff */
[----:B------:R-:W-:Y:S01]  /*266a0*/  IADD3.X R17, PT, PT, R17, UR59, RZ, P6, !PT ;  /* 0x0000003b11117c10 */ /* 0x000fe2000b7fe4ff */
[----:B0-----:R-:W2:Y:S04]  /*266b0*/  LDL.LU R14, [R1+0x184] ;  /* 0x00018400010e7983 */ /* 0x001ea80000300800 */
[----:B------:R-:W-:Y:S01]  /*266c0*/  STL [R1+0x634], R19 ;  /* 0x0006341301007387 */ /* 0x000fe20000100800 */
[----:B---3--:R-:W-:-:S05]  /*266d0*/  IADD3 R12, P6, PT, R12, UR19, RZ ;  /* 0x000000130c0c7c10 */ /* 0x008fca000ffde0ff */
[----:B------:R0:W-:Y:S04]  /*266e0*/  STL [R1+0x194], R12 ;  /* 0x0001940c01007387 */ /* 0x0001e80000100800 */
[----:B------:R-:W-:Y:S04]  /*266f0*/  STL [R1+0x19c], R18 ;  /* 0x00019c1201007387 */ /* 0x000fe80000100800 */
[----:B0-----:R-:W3:Y:S01]  /*26700*/  LDL.LU R12, [R1+0x190] ;  /* 0x00019000010c7983 */ /* 0x001ee20000300800 */
[----:B------:R-:W-:-:S03]  /*26710*/  IADD3.X R15, PT, PT, R15, UR59, RZ, P5, !PT ;  /* 0x0000003b0f0f7c10 */ /* 0x000fc6000affe4ff */
[----:B------:R-:W-:Y:S04]  /*26720*/  STL [R1+0x1a8], R17 ;  /* 0x0001a81101007387 */ /* 0x000fe80000100800 */
[----:B------:R-:W3:Y:S04]  /*26730*/  LDL.LU R31, [R1+0x61c] ;  /* 0x00061c00011f7983 */ /* 0x000ee80000300800 */
[----:B------:R-:W3:Y:S04]  /*26740*/  LDL.LU R30, [R1+0x628] ;  /* 0x00062800011e7983 */ /* 0x000ee80000300800 */
[----:B------:R-:W-:Y:S01]  /*26750*/  STL [R1+0x1a0], R15 ;  /* 0x0001a00f01007387 */ /* 0x000fe20000100800 */
[----:B----4-:R-:W-:-:S03]  /*26760*/  IADD3 R11, P5, PT, R11, UR19, RZ ;  /* 0x000000130b0b7c10 */ /* 0x010fc6000ffbe0ff */
        /* <DEDUP_REMOVED lines=9> */
[----:B------:R-:W4:Y:S04]  /*26800*/  LDL.LU R25, [R1+0x60c] ;  /* 0x00060c0001197983 */ /* 0x000f280000300800 */
[----:B------:R-:W4:Y:S01]  /*26810*/  LDL.LU R24, [R1+0x618] ;  /* 0x0006180001187983 */ /* 0x000f220000300800 */
[----:B------:R-:W-:-:S05]  /*26820*/  IADD3 R13, P2, PT, R13, UR19, RZ ;  /* 0x000000130d0d7c10 */ /* 0x000fca000ff5e0ff */
        /* <DEDUP_REMOVED lines=18> */
[----:B--2---:R-:W-:-:S05]  /*26950*/  IADD3 R14, P4, PT, R14, UR19, RZ ;  /* 0x000000130e0e7c10 */ /* 0x004fca000ff9e0ff */
[----:B------:R0:W-:Y:S04]  /*26960*/  STL [R1+0x184], R14 ;  /* 0x0001840e01007387 */ /* 0x0001e80000100800 */
[----:B0-----:R-:W2:Y:S04]  /*26970*/  LDL.LU R14, [R1+0x168] ;  /* 0x00016800010e7983 */ /* 0x001ea80000300800 */
[----:B------:R-:W2:Y:S01]  /*26980*/  LDL.LU R16, [R1+0x154] ;  /* 0x0001540001107983 */ /* 0x000ea20000300800 */
[----:B---3--:R-:W-:-:S05]  /*26990*/  IADD3.X R12, PT, PT, R12, UR59, RZ, P6, !PT ;  /* 0x0000003b0c0c7c10 */ /* 0x008fca000b7fe4ff */
[----:B------:R0:W-:Y:S04]  /*269a0*/  STL [R1+0x190], R12 ;  /* 0x0001900c01007387 */ /* 0x0001e80000100800 */
[----:B0-----:R-:W3:Y:S01]  /*269b0*/  LDL.LU R12, [R1+0x160] ;  /* 0x00016000010c7983 */ /* 0x001ee20000300800 */
[----:B------:R-:W-:Y:S02]  /*269c0*/  IADD3 R31, P6, PT, R31, UR19, RZ ;  /* 0x000000131f1f7c10 */ /* 0x000fe4000ffde0ff */
[----:B------:R-:W-:Y:S02]  /*269d0*/  IADD3.X R30, PT, PT, R30, UR59, RZ, P5, !PT ;  /* 0x0000003b1e1e7c10 */ /* 0x000fe4000affe4ff */
[----:B----4-:R-:W-:Y:S01]  /*269e0*/  IADD3 R29, P5, PT, R29, UR19, RZ ;  /* 0x000000131d1d7c10 */ /* 0x010fe2000ffbe0ff */
[----:B------:R-:W-:Y:S01]  /*269f0*/  STL [R1+0x61c], R31 ;  /* 0x00061c1f01007387 */ /* 0x000fe20000100800 */
        /* <DEDUP_REMOVED lines=24> */
[----:B------:R0:W-:Y:S01]  /*26b80*/  STL [R1+0x178], R13 ;  /* 0x0001780d01007387 */ /* 0x0001e20000100800 */
[----:B------:R-:W-:-:S03]  /*26b90*/  IADD3.X R15, PT, PT, R15, UR59, RZ, P3, !PT ;  /* 0x0000003b0f0f7c10 */ /* 0x000fc60009ffe4ff */
[----:B------:R-:W-:Y:S04]  /*26ba0*/  STL [R1+0x610], R22 ;  /* 0x0006101601007387 */ /* 0x000fe80000100800 */
[----:B0-----:R-:W4:Y:S04]  /*26bb0*/  LDL.LU R13, [R1+0x5e4] ;  /* 0x0005e400010d7983 */ /* 0x001f280000300800 */
[----:B------:R-:W-:Y:S04]  /*26bc0*/  STL [R1+0x16c], R21 ;  /* 0x00016c1501007387 */ /* 0x000fe80000100800 */
[----:B------:R0:W-:Y:S04]  /*26bd0*/  STL [R1+0x170], R15 ;  /* 0x0001700f01007387 */ /* 0x0001e80000100800 */
[----:B------:R-:W-:Y:S01]  /*26be0*/  STL [R1+0x164], R20 ;  /* 0x0001641401007387 */ /* 0x000fe20000100800 */
[----:B------:R-:W-:-:S03]  /*26bf0*/  IADD3 R10, P3, PT, R10, UR19, RZ ;  /* 0x000000130a0a7c10 */ /* 0x000fc6000ff7e0ff */
[----:B0-----:R-:W4:Y:S01]  /*26c00*/  LDL.LU R15, [R1+0x5f0] ;  /* 0x0005f000010f7983 */ /* 0x001f220000300800 */
[----:B------:R-:W-:-:S03]  /*26c10*/  IADD3.X R19, PT, PT, R19, UR59, RZ, P4, !PT ;  /* 0x0000003b13137c10 */ /* 0x000fc6000a7fe4ff */
[----:B------:R0:W-:Y:S04]  /*26c20*/  STL [R1+0x5fc], R10 ;  /* 0x0005fc0a01007387 */ /* 0x0001e80000100800 */
[----:B0-----:R-:W4:Y:S01]  /*26c30*/  LDL.LU R10, [R1+0x14c] ;  /* 0x00014c00010a7983 */ /* 0x001f220000300800 */
[----:B------:R-:W-:-:S05]  /*26c40*/  IADD3 R9, P4, PT, R9, UR19, RZ ;  /* 0x0000001309097c10 */ /* 0x000fca000ff9e0ff */
[----:B------:R0:W-:Y:S01]  /*26c50*/  STL [R1+0x5f4], R9 ;  /* 0x0005f40901007387 */ /* 0x0001e20000100800 */
[----:B------:R-:W-:Y:S02]  /*26c60*/  IADD3.X R18, PT, PT, R18, UR59, RZ, P6, !PT ;  /* 0x0000003b12127c10 */ /* 0x000fe4000b7fe4ff */
[----:B------:R-:W-:Y:S01]  /*26c70*/  IADD3 R17, P6, PT, R17, UR19, RZ ;  /* 0x0000001311117c10 */ /* 0x000fe2000ffde0ff */
[----:B0-----:R-:W4:Y:S04]  /*26c80*/  LDL.LU R9, [R1+0x158] ;  /* 0x0001580001097983 */ /* 0x001f280000300800 */
[----:B------:R-:W-:Y:S01]  /*26c90*/  STL [R1+0x608], R19 ;  /* 0x0006081301007387 */ /* 0x000fe20000100800 */
[----:B--2---:R-:W-:Y:S02]  /*26ca0*/  IADD3.X R14, PT, PT, R14, UR59, RZ, P5, !PT ;  /* 0x0000003b0e0e7c10 */ /* 0x004fe4000affe4ff */
[----:B------:R-:W-:-:S03]  /*26cb0*/  IADD3 R16, P5, PT, R16, UR19, RZ ;  /* 0x0000001310107c10 */ /* 0x000fc6000ffbe0ff */
[----:B------:R0:W-:Y:S04]  /*26cc0*/  STL [R1+0x168], R14 ;  /* 0x0001680e01007387 */ /* 0x0001e80000100800 */
[----:B------:R-:W-:Y:S04]  /*26cd0*/  STL [R1+0x600], R18 ;  /* 0x0006001201007387 */ /* 0x000fe80000100800 */
[----:B0-----:R-:W2:Y:S04]  /*26ce0*/  LDL.LU R14, [R1+0x144] ;  /* 0x00014400010e7983 */ /* 0x001ea80000300800 */
[----:B------:R-:W-:Y:S04]  /*26cf0*/  STL [R1+0x15c], R17 ;  /* 0x00015c1101007387 */ /* 0x000fe80000100800 */
[----:B------:R-:W2:Y:S04]  /*26d00*/  LDL.LU R31, [R1+0x150] ;  /* 0x00015000011f7983 */ /* 0x000ea80000300800 */
[----:B------:R-:W2:Y:S04]  /*26d10*/  LDL.LU R30, [R1+0x5dc] ;  /* 0x0005dc00011e7983 */ /* 0x000ea80000300800 */
[----:B------:R-:W-:Y:S04]  /*26d20*/  STL [R1+0x154], R16 ;  /* 0x0001541001007387 */ /* 0x000fe80000100800 */
[----:B------:R-:W2:Y:S01]  /*26d30*/  LDL.LU R29, [R1+0x5e8] ;  /* 0x0005e800011d7983 */ /* 0x000ea20000300800 */
[----:B---3--:R-:W-:-:S05]  /*26d40*/  IADD3.X R12, PT, PT, R12, UR59, RZ, P2, !PT ;  /* 0x0000003b0c0c7c10 */ /* 0x008fca00097fe4ff */
[----:B------:R0:W-:Y:S04]  /*26d50*/  STL [R1+0x160], R12 ;  /* 0x0001600c01007387 */ /* 0x0001e80000100800 */
[----:B0-----:R-:W3:Y:S04]  /*26d60*/  LDL.LU R12, [R1+0x5d4] ;  /* 0x0005d400010c7983 */ /* 0x001ee80000300800 */
[----:B------:R-:W3:Y:S04]  /*26d70*/  LDL.LU R28, [R1+0x5e0] ;  /* 0x0005e000011c7983 */ /* 0x000ee80000300800 */
[----:B------:R-:W3:Y:S01]  /*26d80*/  LDL.LU R27, [R1+0x13c] ;  /* 0x00013c00011b7983 */ /* 0x000ee20000300800 */
[----:B----4-:R-:W-:-:S05]  /*26d90*/  IADD3 R11, P2, PT, R11, UR19, RZ ;  /* 0x000000130b0b7c10 */ /* 0x010fca000ff5e0ff */
        /* <DEDUP_REMOVED lines=28> */
[----:B--2---:R-:W-:-:S05]  /*26f60*/  IADD3 R14, P6, PT, R14, UR19, RZ ;  /* 0x000000130e0e7c10 */ /* 0x004fca000ffde0ff */
[----:B------:R0:W-:Y:S01]  /*26f70*/  STL [R1+0x144], R14 ;  /* 0x0001440e01007387 */ /* 0x0001e20000100800 */
[----:B------:R-:W-:Y:S02]  /*26f80*/  IADD3.X R31, PT, PT, R31, UR59, RZ, P5, !PT ;  /* 0x0000003b1f1f7c10 */ /* 0x000fe4000affe4ff */
[----:B------:R-:W-:Y:S01]  /*26f90*/  IADD3 R30, P5, PT, R30, UR19, RZ ;  /* 0x000000131e1e7c10 */ /* 0x000fe2000ffbe0ff */
[----:B0-----:R-:W2:Y:S01]  /*26fa0*/  LDL.LU R14, [R1+0x114] ;  /* 0x00011400010e7983 */ /* 0x001ea20000300800 */
[----:B------:R-:W-:-:S03]  /*26fb0*/  IADD3.X R29, PT, PT, R29, UR59, RZ, P2, !PT ;  /* 0x0000003b1d1d7c10 */ /* 0x000fc600097fe4ff */
[----:B------:R-:W-:Y:S01]  /*26fc0*/  STL [R1+0x150], R31 ;  /* 0x0001501f01007387 */ /* 0x000fe20000100800 */
[----:B---3--:R-:W-:-:S05]  /*26fd0*/  IADD3 R12, P2, PT, R12, UR19, RZ ;  /* 0x000000130c0c7c10 */ /* 0x008fca000ff5e0ff */
[----:B------:R0:W-:Y:S04]  /*26fe0*/  STL [R1+0x5d4], R12 ;  /* 0x0005d40c01007387 */ /* 0x0001e80000100800 */
[----:B------:R-:W-:Y:S04]  /*26ff0*/  STL [R1+0x5dc], R30 ;  /* 0x0005dc1e01007387 */ /* 0x000fe80000100800 */
[----:B0-----:R-:W3:Y:S01]  /*27000*/  LDL.LU R12, [R1+0x120] ;  /* 0x00012000010c7983 */ /* 0x001ee20000300800 */
[----:B------:R-:W-:Y:S02]  /*27010*/  IADD3.X R28, PT, PT, R28, UR59, RZ, P3, !PT ;  /* 0x0000003b1c1c7c10 */ /* 0x000fe40009ffe4ff */
[----:B------:R-:W-:Y:S01]  /*27020*/  IADD3 R27, P3, PT, R27, UR19, RZ ;  /* 0x000000131b1b7c10 */ /* 0x000fe2000ff7e0ff */
[----:B------:R-:W-:Y:S01]  /*27030*/  STL [R1+0x5e8], R29 ;  /* 0x0005e81d01007387 */ /* 0x000fe20000100800 */
[----:B----4-:R-:W-:-:S02]  /*27040*/  IADD3.X R11, PT, PT, R11, UR59, RZ, P4, !PT ;  /* 0x0000003b0b0b7c10 */ /* 0x010fc4000a7fe4ff */
[----:B------:R-:W-:-:S03]  /*27050*/  IADD3 R26, P4, PT, R26, UR19, RZ ;  /* 0x000000131a1a7c10 */ /* 0x000fc6000ff9e0ff */
[----:B------:R0:W-:Y:S01]  /*27060*/  STL [R1+0x148], R11 ;  /* 0x0001480b01007387 */ /* 0x0001e20000100800 */
[----:B------:R-:W-:-:S03]  /*27070*/  IADD3.X R25, PT, PT, R25, UR59, RZ, P6, !PT ;  /* 0x0000003b19197c10 */ /* 0x000fc6000b7fe4ff */
[----:B------:R-:W-:Y:S01]  /*27080*/  STL [R1+0x5e0], R28 ;  /* 0x0005e01c01007387 */ /* 0x000fe20000100800 */
[----:B------:R-:W-:-:S03]  /*27090*/  IADD3 R24, P6, PT, R24, UR19, RZ ;  /* 0x0000001318187c10 */ /* 0x000fc6000ffde0ff */
[----:B0-----:R-:W4:Y:S04]  /*270a0*/  LDL.LU R11, [R1+0x5ac] ;  /* 0x0005ac00010b7983 */ /* 0x001f280000300800 */
[----:B------:R-:W-:Y:S04]  /*270b0*/  STL [R1+0x13c], R27 ;  /* 0x00013c1b01007387 */ /* 0x000fe80000100800 */
        /* <DEDUP_REMOVED lines=21> */
[----:B------:R-:W-:Y:S02]  /*27210*/  IADD3.X R10, PT, PT, R10, UR59, RZ, P6, !PT ;  /* 0x0000003b0a0a7c10 */ /* 0x000fe4000b7fe4ff */
[----:B------:R-:W-:-:S03]  /*27220*/  IADD3 R18, P6, PT, R18, UR19, RZ ;  /* 0x0000001312127c10 */ /* 0x000fc6000ffde0ff */
[----:B------:R0:W-:Y:S01]  /*27230*/  STL [R1+0x5c8], R10 ;  /* 0x0005c80a01007387 */ /* 0x0001e20000100800 */
[----:B------:R-:W-:-:S03]  /*27240*/  IADD3.X R17, PT, PT, R17, UR59, RZ, P5, !PT ;  /* 0x0000003b11117c10 */ /* 0x000fc6000affe4ff */
        /* <DEDUP_REMOVED lines=12> */
[----:B--2---:R-:W-:-:S05]  /*27310*/  IADD3 R14, P2, PT, R14, UR19, RZ ;  /* 0x000000130e0e7c10 */ /* 0x004fca000ff5e0ff */
[----:B------:R0:W-:Y:S04]  /*27320*/  STL [R1+0x114], R14 ;  /* 0x0001140e01007387 */ /* 0x0001e80000100800 */
[----:B0-----:R-:W2:Y:S04]  /*27330*/  LDL.LU R14, [R1+0x5a8] ;  /* 0x0005a800010e7983 */ /* 0x001ea80000300800 */
[----:B------:R-:W2:Y:S04]  /*27340*/  LDL.LU R28, [R1+0x594] ;  /* 0x00059400011c7983 */ /* 0x000ea80000300800 */
[----:B------:R-:W2:Y:S01]  /*27350*/  LDL.LU R27, [R1+0x5a0] ;  /* 0x0005a000011b7983 */ /* 0x000ea20000300800 */
[----:B---3--:R-:W-:-:S05]  /*27360*/  IADD3.X R12, PT, PT, R12, UR59, RZ, P3, !PT ;  /* 0x0000003b0c0c7c10 */ /* 0x008fca0009ffe4ff */
[----:B------:R0:W-:Y:S04]  /*27370*/  STL [R1+0x120], R12 ;  /* 0x0001200c01007387 */ /* 0x0001e80000100800 */
[----:B0-----:R-:W3:Y:S04]  /*27380*/  LDL.LU R12, [R1+0xfc] ;  /* 0x0000fc00010c7983 */ /* 0x001ee80000300800 */
[----:B------:R-:W3:Y:S04]  /*27390*/  LDL.LU R26, [R1+0x108] ;  /* 0x00010800011a7983 */ /* 0x000ee80000300800 */
[----:B------:R-:W3:Y:S04]  /*273a0*/  LDL.LU R25, [R1+0xf4] ;  /* 0x0000f40001197983 */ /* 0x000ee80000300800 */
[----:B------:R-:W3:Y:S01]  /*273b0*/  LDL.LU R24, [R1+0x100] ;  /* 0x0001000001187983 */ /* 0x000ee20000300800 */
[----:B----4-:R-:W-:-:S05]  /*273c0*/  IADD3 R11, P3, PT, R11, UR19, RZ ;  /* 0x000000130b0b7c10 */ /* 0x010fca000ff7e0ff */
        /* <DEDUP_REMOVED lines=29> */
[----:B--2---:R-:W-:-:S05]  /*275a0*/  IADD3.X R14, PT, PT, R14, UR59, RZ, P3, !PT ;  /* 0x0000003b0e0e7c10 */ /* 0x004fca0009ffe4ff */
[----:B------:R0:W-:Y:S01]  /*275b0*/  STL [R1+0x5a8], R14 ;  /* 0x0005a80e01007387 */ /* 0x0001e20000100800 */
[----:B------:R-:W-:Y:S02]  /*275c0*/  IADD3 R28, P3, PT, R28, UR19, RZ ;  /* 0x000000131c1c7c10 */ /* 0x000fe4000ff7e0ff */
[----:B------:R-:W-:Y:S01]  /*275d0*/  IADD3.X R27, PT, PT, R27, UR59, RZ, P4, !PT ;  /* 0x0000003b1b1b7c10 */ /* 0x000fe2000a7fe4ff */
[----:B------:R-:W-:Y:S04]  /*275e0*/  STL [R1+0x110], R30 ;  /* 0x0001101e01007387 */ /* 0x000fe80000100800 */
[----:B0-----:R-:W2:Y:S04]  /*275f0*/  LDL.LU R14, [R1+0xd4] ;  /* 0x0000d400010e7983 */ /* 0x001ea80000300800 */
[----:B------:R-:W-:Y:S01]  /*27600*/  STL [R1+0x59c], R29 ;  /* 0x00059c1d01007387 */ /* 0x000fe20000100800 */
[----:B---3--:R-:W-:-:S05]  /*27610*/  IADD3 R12, P4, PT, R12, UR19, RZ ;  /* 0x000000130c0c7c10 */ /* 0x008fca000ff9e0ff */
[----:B------:R0:W-:Y:S04]  /*27620*/  STL [R1+0xfc], R12 ;  /* 0x0000fc0c01007387 */ /* 0x0001e80000100800 */
[----:B------:R-:W-:Y:S04]  /*27630*/  STL [R1+0x594], R28 ;  /* 0x0005941c01007387 */ /* 0x000fe80000100800 */
[----:B0-----:R-:W3:Y:S01]  /*27640*/  LDL.LU R12, [R1+0xe0] ;  /* 0x0000e000010c7983 */ /* 0x001ee20000300800 */
[----:B------:R-:W-:Y:S02]  /*27650*/  IADD3.X R26, PT, PT, R26, UR59, RZ, P6, !PT ;  /* 0x0000003b1a1a7c10 */ /* 0x000fe4000b7fe4ff */
[----:B------:R-:W-:-:S02]  /*27660*/  IADD3 R25, P6, PT, R25, UR19, RZ ;  /* 0x0000001319197c10 */ /* 0x000fc4000ffde0ff */
[----:B------:R-:W-:Y:S01]  /*27670*/  IADD3.X R24, PT, PT, R24, UR59, RZ, P5, !PT ;  /* 0x0000003b18187c10 */ /* 0x000fe2000affe4ff */
[----:B------:R-:W-:Y:S04]  /*27680*/  STL [R1+0x5a0], R27 ;  /* 0x0005a01b01007387 */ /* 0x000fe80000100800 */
[----:B------:R-:W-:Y:S01]  /*27690*/  STL [R1+0x108], R26 ;  /* 0x0001081a01007387 */ /* 0x000fe20000100800 */
[----:B----4-:R-:W-:-:S03]  /*276a0*/  IADD3 R23, P5, PT, R23, UR19, RZ ;  /* 0x0000001317177c10 */ /* 0x010fc6000ffbe0ff */
[----:B------:R-:W-:Y:S01]  /*276b0*/  STL [R1+0xf4], R25 ;  /* 0x0000f41901007387 */ /* 0x000fe20000100800 */
[----:B------:R-:W-:-:S03]  /*276c0*/  IADD3.X R22, PT, PT, R22, UR59, RZ, P2, !PT ;  /* 0x0000003b16167c10 */ /* 0x000fc600097fe4ff */
[----:B------:R-:W-:Y:S01]  /*276d0*/  STL [R1+0x100], R24 ;  /* 0x0001001801007387 */ /* 0x000fe20000100800 */
[----:B------:R-:W-:Y:S02]  /*276e0*/  IADD3 R21, P2, PT, R21, UR19, RZ ;  /* 0x0000001315157c10 */ /* 0x000fe4000ff5e0ff */
[----:B------:R-:W-:Y:S01]  /*276f0*/  IADD3.X R11, PT, PT, R11, UR59, RZ, P3, !PT ;  /* 0x0000003b0b0b7c10 */ /* 0x000fe20009ffe4ff */
        /* <DEDUP_REMOVED lines=8> */
[----:B------:R-:W-:Y:S04]  /*27780*/  STL [R1+0xec], R20 ;  /* 0x0000ec1401007387 */ /* 0x000fe80000100800 */
[----:B0-----:R-:W4:Y:S01]  /*27790*/  LDL.LU R15, [R1+0x578] ;  /* 0x00057800010f7983 */ /* 0x001f220000300800 */
[----:B------:R-:W-:-:S02]  /*277a0*/  IADD3 R8, P4, PT, R8, UR19, RZ ;  /* 0x0000001308087c10 */ /* 0x000fc4000ff9e0ff */
        /* <DEDUP_REMOVED lines=24> */
[----:B--2---:R-:W-:-:S05]  /*27930*/  IADD3 R14, P3, PT, R14, UR19, RZ ;  /* 0x000000130e0e7c10 */ /* 0x004fca000ff7e0ff */
[----:B------:R0:W-:Y:S04]  /*27940*/  STL [R1+0xd4], R14 ;  /* 0x0000d40e01007387 */ /* 0x0001e80000100800 */
[----:B0-----:R-:W2:Y:S04]  /*27950*/  LDL.LU R14, [R1+0x560] ;  /* 0x00056000010e7983 */ /* 0x001ea80000300800 */
[----:B------:R-:W2:Y:S04]  /*27960*/  LDL.LU R26, [R1+0xbc] ;  /* 0x0000bc00011a7983 */ /* 0x000ea80000300800 */
[----:B------:R-:W2:Y:S04]  /*27970*/  LDL.LU R25, [R1+0xc8] ;  /* 0x0000c80001197983 */ /* 0x000ea80000300800 */
[----:B------:R-:W2:Y:S01]  /*27980*/  LDL.LU R24, [R1+0xb4] ;  /* 0x0000b40001187983 */ /* 0x000ea20000300800 */
[----:B---3--:R-:W-:-:S05]  /*27990*/  IADD3.X R12, PT, PT, R12, UR59, RZ, P4, !PT ;  /* 0x0000003b0c0c7c10 */ /* 0x008fca000a7fe4ff */
[----:B------:R0:W-:Y:S04]  /*279a0*/  STL [R1+0xe0], R12 ;  /* 0x0000e00c01007387 */ /* 0x0001e80000100800 */
[----:B------:R-:W3:Y:S04]  /*279b0*/  LDL.LU R23, [R1+0xc0] ;  /* 0x0000c00001177983 */ /* 0x000ee80000300800 */
[----:B------:R-:W3:Y:S04]  /*279c0*/  LDL.LU R22, [R1+0x54c] ;  /* 0x00054c0001167983 */ /* 0x000ee80000300800 */
[----:B------:R-:W3:Y:S04]  /*279d0*/  LDL.LU R21, [R1+0x558] ;  /* 0x0005580001157983 */ /* 0x000ee80000300800 */
[----:B0-----:R-:W3:Y:S04]  /*279e0*/  LDL.LU R12, [R1+0x544] ;  /* 0x00054400010c7983 */ /* 0x001ee80000300800 */
[----:B------:R-:W3:Y:S04]  /*279f0*/  LDL.LU R20, [R1+0x550] ;  /* 0x0005500001147983 */ /* 0x000ee80000300800 */
[----:B------:R-:W3:Y:S01]  /*27a00*/  LDL.LU R16, [R1+0xac] ;  /* 0x0000ac0001107983 */ /* 0x000ee20000300800 */
[----:B----4-:R-:W-:-:S05]  /*27a10*/  IADD3 R11, P4, PT, R11, UR19, RZ ;  /* 0x000000130b0b7c10 */ /* 0x010fca000ff9e0ff */
        /* <DEDUP_REMOVED lines=21> */
[----:B------:R-:W-:Y:S02]  /*27b70*/  IADD3 R9, P3, PT, R9, UR19, RZ ;  /* 0x0000001309097c10 */ /* 0x000fe4000ff7e0ff */
[----:B------:R-:W-:-:S03]  /*27b80*/  IADD3.X R28, PT, PT, R28, UR59, RZ, P4, !PT ;  /* 0x0000003b1c1c7c10 */ /* 0x000fc6000a7fe4ff */
[----:B------:R0:W-:Y:S04]  /*27b90*/  STL [R1+0x55c], R9 ;  /* 0x00055c0901007387 */ /* 0x0001e80000100800 */
[----:B------:R-:W-:Y:S01]  /*27ba0*/  STL [R1+0xc4], R30 ;  /* 0x0000c41e01007387 */ /* 0x000fe20000100800 */
[----:B------:R-:W-:-:S03]  /*27bb0*/  IADD3 R27, P4, PT, R27, UR19, RZ ;  /* 0x000000131b1b7c10 */ /* 0x000fc6000ff9e0ff */
[----:B0-----:R-:W4:Y:S04]  /*27bc0*/  LDL.LU R9, [R1+0xa8] ;  /* 0x0000a80001097983 */ /* 0x001f280000300800 */
[----:B------:R-:W-:Y:S01]  /*27bd0*/  STL [R1+0xd0], R29 ;  /* 0x0000d01d01007387 */ /* 0x000fe20000100800 */
[----:B--2---:R-:W-:Y:S02]  /*27be0*/  IADD3.X R14, PT, PT, R14, UR59, RZ, P6, !PT ;  /* 0x0000003b0e0e7c10 */ /* 0x004fe4000b7fe4ff */
[----:B------:R-:W-:-:S03]  /*27bf0*/  IADD3 R26, P6, PT, R26, UR19, RZ ;  /* 0x000000131a1a7c10 */ /* 0x000fc6000ffde0ff */
[----:B------:R0:W-:Y:S01]  /*27c00*/  STL [R1+0x560], R14 ;  /* 0x0005600e01007387 */ /* 0x0001e20000100800 */
[----:B------:R-:W-:-:S03]  /*27c10*/  IADD3.X R25, PT, PT, R25, UR59, RZ, P5, !PT ;  /* 0x0000003b19197c10 */ /* 0x000fc6000affe4ff */
[----:B------:R-:W-:Y:S01]  /*27c20*/  STL [R1+0x568], R28 ;  /* 0x0005681c01007387 */ /* 0x000fe20000100800 */
[----:B------:R-:W-:-:S03]  /*27c30*/  IADD3 R24, P5, PT, R24, UR19, RZ ;  /* 0x0000001318187c10 */ /* 0x000fc6000ffbe0ff */
[----:B0-----:R-:W2:Y:S04]  /*27c40*/  LDL.LU R14, [R1+0x94] ;  /* 0x00009400010e7983 */ /* 0x001ea80000300800 */
[----:B------:R-:W-:Y:S04]  /*27c50*/  STL [R1+0x554], R27 ;  /* 0x0005541b01007387 */ /* 0x000fe80000100800 */
[----:B------:R-:W-:Y:S04]  /*27c60*/  STL [R1+0xbc], R26 ;  /* 0x0000bc1a01007387 */ /* 0x000fe80000100800 */
[----:B------:R-:W-:Y:S01]  /*27c70*/  STL [R1+0xc8], R25 ;  /* 0x0000c81901007387 */ /* 0x000fe20000100800 */
[----:B---3--:R-:W-:-:S03]  /*27c80*/  IADD3.X R23, PT, PT, R23, UR59, RZ, P2, !PT ;  /* 0x0000003b17177c10 */ /* 0x008fc600097fe4ff */
[----:B------:R-:W-:Y:S01]  /*27c90*/  STL [R1+0xb4], R24 ;  /* 0x0000b41801007387 */ /* 0x000fe20000100800 */
[----:B------:R-:W-:Y:S02]  /*27ca0*/  IADD3 R22, P2, PT, R22, UR19, RZ ;  /* 0x0000001316167c10 */ /* 0x000fe4000ff5e0ff */
[----:B------:R-:W-:Y:S02]  /*27cb0*/  IADD3.X R21, PT, PT, R21, UR59, RZ, P3, !PT ;  /* 0x0000003b15157c10 */ /* 0x000fe40009ffe4ff */
[----:B------:R-:W-:Y:S01]  /*27cc0*/  IADD3 R12, P3, PT, R12, UR19, RZ ;  /* 0x000000130c0c7c10 */ /* 0x000fe2000ff7e0ff */
[----:B------:R-:W-:Y:S04]  /*27cd0*/  STL [R1+0xc0], R23 ;  /* 0x0000c01701007387 */ /* 0x000fe80000100800 */
[----:B------:R0:W-:Y:S04]  /*27ce0*/  STL [R1+0x544], R12 ;  /* 0x0005440c01007387 */ /* 0x0001e80000100800 */
[----:B------:R-:W-:Y:S04]  /*27cf0*/  STL [R1+0x54c], R22 ;  /* 0x00054c1601007387 */ /* 0x000fe80000100800 */
[----:B0-----:R-:W3:Y:S01]  /*27d00*/  LDL.LU R12, [R1+0xa0] ;  /* 0x0000a000010c7983 */ /* 0x001ee20000300800 */
[----:B------:R-:W-:-:S02]  /*27d10*/  IADD3.X R20, PT, PT, R20, UR59, RZ, P4, !PT ;  /* 0x0000003b14147c10 */ /* 0x000fc4000a7fe4ff */
[----:B------:R-:W-:Y:S01]  /*27d20*/  IADD3 R16, P4, PT, R16, UR19, RZ ;  /* 0x0000001310107c10 */ /* 0x000fe2000ff9e0ff */
[----:B------:R-:W-:Y:S04]  /*27d30*/  STL [R1+0x558], R21 ;  /* 0x0005581501007387 */ /* 0x000fe80000100800 */
[----:B------:R0:W-:Y:S04]  /*27d40*/  STL [R1+0xac], R16 ;  /* 0x0000ac1001007387 */ /* 0x0001e80000100800 */
[----:B------:R-:W-:Y:S04]  /*27d50*/  STL [R1+0x550], R20 ;  /* 0x0005501401007387 */ /* 0x000fe80000100800 */
[----:B0-----:R-:W3:Y:S01]  /*27d60*/  LDL.LU R16, [R1+0x52c] ;  /* 0x00052c0001107983 */ /* 0x001ee20000300800 */
[----:B----4-:R-:W-:-:S05]  /*27d70*/  IADD3.X R11, PT, PT, R11, UR59, RZ, P6, !PT ;  /* 0x0000003b0b0b7c10 */ /* 0x010fca000b7fe4ff */
        /* <DEDUP_REMOVED lines=41> */
[----:B------:R-:W-:-:S03]  /*28010*/  IADD3 R16, P6, PT, R16, UR19, RZ ;  /* 0x0000001310107c10 */ /* 0x000fc6000ffde0ff */
[----:B------:R-:W3:Y:S01]  /*28020*/  LDL.LU R19, [R1+0x78] ;  /* 0x0000780001137983 */ /* 0x000ee20000300800 */
[----:B----4-:R-:W-:-:S05]  /*28030*/  IADD3.X R11, PT, PT, R11, UR59, RZ, P5, !PT ;  /* 0x0000003b0b0b7c10 */ /* 0x010fca000affe4ff */
        /* <DEDUP_REMOVED lines=23> */
[----:B------:R-:W-:-:S02]  /*281b0*/  IADD3 R9, P6, PT, R9, UR19, RZ ;  /* 0x0000001309097c10 */ /* 0x000fc4000ffde0ff */
[----:B------:R-:W-:-:S03]  /*281c0*/  IADD3.X R26, PT, PT, R26, UR59, RZ, P5, !PT ;  /* 0x0000003b1a1a7c10 */ /* 0x000fc6000affe4ff */
[----:B------:R0:W-:Y:S01]  /*281d0*/  STL [R1+0x514], R9 ;  /* 0x0005140901007387 */ /* 0x0001e20000100800 */
[----:B------:R-:W-:-:S03]  /*281e0*/  IADD3 R25, P5, PT, R25, UR19, RZ ;  /* 0x0000001319197c10 */ /* 0x000fc6000ffbe0ff */
[----:B------:R-:W-:Y:S01]  /*281f0*/  STL [R1+0x51c], R28 ;  /* 0x00051c1c01007387 */ /* 0x000fe20000100800 */
[----:B------:R-:W-:-:S03]  /*28200*/  IADD3.X R24, PT, PT, R24, UR59, RZ, P2, !PT ;  /* 0x0000003b18187c10 */ /* 0x000fc600097fe4ff */
        /* <DEDUP_REMOVED lines=16> */
[----:B------:R0:W-:Y:S04]  /*28310*/  STL [R1+0x510], R15 ;  /* 0x0005100f01007387 */ /* 0x0001e80000100800 */
[----:B------:R-:W-:Y:S04]  /*28320*/  STL [R1+0x504], R20 ;  /* 0x0005041401007387 */ /* 0x000fe80000100800 */
[----:B0-----:R-:W2:Y:S01]  /*28330*/  LDL.LU R15, [R1+0x4f8] ;  /* 0x0004f800010f7983 */ /* 0x001ea20000300800 */
[----:B---3--:R-:W-:-:S05]  /*28340*/  IADD3 R12, P6, PT, R12, UR19, RZ ;  /* 0x000000130c0c7c10 */ /* 0x008fca000ffde0ff */
[----:B------:R0:W-:Y:S04]  /*28350*/  STL [R1+0x6c], R12 ;  /* 0x00006c0c01007387 */ /* 0x0001e80000100800 */
[----:B0-----:R-:W3:Y:S01]  /*28360*/  LDL.LU R12, [R1+0x4dc] ;  /* 0x0004dc00010c7983 */ /* 0x001ee20000300800 */
[----:B------:R-:W-:Y:S02]  /*28370*/  IADD3.X R19, PT, PT, R19, UR59, RZ, P5, !PT ;  /* 0x0000003b13137c10 */ /* 0x000fe4000affe4ff */
[----:B----4-:R-:W-:Y:S02]  /*28380*/  IADD3 R11, P5, PT, R11, UR19, RZ ;  /* 0x000000130b0b7c10 */ /* 0x010fe4000ffbe0ff */
        /* <DEDUP_REMOVED lines=37> */
[----:B------:R-:W-:-:S03]  /*285e0*/  IADD3.X R15, PT, PT, R15, UR59, RZ, P5, !PT ;  /* 0x0000003b0f0f7c10 */ /* 0x000fc6000affe4ff */
[----:B------:R-:W2:Y:S01]  /*285f0*/  LDL.LU R19, [R1+0x838] ;  /* 0x0008380001137983 */ /* 0x000ea20000300800 */
[----:B---3--:R-:W-:-:S05]  /*28600*/  IADD3 R12, P5, PT, R12, UR19, RZ ;  /* 0x000000130c0c7c10 */ /* 0x008fca000ffbe0ff */
        /* <DEDUP_REMOVED lines=63> */
[----:B------:R-:W-:Y:S04]  /*28a00*/  STL [R1+0x4b0], R17 ;  /* 0x0004b01101007387 */ /* 0x000fe80000100800 */
[----:B------:R-:W4:Y:S04]  /*28a10*/  LDL.LU R31, [R1+0x9ec] ;  /* 0x0009ec00011f7983 */ /* 0x000f280000300800 */
[----:B------:R-:W4:Y:S04]  /*28a20*/  LDL.LU R30, [R1+0xa08] ;  /* 0x000a0800011e7983 */ /* 0x000f280000300800 */
[----:B------:R-:W-:Y:S01]  /*28a30*/  STL [R1+0x4a8], R15 ;  /* 0x0004a80f01007387 */ /* 0x000fe20000100800 */
[----:B------:R-:W-:-:S03]  /*28a40*/  IADD3 R8, P4, PT, R8, UR18, RZ ;  /* 0x0000001208087c10 */ /* 0x000fc6000ff9e0ff */
        /* <DEDUP_REMOVED lines=77> */
[----:B--2---:R-:W-:Y:S02]  /*28f20*/  IADD3 R14, P2, PT, R14, UR18, RZ ;  /* 0x000000120e0e7c10 */ /* 0x004fe4000ff5e0ff */
[----:B------:R-:W-:-:S03]  /*28f30*/  IADD3.X R18, PT, PT, R18, UR58, RZ, P3, !PT ;  /* 0x0000003a12127c10 */ /* 0x000fc60009ffe4ff */
[----:B------:R0:W-:Y:S04]  /*28f40*/  STL [R1+0x9a4], R14 ;  /* 0x0009a40e01007387 */ /* 0x0001e80000100800 */
        /* <DEDUP_REMOVED lines=9> */
[----:B------:R-:W3:Y:S04]  /*28fe0*/  LDL.LU R31, [R1+0x990] ;  /* 0x00099000011f7983 */ /* 0x000ee80000300800 */
[----:B------:R-:W3:Y:S01]  /*28ff0*/  LDL.LU R30, [R1+0x96c] ;  /* 0x00096c00011e7983 */ /* 0x000ee20000300800 */
[----:B----4-:R-:W-:-:S03]  /*29000*/  IADD3.X R11, PT, PT, R11, UR58, RZ, P6, !PT ;  /* 0x0000003a0b0b7c10 */ /* 0x010fc6000b7fe4ff */
        /* <DEDUP_REMOVED lines=27> */
[----:B------:R1:W-:Y:S04]  /*291c0*/  STL [R1+0x9a0], R15 ;  /* 0x0009a00f01007387 */ /* 0x0003e80000100800 */
[----:B0-----:R-:W4:Y:S04]  /*291d0*/  LDL.LU R9, [R1+0x948] ;  /* 0x0009480001097983 */ /* 0x001f280000300800 */
[----:B------:R-:W4:Y:S04]  /*291e0*/  LDL.LU R18, [R1+0x924] ;  /* 0x0009240001127983 */ /* 0x000f280000300800 */
[----:B------:R-:W4:Y:S04]  /*291f0*/  LDL.LU R17, [R1+0x940] ;  /* 0x0009400001117983 */ /* 0x000f280000300800 */
[----:B-1----:R-:W4:Y:S01]  /*29200*/  LDL.LU R15, [R1+0x91c] ;  /* 0x00091c00010f7983 */ /* 0x002f220000300800 */
[----:B--2---:R-:W-:-:S05]  /*29210*/  IADD3.X R14, PT, PT, R14, UR58, RZ, P3, !PT ;  /* 0x0000003a0e0e7c10 */ /* 0x004fca0009ffe4ff */
[----:B------:R0:W-:Y:S04]  /*29220*/  STL [R1+0x998], R14 ;  /* 0x0009980e01007387 */ /* 0x0001e80000100800 */
[----:B0-----:R-:W2:Y:S01]  /*29230*/  LDL.LU R14, [R1+0x938] ;  /* 0x00093800010e7983 */ /* 0x001ea20000300800 */
[----:B---3--:R-:W-:-:S05]  /*29240*/  IADD3 R12, P3, PT, R12, UR18, RZ ;  /* 0x000000120c0c7c10 */ /* 0x008fca000ff7e0ff */
[----:B------:R0:W-:Y:S04]  /*29250*/  STL [R1+0x974], R12 ;  /* 0x0009740c01007387 */ /* 0x0001e80000100800 */
[----:B0-----:R-:W3:Y:S01]  /*29260*/  LDL.LU R12, [R1+0x914] ;  /* 0x00091400010c7983 */ /* 0x001ee20000300800 */
[----:B------:R-:W-:Y:S02]  /*29270*/  IADD3.X R31, PT, PT, R31, UR58, RZ, P4, !PT ;  /* 0x0000003a1f1f7c10 */ /* 0x000fe4000a7fe4ff */
[----:B------:R-:W-:Y:S02]  /*29280*/  IADD3 R30, P4, PT, R30, UR18, RZ ;  /* 0x000000121e1e7c10 */ /* 0x000fe4000ff9e0ff */
[----:B----4-:R-:W-:Y:S01]  /*29290*/  IADD3.X R29, PT, PT, R29, UR58, RZ, P6, !PT ;  /* 0x0000003a1d1d7c10 */ /* 0x010fe2000b7fe4ff */
[----:B------:R-:W-:Y:S01]  /*292a0*/  STL [R1+0x990], R31 ;  /* 0x0009901f01007387 */ /* 0x000fe20000100800 */
[----:B------:R-:W-:-:S02]  /*292b0*/  IADD3 R11, P6, PT, R11, UR18, RZ ;  /* 0x000000120b0b7c10 */ /* 0x000fc4000ffde0ff */
[----:B------:R-:W-:-:S03]  /*292c0*/  IADD3.X R28, PT, PT, R28, UR58, RZ, P5, !PT ;  /* 0x0000003a1c1c7c10 */ /* 0x000fc6000affe4ff */
[----:B------:R0:W-:Y:S01]  /*292d0*/  STL [R1+0x964], R11 ;  /* 0x0009640b01007387 */ /* 0x0001e20000100800 */
[----:B------:R-:W-:-:S03]  /*292e0*/  IADD3 R27, P5, PT, R27, UR18, RZ ;  /* 0x000000121b1b7c10 */ /* 0x000fc6000ffbe0ff */
[----:B------:R-:W-:Y:S04]  /*292f0*/  STL [R1+0x96c], R30 ;  /* 0x00096c1e01007387 */ /* 0x000fe80000100800 */
        /* <DEDUP_REMOVED lines=11> */
[----:B------:R-:W-:Y:S01]  /*293b0*/  STL [R1+0x970], R25 ;  /* 0x0009701901007387 */ /* 0x000fe20000100800 */
[----:B------:R-:W-:-:S03]  /*293c0*/  IADD3.X R23, PT, PT, R23, UR58, RZ, P4, !PT ;  /* 0x0000003a17177c10 */ /* 0x000fc6000a7fe4ff */
[----:B------:R-:W-:Y:S01]  /*293d0*/  STL [R1+0x94c], R24 ;  /* 0x00094c1801007387 */ /* 0x000fe20000100800 */
        /* <DEDUP_REMOVED lines=13> */
[----:B0-----:R-:W4:Y:S01]  /*294b0*/  LDL.LU R16, [R1+0x904] ;  /* 0x0009040001107983 */ /* 0x001f220000300800 */
[----:B------:R-:W-:-:S03]  /*294c0*/  IADD3 R19, P2, PT, R19, UR18, RZ ;  /* 0x0000001213137c10 */ /* 0x000fc6000ff5e0ff */
[----:B------:R0:W-:Y:S04]  /*294d0*/  STL [R1+0x950], R10 ;  /* 0x0009500a01007387 */ /* 0x0001e80000100800 */
[----:B0-----:R-:W4:Y:S01]  /*294e0*/  LDL.LU R10, [R1+0x920] ;  /* 0x00092000010a7983 */ /* 0x001f220000300800 */
[----:B------:R-:W-:Y:S02]  /*294f0*/  IADD3.X R9, PT, PT, R9, UR58, RZ, P3, !PT ;  /* 0x0000003a09097c10 */ /* 0x000fe40009ffe4ff */
[----:B------:R-:W-:-:S03]  /*29500*/  IADD3 R18, P3, PT, R18, UR18, RZ ;  /* 0x0000001212127c10 */ /* 0x000fc6000ff7e0ff */
[----:B------:R0:W-:Y:S01]  /*29510*/  STL [R1+0x948], R9 ;  /* 0x0009480901007387 */ /* 0x0001e20000100800 */
[----:B------:R-:W-:Y:S02]  /*29520*/  IADD3.X R17, PT, PT, R17, UR58, RZ, P4, !PT ;  /* 0x0000003a11117c10 */ /* 0x000fe4000a7fe4ff */
[----:B------:R-:W-:Y:S01]  /*29530*/  IADD3 R15, P4, PT, R15, UR18, RZ ;  /* 0x000000120f0f7c10 */ /* 0x000fe2000ff9e0ff */
[----:B0-----:R-:W4:Y:S04]  /*29540*/  LDL.LU R9, [R1+0x8fc] ;  /* 0x0008fc0001097983 */ /* 0x001f280000300800 */
[----:B------:R-:W-:Y:S04]  /*29550*/  STL [R1+0x92c], R19 ;  /* 0x00092c1301007387 */ /* 0x000fe80000100800 */
[----:B------:R0:W-:Y:S04]  /*29560*/  STL [R1+0x91c], R15 ;  /* 0x00091c0f01007387 */ /* 0x0001e80000100800 */
[----:B------:R-:W-:Y:S04]  /*29570*/  STL [R1+0x924], R18 ;  /* 0x0009241201007387 */ /* 0x000fe80000100800 */
[----:B0-----:R-:W4:Y:S04]  /*29580*/  LDL.LU R15, [R1+0x918] ;  /* 0x00091800010f7983 */ /* 0x001f280000300800 */
[----:B------:R-:W-:Y:S04]  /*29590*/  STL [R1+0x940], R17 ;  /* 0x0009401101007387 */ /* 0x000fe80000100800 */
[----:B------:R-:W4:Y:S04]  /*295a0*/  LDL.LU R31, [R1+0x8f4] ;  /* 0x0008f400011f7983 */ /* 0x000f280000300800 */
[----:B------:R-:W4:Y:S01]  /*295b0*/  LDL.LU R30, [R1+0x910] ;  /* 0x00091000011e7983 */ /* 0x000f220000300800 */
[----:B--2---:R-:W-:-:S05]  /*295c0*/  IADD3.X R14, PT, PT, R14, UR58, RZ, P6, !PT ;  /* 0x0000003a0e0e7c10 */ /* 0x004fca000b7fe4ff */
[----:B------:R-:W-:Y:S04]  /*295d0*/  STL [R1+0x938], R14 ;  /* 0x0009380e01007387 */ /* 0x000fe80000100800 */
[----:B------:R-:W2:Y:S01]  /*295e0*/  LDL.LU R29, [R1+0x8ec] ;  /* 0x0008ec00011d7983 */ /* 0x000ea20000300800 */
[----:B---3--:R-:W-:-:S05]  /*295f0*/  IADD3 R12, P6, PT, R12, UR18, RZ ;  /* 0x000000120c0c7c10 */ /* 0x008fca000ffde0ff */
[----:B------:R0:W-:Y:S04]  /*29600*/  STL [R1+0x914], R12 ;  /* 0x0009140c01007387 */ /* 0x0001e80000100800 */
[----:B0-----:R-:W3:Y:S04]  /*29610*/  LDL.LU R12, [R1+0x908] ;  /* 0x00090800010c7983 */ /* 0x001ee80000300800 */
[----:B------:R-:W2:Y:S04]  /*29620*/  LDL.LU R28, [R1+0x8e4] ;  /* 0x0008e400011c7983 */ /* 0x000ea80000300800 */
[----:B------:R-:W2:Y:S01]  /*29630*/  LDL.LU R27, [R1+0x900] ;  /* 0x00090000011b7983 */ /* 0x000ea20000300800 */
[----:B----4-:R-:W-:-:S05]  /*29640*/  IADD3.X R11, PT, PT, R11, UR58, RZ, P5, !PT ;  /* 0x0000003a0b0b7c10 */ /* 0x010fca000affe4ff */
        /* <DEDUP_REMOVED lines=26> */
[----:B0-----:R-:W4:Y:S01]  /*297f0*/  LDL.LU R9, [R1+0x8c0] ;  /* 0x0008c00001097983 */ /* 0x001f220000300800 */
[----:B------:R-:W-:-:S03]  /*29800*/  IADD3.X R15, PT, PT, R15, UR58, RZ, P4, !PT ;  /* 0x0000003a0f0f7c10 */ /* 0x000fc6000a7fe4ff */
[----:B------:R-:W4:Y:S04]  /*29810*/  LDL.LU R16, [R1+0x89c] ;  /* 0x00089c0001107983 */ /* 0x000f280000300800 */
[----:B------:R0:W-:Y:S01]  /*29820*/  STL [R1+0x918], R15 ;  /* 0x0009180f01007387 */ /* 0x0001e20000100800 */
[----:B------:R-:W-:Y:S02]  /*29830*/  IADD3 R31, P4, PT, R31, UR18, RZ ;  /* 0x000000121f1f7c10 */ /* 0x000fe4000ff9e0ff */
[----:B------:R-:W-:Y:S01]  /*29840*/  IADD3.X R30, PT, PT, R30, UR58, RZ, P6, !PT ;  /* 0x0000003a1e1e7c10 */ /* 0x000fe2000b7fe4ff */
[----:B0-----:R-:W4:Y:S04]  /*29850*/  LDL.LU R15, [R1+0x8b8] ;  /* 0x0008b800010f7983 */ /* 0x001f280000300800 */
[----:B------:R-:W-:Y:S01]  /*29860*/  STL [R1+0x8f4], R31 ;  /* 0x0008f41f01007387 */ /* 0x000fe20000100800 */
[----:B---3--:R-:W-:-:S05]  /*29870*/  IADD3.X R12, PT, PT, R12, UR58, RZ, P5, !PT ;  /* 0x0000003a0c0c7c10 */ /* 0x008fca000affe4ff */
[----:B------:R0:W-:Y:S04]  /*29880*/  STL [R1+0x908], R12 ;  /* 0x0009080c01007387 */ /* 0x0001e80000100800 */
[----:B------:R-:W-:Y:S04]  /*29890*/  STL [R1+0x910], R30 ;  /* 0x0009101e01007387 */ /* 0x000fe80000100800 */
[----:B0-----:R-:W3:Y:S01]  /*298a0*/  LDL.LU R12, [R1+0x894] ;  /* 0x00089400010c7983 */ /* 0x001ee20000300800 */
[----:B--2---:R-:W-:Y:S02]  /*298b0*/  IADD3 R29, P6, PT, R29, UR18, RZ ;  /* 0x000000121d1d7c10 */ /* 0x004fe4000ffde0ff */
        /* <DEDUP_REMOVED lines=9> */
[----:B0-----:R-:W2:Y:S04]  /*29950*/  LDL.LU R11, [R1+0x8b0] ;  /* 0x0008b000010b7983 */ /* 0x001ea80000300800 */
        /* <DEDUP_REMOVED lines=39> */
[----:B------:R-:W-:Y:S04]  /*29bd0*/  STL [R1+0x8b8], R15 ;  /* 0x0008b80f01007387 */ /* 0x000fe80000100800 */
[----:B------:R-:W4:Y:S04]  /*29be0*/  LDL.LU R28, [R1+0x888] ;  /* 0x00088800011c7983 */ /* 0x000f280000300800 */
[----:B------:R-:W4:Y:S04]  /*29bf0*/  LDL.LU R27, [R1+0x86c] ;  /* 0x00086c00011b7983 */ /* 0x000f280000300800 */
[----:B------:R-:W4:Y:S01]  /*29c00*/  LDL.LU R26, [R1+0x880] ;  /* 0x00088000011a7983 */ /* 0x000f220000300800 */
[----:B---3--:R-:W-:-:S05]  /*29c10*/  IADD3 R12, P5, PT, R12, UR18, RZ ;  /* 0x000000120c0c7c10 */ /* 0x008fca000ffbe0ff */
[----:B------:R0:W-:Y:S04]  /*29c20*/  STL [R1+0x894], R12 ;  /* 0x0008940c01007387 */ /* 0x0001e80000100800 */
[----:B0-----:R-:W3:Y:S04]  /*29c30*/  LDL.LU R12, [R1+0x864] ;  /* 0x00086400010c7983 */ /* 0x001ee80000300800 */
[----:B------:R-:W3:Y:S04]  /*29c40*/  LDL.LU R25, [R1+0x878] ;  /* 0x0008780001197983 */ /* 0x000ee80000300800 */
[----:B------:R-:W3:Y:S04]  /*29c50*/  LDL.LU R24, [R1+0x85c] ;  /* 0x00085c0001187983 */ /* 0x000ee80000300800 */
[----:B------:R-:W3:Y:S01]  /*29c60*/  LDL.LU R23, [R1+0x870] ;  /* 0x0008700001177983 */ /* 0x000ee20000300800 */
        /* <DEDUP_REMOVED lines=8> */
[----:B----4-:R-:W-:-:S05]  /*29cf0*/  IADD3 R8, P2, PT, R8, UR18, RZ ;  /* 0x0000001208087c10 */ /* 0x010fca000ff5e0ff */
[----:B------:R0:W-:Y:S04]  /*29d00*/  STL [R1+0x88c], R8 ;  /* 0x00088c0801007387 */ /* 0x0001e80000100800 */
[----:B0-----:R-:W4:Y:S01]  /*29d10*/  LDL.LU R8, [R1+0xa28] ;  /* 0x000a280001087983 */ /* 0x001f220000300800 */
[----:B------:R-:W-:-:S03]  /*29d20*/  IADD3.X R14, PT, PT, R14, UR58, RZ, P3, !PT ;  /* 0x0000003a0e0e7c10 */ /* 0x000fc60009ffe4ff */
[----:B------:R-:W4:Y:S04]  /*29d30*/  LDL.LU R17, [R1+0x850] ;  /* 0x0008500001117983 */ /* 0x000f280000300800 */
[----:B------:R-:W4:Y:S04]  /*29d40*/  LDL.LU R16, [R1+0xa24] ;  /* 0x000a240001107983 */ /* 0x000f280000300800 */
[----:B------:R0:W-:Y:S01]  /*29d50*/  STL [R1+0x8a8], R14 ;  /* 0x0008a80e01007387 */ /* 0x0001e20000100800 */
[----:B------:R-:W-:-:S05]  /*29d60*/  IADD3 R13, P3, PT, R13, UR18, RZ ;  /* 0x000000120d0d7c10 */ /* 0x000fca000ff7e0ff */
[----:B------:R1:W-:Y:S04]  /*29d70*/  STL [R1+0x884], R13 ;  /* 0x0008840d01007387 */ /* 0x0003e80000100800 */
[----:B------:R-:W4:Y:S04]  /*29d80*/  LDL.LU R15, [R1+0x848] ;  /* 0x00084800010f7983 */ /* 0x000f280000300800 */
[----:B0-----:R-:W4:Y:S04]  /*29d90*/  LDL.LU R14, [R1+0xa20] ;  /* 0x000a2000010e7983 */ /* 0x001f280000300800 */
[----:B-1----:R-:W4:Y:S01]  /*29da0*/  LDL.LU R13, [R1+0x844] ;  /* 0x00084400010d7983 */ /* 0x002f220000300800 */
[----:B------:R-:W-:-:S05]  /*29db0*/  IADD3.X R10, PT, PT, R10, UR58, RZ, P4, !PT ;  /* 0x0000003a0a0a7c10 */ /* 0x000fca000a7fe4ff */
        /* <DEDUP_REMOVED lines=9> */
[----:B------:R-:W0:Y:S03]  /*29e50*/  SYNCS.PHASECHK.TRANS64.TRYWAIT P5, [UR11], R7 ;  /* 0x00000007ff0075a7 */ /* 0x000e2600080a110b */
[----:B------:R-:W-:Y:S01]  /*29e60*/  STL [R1+0x874], R30 ;  /* 0x0008741e01007387 */ /* 0x000fe20000100800 */
[----:B------:R-:W-:-:S03]  /*29e70*/  IADD3.X R28, PT, PT, R28, UR58, RZ, P2, !PT ;  /* 0x0000003a1c1c7c10 */ /* 0x000fc600097fe4ff */
[----:B------:R-:W-:Y:S01]  /*29e80*/  STL [R1+0x890], R29 ;  /* 0x0008901d01007387 */ /* 0x000fe20000100800 */
[----:B------:R-:W-:Y:S02]  /*29e90*/  IADD3 R27, P2, PT, R27, UR18, RZ ;  /* 0x000000121b1b7c10 */ /* 0x000fe4000ff5e0ff */
[----:B------:R-:W-:Y:S01]  /*29ea0*/  IADD3.X R26, PT, PT, R26, UR58, RZ, P3, !PT ;  /* 0x0000003a1a1a7c10 */ /* 0x000fe20009ffe4ff */
[----:B------:R-:W-:Y:S01]  /*29eb0*/  STL [R1+0x888], R28 ;  /* 0x0008881c01007387 */ /* 0x000fe20000100800 */
[----:B---3--:R-:W-:-:S05]  /*29ec0*/  IADD3 R12, P3, PT, R12, UR18, RZ ;  /* 0x000000120c0c7c10 */ /* 0x008fca000ff7e0ff */
[----:B------:R1:W-:Y:S04]  /*29ed0*/  STL [R1+0x864], R12 ;  /* 0x0008640c01007387 */ /* 0x0003e80000100800 */
[----:B------:R-:W-:Y:S04]  /*29ee0*/  STL [R1+0x86c], R27 ;  /* 0x00086c1b01007387 */ /* 0x000fe80000100800 */
[----:B-1----:R-:W3:Y:S01]  /*29ef0*/  LDL.LU R12, [R1+0xa1c] ;  /* 0x000a1c00010c7983 */ /* 0x002ee20000300800 */
[----:B------:R-:W-:Y:S02]  /*29f00*/  IADD3.X R25, PT, PT, R25, UR58, RZ, P4, !PT ;  /* 0x0000003a19197c10 */ /* 0x000fe4000a7fe4ff */
[----:B------:R-:W-:-:S02]  /*29f10*/  IADD3 R24, P4, PT, R24, UR18, RZ ;  /* 0x0000001218187c10 */ /* 0x000fc4000ff9e0ff */
[----:B------:R-:W-:Y:S01]  /*29f20*/  IADD3.X R23, PT, PT, R23, UR58, RZ, P6, !PT ;  /* 0x0000003a17177c10 */ /* 0x000fe2000b7fe4ff */
[----:B------:R-:W-:Y:S04]  /*29f30*/  STL [R1+0x880], R26 ;  /* 0x0008801a01007387 */ /* 0x000fe80000100800 */
[----:B------:R-:W-:Y:S04]  /*29f40*/  STL [R1+0x878], R25 ;  /* 0x0008781901007387 */ /* 0x000fe80000100800 */
[----:B------:R-:W-:Y:S01]  /*29f50*/  STL [R1+0x85c], R24 ;  /* 0x00085c1801007387 */ /* 0x000fe20000100800 */
[----:B--2---:R-:W-:-:S03]  /*29f60*/  IADD3 R22, P6, PT, R22, UR18, RZ ;  /* 0x0000001216167c10 */ /* 0x004fc6000ffde0ff */
[----:B------:R-:W-:Y:S04]  /*29f70*/  STL [R1+0x870], R23 ;  /* 0x0008701701007387 */ /* 0x000fe80000100800 */
[----:B------:R-:W-:Y:S01]  /*29f80*/  STL [R1+0x854], R22 ;  /* 0x0008541601007387 */ /* 0x000fe20000100800 */
[----:B------:R-:W-:-:S05]  /*29f90*/  IADD3.X R11, PT, PT, R11, UR58, RZ, P3, !PT ;  /* 0x0000003a0b0b7c10 */ /* 0x000fca0009ffe4ff */
[----:B------:R1:W-:Y:S02]  /*29fa0*/  STL [R1+0x860], R11 ;  /* 0x0008600b01007387 */ /* 0x0003e40000100800 */
[----:B-1----:R-:W1:Y:S01]  /*29fb0*/  S2R R11, SR_TID.X ;  /* 0x00000000000b7919 */ /* 0x002e620000002100 */
[----:B------:R-:W-:Y:S02]  /*29fc0*/  IADD3.X R21, PT, PT, R21, UR58, RZ, P2, !PT ;  /* 0x0000003a15157c10 */ /* 0x000fe400097fe4ff */
[----:B------:R-:W-:Y:S02]  /*29fd0*/  IADD3 R20, P2, PT, R20, UR18, RZ ;  /* 0x0000001214147c10 */ /* 0x000fe4000ff5e0ff */
[----:B------:R-:W-:Y:S02]  /*29fe0*/  IADD3.X R18, PT, PT, R18, UR58, RZ, P4, !PT ;  /* 0x0000003a12127c10 */ /* 0x000fe4000a7fe4ff */
[----:B------:R-:W-:Y:S01]  /*29ff0*/  IADD3 R19, P3, PT, R19, UR18, RZ ;  /* 0x0000001213137c10 */ /* 0x000fe2000ff7e0ff */
[----:B------:R-:W-:Y:S01]  /*2a000*/  STL [R1+0x868], R21 ;  /* 0x0008681501007387 */ /* 0x000fe20000100800 */
[----:B----4-:R-:W-:-:S03]  /*2a010*/  IADD3 R8, P4, PT, R8, UR18, RZ ;  /* 0x0000001208087c10 */ /* 0x010fc6000ff9e0ff */
[----:B------:R-:W-:Y:S01]  /*2a020*/  STL [R1+0x84c], R20 ;  /* 0x00084c1401007387 */ /* 0x000fe20000100800 */
[----:B------:R-:W-:-:S03]  /*2a030*/  IADD3.X R17, PT, PT, R17, UR58, RZ, P6, !PT ;  /* 0x0000003a11117c10 */ /* 0x000fc6000b7fe4ff */
[----:B------:R1:W-:Y:S01]  /*2a040*/  STL [R1+0xa28], R8 ;  /* 0x000a280801007387 */ /* 0x0003e20000100800 */
[----:B------:R-:W-:-:S03]  /*2a050*/  IADD3 R16, P6, PT, R16, UR18, RZ ;  /* 0x0000001210107c10 */ /* 0x000fc6000ffde0ff */
[----:B------:R-:W-:Y:S04]  /*2a060*/  STL [R1+0xa2c], R19 ;  /* 0x000a2c1301007387 */ /* 0x000fe80000100800 */
[----:B------:R-:W-:Y:S04]  /*2a070*/  STL [R1+0x858], R18 ;  /* 0x0008581201007387 */ /* 0x000fe80000100800 */
[----:B------:R-:W-:Y:S04]  /*2a080*/  STL [R1+0x850], R17 ;  /* 0x0008501101007387 */ /* 0x000fe80000100800 */
[----:B------:R-:W-:Y:S01]  /*2a090*/  STL [R1+0xa24], R16 ;  /* 0x000a241001007387 */ /* 0x000fe20000100800 */
[----:B------:R-:W-:-:S02]  /*2a0a0*/  IADD3.X R15, PT, PT, R15, UR58, RZ, P2, !PT ;  /* 0x0000003a0f0f7c10 */ /* 0x000fc400097fe4ff */
[----:B------:R-:W-:-:S03]  /*2a0b0*/  IADD3 R14, P2, PT, R14, UR18, RZ ;  /* 0x000000120e0e7c10 */ /* 0x000fc6000ff5e0ff */
[----:B------:R-:W-:Y:S01]  /*2a0c0*/  STL [R1+0x848], R15 ;  /* 0x0008480f01007387 */ /* 0x000fe20000100800 */
[----:B------:R-:W-:-:S03]  /*2a0d0*/  IADD3.X R13, PT, PT, R13, UR58, RZ, P3, !PT ;  /* 0x0000003a0d0d7c10 */ /* 0x000fc60009ffe4ff */
[----:B------:R-:W-:Y:S04]  /*2a0e0*/  STL [R1+0xa20], R14 ;  /* 0x000a200e01007387 */ /* 0x000fe80000100800 */
[----:B------:R-:W-:Y:S01]  /*2a0f0*/  STL [R1+0x844], R13 ;  /* 0x0008440d01007387 */ /* 0x000fe20000100800 */
[----:B-1----:R-:W-:Y:S01]  /*2a100*/  SHF.R.U32.HI R8, RZ, 0x7, R11 ;  /* 0x00000007ff087819 */ /* 0x002fe2000001160b */
[----:B------:R-:W-:-:S03]  /*2a110*/  UIMAD UR5, UR21, -0x80, UR60 ;  /* 0xffffff80150578a4 */ /* 0x000fc6000f8e023c */
[----:B------:R-:W-:Y:S02]  /*2a120*/  SGXT.U32 R8, R8, 0x1 ;  /* 0x000000010808781a */ /* 0x000fe40000000000 */
[----:B------:R-:W-:Y:S02]  /*2a130*/  IADD3.X R10, PT, PT, R10, UR58, RZ, P4, !PT ;  /* 0x0000003a0a0a7c10 */ /* 0x000fe4000a7fe4ff */
[----:B------:R-:W-:Y:S02]  /*2a140*/  ISETP.GE.AND P3, PT, R8, UR5, PT ;  /* 0x0000000508007c0c */ /* 0x000fe4000bf66270 */
[----:B------:R-:W-:-:S05]  /*2a150*/  IADD3.X R9, PT, PT, R9, UR58, RZ, P6, !PT ;  /* 0x0000003a09097c10 */ /* 0x000fca000b7fe4ff */
[----:B------:R1:W-:Y:S04]  /*2a160*/  STL [R1+0x83c], R9 ;  /* 0x00083c0901007387 */ /* 0x0003e80000100800 */
[----:B------:R2:W-:Y:S01]  /*2a170*/  STL [R1+0x840], R10 ;  /* 0x0008400a01007387 */ /* 0x0005e20000100800 */
[--C-:B-1----:R-:W-:Y:S02]  /*2a180*/  SHF.R.U32.HI R9, RZ, 0x7, R11.reuse ;  /* 0x00000007ff097819 */ /* 0x102fe4000001160b */
[--C-:B--2---:R-:W-:Y:S02]  /*2a190*/  SHF.R.U32.HI R10, RZ, 0x7, R11.reuse ;  /* 0x00000007ff0a7819 */ /* 0x104fe4000001160b */
[----:B------:R-:W-:Y:S02]  /*2a1a0*/  SHF.R.U32.HI R11, RZ, 0x7, R11 ;  /* 0x00000007ff0b7819 */ /* 0x000fe4000001160b */
[----:B------:R-:W-:-:S02]  /*2a1b0*/  SGXT.U32 R9, R9, 0x1 ;  /* 0x000000010909781a */ /* 0x000fc40000000000 */
[----:B------:R-:W-:Y:S02]  /*2a1c0*/  SGXT.U32 R10, R10, 0x1 ;  /* 0x000000010a0a781a */ /* 0x000fe40000000000 */
[----:B------:R-:W-:Y:S02]  /*2a1d0*/  SGXT.U32 R11, R11, 0x1 ;  /* 0x000000010b0b781a */ /* 0x000fe40000000000 */
[----:B------:R-:W-:Y:S02]  /*2a1e0*/  LOP3.LUT R10, R10, 0x4, RZ, 0xfc, !PT ;  /* 0x000000040a0a7812 */ /* 0x000fe400078efcff */
[----:B------:R-:W-:Y:S02]  /*2a1f0*/  LOP3.LUT R11, R11, 0x2, RZ, 0xfc, !PT ;  /* 0x000000020b0b7812 */ /* 0x000fe400078efcff */
[----:B------:R-:W-:Y:S02]  /*2a200*/  LOP3.LUT R9, R9, 0x6, RZ, 0xfc, !PT ;  /* 0x0000000609097812 */ /* 0x000fe400078efcff */
[----:B------:R-:W-:-:S02]  /*2a210*/  ISETP.GE.AND P6, PT, R11, UR5, PT ;  /* 0x000000050b007c0c */ /* 0x000fc4000bfc6270 */
[----:B------:R-:W-:Y:S02]  /*2a220*/  ISETP.GE.AND P4, PT, R10, UR5, PT ;  /* 0x000000050a007c0c */ /* 0x000fe4000bf86270 */
[----:B------:R-:W-:Y:S02]  /*2a230*/  PRMT R72, RZ, 0x7610, R72 ;  /* 0x00007610ff487816 */ /* 0x000fe40000000048 */
[----:B---3--:R-:W-:-:S05]  /*2a240*/  IADD3.X R12, PT, PT, R12, UR58, RZ, P2, !PT ;  /* 0x0000003a0c0c7c10 */ /* 0x008fca00097fe4ff */
[----:B------:R1:W-:Y:S01]  /*2a250*/  STL [R1+0xa1c], R12 ;  /* 0x000a1c0c01007387 */ /* 0x0003e20000100800 */
[----:B------:R-:W-:Y:S01]  /*2a260*/  ISETP.GE.AND P2, PT, R9, UR5, PT ;  /* 0x0000000509007c0c */ /* 0x000fe2000bf46270 */
[----:B0----5:R-:W-:-:S12]  /*2a270*/  @!P5 BRA `(.L_x_8) ;  /* 0x0000015400f0d947 */ /* 0x021fd80003800000 */
.L_x_16:
[----:B------:R-:W2:Y:S04]  /*2a280*/  LDL R9, [R1+0xa1c] ;  /* 0x000a1c0001097983 */ /* 0x000ea80000100800 */
[----:B------:R-:W2:Y:S04]  /*2a290*/  LDL R8, [R1+0xa20] ;  /* 0x000a200001087983 */ /* 0x000ea80000100800 */
[----:B------:R-:W3:Y:S04]  /*2a2a0*/  LDL R28, [R1+0xa24] ;  /* 0x000a2400011c7983 */ /* 0x000ee80000100800 */
[----:B------:R-:W-:Y:S04]  /*2a2b0*/  STL [R1+0xf98], R18 ;  /* 0x000f981201007387 */ /* 0x000fe80000100800 */
[----:B------:R0:W-:Y:S04]  /*2a2c0*/  STL [R1+0xf94], R17 ;  /* 0x000f941101007387 */ /* 0x0001e80000100800 */
[----:B0-----:R-:W4:Y:S04]  /*2a2d0*/  LDL R17, [R1+0xa28] ;  /* 0x000a280001117983 */ /* 0x001f280000100800 */
[----:B------:R0:W-:Y:S04]  /*2a2e0*/  STL [R1+0xf90], R16 ;  /* 0x000f901001007387 */ /* 0x0001e80000100800 */
[----:B0-----:R-:W4:Y:S04]  /*2a2f0*/  LDL R16, [R1+0x840] ;  /* 0x0008400001107983 */ /* 0x001f280000100800 */
[----:B------:R-:W-:Y:S04]  /*2a300*/  STL [R1+0xf8c], R15 ;  /* 0x000f8c0f01007387 */ /* 0x000fe80000100800 */
[----:B------:R0:W-:Y:S04]  /*2a310*/  STL [R1+0xf88], R14 ;  /* 0x000f880e01007387 */ /* 0x0001e80000100800 */
[----:B------:R-:W-:Y:S04]  /*2a320*/  STL [R1+0xf84], R13 ;  /* 0x000f840d01007387 */ /* 0x000fe80000100800 */
[----:B------:R1:W-:Y:S01]  /*2a330*/  STL [R1+0xf80], R12 ;  /* 0x000f800c01007387 */ /* 0x0003e20000100800 */
[----:B0-----:R-:W0:Y:S03]  /*2a340*/  S2R R14, SR_TID.X ;  /* 0x00000000000e7919 */ /* 0x001e260000002100 */
[----:B-1----:R-:W4:Y:S04]  /*2a350*/  LDL R12, [R1+0x83c] ;  /* 0x00083c00010c7983 */ /* 0x002f280000100800 */
[----:B------:R-:W-:Y:S04]  /*2a360*/  STL [R1+0xf7c], R11 ;  /* 0x000f7c0b01007387 */ /* 0x000fe80000100800 */
[----:B------:R-:W-:Y:S04]  /*2a370*/  STL [R1+0xf78], R10 ;  /* 0x000f780a01007387 */ /* 0x000fe80000100800 */
[----:B------:R-:W-:Y:S04]  /*2a380*/  STL [R1+0xf74], R7 ;  /* 0x000f740701007387 */ /* 0x000fe80000100800 */
[----:B-----5:R-:W-:Y:S04]  /*2a390*/  STL [R1+0xf70], R3 ;  /* 0x000f700301007387 */ /* 0x020fe80000100800 */
[----:B------:R-:W-:Y:S04]  /*2a3a0*/  STL [R1+0xf6c], R74 ;  /* 0x000f6c4a01007387 */ /* 0x000fe80000100800 */
[----:B------:R-:W-:Y:S01]  /*2a3b0*/  STL [R1+0xf68], R4 ;  /* 0x000f680401007387 */ /* 0x000fe20000100800 */
[----:B0-----:R-:W-:-:S02]  /*2a3c0*/  SHF.R.U32.HI R18, RZ, 0x7, R14 ;  /* 0x00000007ff127819 */ /* 0x001fc4000001160e */
[----:B------:R-:W-:Y:S01]  /*2a3d0*/  SHF.R.U32.HI R14, RZ, 0x7, R14 ;  /* 0x00000007ff0e7819 */ /* 0x000fe2000001160e */
[----:B------:R-:W-:Y:S01]  /*2a3e0*/  STL [R1+0xf64], R5 ;  /* 0x000f640501007387 */ /* 0x000fe20000100800 */
[----:B------:R-:W-:Y:S02]  /*2a3f0*/  SGXT.U32 R18, R18, 0x1 ;  /* 0x000000011212781a */ /* 0x000fe40000000000 */
[----:B------:R-:W-:Y:S01]  /*2a400*/  SGXT.U32 R14, R14, 0x1 ;  /* 0x000000010e0e781a */ /* 0x000fe20000000000 */
[----:B------:R-:W-:Y:S01]  /*2a410*/  STL [R1+0xf60], R6 ;  /* 0x000f600601007387 */ /* 0x000fe20000100800 */
[----:B------:R-:W-:-:S03]  /*2a420*/  LOP3.LUT R18, R18, 0xa, RZ, 0xfc, !PT ;  /* 0x0000000a12127812 */ /* 0x000fc600078efcff */
[----:B------:R-:W-:Y:S01]  /*2a430*/  STL [R1+0xf30], R0 ;  /* 0x000f300001007387 */ /* 0x000fe20000100800 */
[----:B------:R-:W-:-:S03]  /*2a440*/  LOP3.LUT R14, R14, 0x8, RZ, 0xfc, !PT ;  /* 0x000000080e0e7812 */ /* 0x000fc600078efcff */
[----:B------:R-:W-:Y:S04]  /*2a450*/  STL [R1+0xf3c], R0 ;  /* 0x000f3c0001007387 */ /* 0x000fe80000100800 */
[----:B------:R-:W4:Y:S04]  /*2a460*/  LDL R15, [R1+0x844] ;  /* 0x00084400010f7983 */ /* 0x000f280000100800 */
[----:B------:R-:W4:Y:S01]  /*2a470*/  LDL R13, [R1+0xa2c] ;  /* 0x000a2c00010d7983 */ /* 0x000f220000100800 */
[----:B------:R-:W-:-:S03]  /*2a480*/  ISETP.GE.AND P5, PT, R14, UR5, PT ;  /* 0x000000050e007c0c */ /* 0x000fc6000bfa6270 */
[----:B------:R-:W4:Y:S04]  /*2a490*/  LDL R14, [R1+0x84c] ;  /* 0x00084c00010e7983 */ /* 0x000f280000100800 */
[----:B--2---:R3:W2:Y:S01]  /*2a4a0*/  @!P3 LDG.E.U8 R72, desc[UR22][R8.64] ;  /* 0x000000160848b981 */ /* 0x0046a2000c1e1100 */
[----:B------:R-:W-:Y:S02]  /*2a4b0*/  ISETP.GE.AND P3, PT, R18, UR5, PT ;  /* 0x0000000512007c0c */ /* 0x000fe4000bf66270 */
[----:B------:R-:W-:Y:S01]  /*2a4c0*/  PRMT R40, RZ, 0x7610, R40 ;  /* 0x00007610ff287816 */ /* 0x000fe20000000028 */
[----:B------:R-:W2:Y:S01]  /*2a4d0*/  LDL R18, [R1+0x848] ;  /* 0x0008480001127983 */ /* 0x000ea20000100800 */
[----:B------:R-:W-:Y:S02]  /*2a4e0*/  PRMT R56, RZ, 0x7610, R56 ;  /* 0x00007610ff387816 */ /* 0x000fe40000000038 */
[----:B------:R-:W-:Y:S01]  /*2a4f0*/  PRMT R78, RZ, 0x7610, R78 ;  /* 0x00007610ff4e7816 */ /* 0x000fe2000000004e */
[----:B---3--:R-:W-:-:S02]  /*2a500*/  @!P6 IMAD.MOV.U32 R8, RZ, RZ, R28 ;  /* 0x000000ffff08e224 */ /* 0x008fc400078e001c */
[----:B------:R-:W0:Y:S01]  /*2a510*/  S2R R28, SR_TID.X ;  /* 0x00000000001c7919 */ /* 0x000e220000002100 */
[----:B------:R-:W-:Y:S01]  /*2a520*/  PRMT R70, RZ, 0x7610, R70 ;  /* 0x00007610ff467816 */ /* 0x000fe20000000046 */
[----:B----4-:R-:W-:-:S05]  /*2a530*/  @!P6 IMAD.MOV.U32 R9, RZ, RZ, R12 ;  /* 0x000000ffff09e224 */ /* 0x010fca00078e000c */
[----:B------:R1:W3:Y:S01]  /*2a540*/  @!P6 LDG.E.U8 R40, desc[UR22][R8.64] ;  /* 0x000000160828e981 */ /* 0x0002e2000c1e1100 */
[----:B0-----:R-:W-:Y:S01]  /*2a550*/  SHF.R.U32.HI R12, RZ, 0x7, R28 ;  /* 0x00000007ff0c7819 */ /* 0x001fe2000001161c */
[----:B-1----:R-:W-:Y:S02]  /*2a560*/  @!P4 IMAD.MOV.U32 R8, RZ, RZ, R17 ;  /* 0x000000ffff08c224 */ /* 0x002fe400078e0011 */
[----:B------:R-:W-:Y:S01]  /*2a570*/  @!P4 IMAD.MOV.U32 R9, RZ, RZ, R16 ;  /* 0x000000ffff09c224 */ /* 0x000fe200078e0010 */
[----:B------:R-:W-:Y:S01]  /*2a580*/  SGXT.U32 R12, R12, 0x1 ;  /* 0x000000010c0c781a */ /* 0x000fe20000000000 */
[----:B------:R-:W4:Y:S04]  /*2a590*/  LDL R17, [R1+0x854] ;  /* 0x0008540001117983 */ /* 0x000f280000100800 */
[----:B------:R0:W3:Y:S01]  /*2a5a0*/  @!P4 LDG.E.U8 R56, desc[UR22][R8.64] ;  /* 0x000000160838c981 */ /* 0x0000e2000c1e1100 */
[----:B------:R-:W-:-:S04]  /*2a5b0*/  LOP3.LUT R12, R12, 0xc, RZ, 0xfc, !PT ;  /* 0x0000000c0c0c7812 */ /* 0x000fc800078efcff */
[----:B------:R-:W-:Y:S02]  /*2a5c0*/  ISETP.GE.AND P6, PT, R12, UR5, PT ;  /* 0x000000050c007c0c */ /* 0x000fe4000bfc6270 */
[----:B------:R-:W3:Y:S01]  /*2a5d0*/  LDL R12, [R1+0x85c] ;  /* 0x00085c00010c7983 */ /* 0x000ee20000100800 */
[----:B0-----:R-:W-:Y:S02]  /*2a5e0*/  @!P2 IMAD.MOV.U32 R9, RZ, RZ, R15 ;  /* 0x000000ffff09a224 */ /* 0x001fe400078e000f */
[----:B------:R-:W-:Y:S02]  /*2a5f0*/  @!P2 IMAD.MOV.U32 R8, RZ, RZ, R13 ;  /* 0x000000ffff08a224 */ /* 0x000fe400078e000d */
[----:B------:R-:W3:Y:S04]  /*2a600*/  LDL R13, [R1+0x858] ;  /* 0x00085800010d7983 */ /* 0x000ee80000100800 */
[----:B------:R0:W3:Y:S02]  /*2a610*/  @!P2 LDG.E.U8 R78, desc[UR22][R8.64] ;  /* 0x00000016084ea981 */ /* 0x0000e4000c1e1100 */
[----:B0-----:R-:W-:Y:S01]  /*2a620*/  @!P5 IMAD.MOV.U32 R8, RZ, RZ, R14 ;  /* 0x000000ffff08d224 */ /* 0x001fe200078e000e */
[----:B------:R-:W0:Y:S01]  /*2a630*/  S2R R16, SR_TID.X ;  /* 0x0000000000107919 */ /* 0x000e220000002100 */
[----:B------:R-:W3:Y:S01]  /*2a640*/  LDL R14, [R1+0x86c] ;  /* 0x00086c00010e7983 */ /* 0x000ee20000100800 */
[----:B--2---:R-:W-:Y:S01]  /*2a650*/  @!P5 IMAD.MOV.U32 R9, RZ, RZ, R18 ;  /* 0x000000ffff09d224 */ /* 0x004fe200078e0012 */
[----:B0-----:R-:W-:-:S02]  /*2a660*/  SHF.R.U32.HI R15, RZ, 0x7, R16 ;  /* 0x00000007ff0f7819 */ /* 0x001fc40000011610 */
[----:B------:R-:W2:Y:S04]  /*2a670*/  LDL R18, [R1+0x868] ;  /* 0x0008680001127983 */ /* 0x000ea80000100800 */
[----:B------:R4:W2:Y:S04]  /*2a680*/  @!P5 LDG.E.U8 R70, desc[UR22][R8.64] ;  /* 0x000000160846d981 */ /* 0x0008a8000c1e1100 */
[----:B------:R-:W2:Y:S01]  /*2a690*/  LDL R9, [R1+0x850] ;  /* 0x0008500001097983 */ /* 0x000ea20000100800 */
[----:B------:R-:W-:-:S03]  /*2a6a0*/  SHF.R.U32.HI R28, RZ, 0x7, R16 ;  /* 0x00000007ff1c7819 */ /* 0x000fc60000011610 */
[----:B------:R-:W3:Y:S01]  /*2a6b0*/  LDL R16, [R1+0x860] ;  /* 0x0008600001107983 */ /* 0x000ee20000100800 */
[----:B------:R-:W-:-:S04]  /*2a6c0*/  SGXT.U32 R15, R15, 0x1 ;  /* 0x000000010f0f781a */ /* 0x000fc80000000000 */
[----:B------:R-:W-:-:S04]  /*2a6d0*/  LOP3.LUT R15, R15, 0xe, RZ, 0xfc, !PT ;  /* 0x0000000e0f0f7812 */ /* 0x000fc800078efcff */
[----:B------:R-:W-:Y:S02]  /*2a6e0*/  ISETP.GE.AND P4, PT, R15, UR5, PT ;  /* 0x000000050f007c0c */ /* 0x000fe4000bf86270 */
[----:B------:R-:W3:Y:S01]  /*2a6f0*/  LDL R15, [R1+0x864] ;  /* 0x00086400010f7983 */ /* 0x000ee20000100800 */
[----:B------:R-:W-:Y:S01]  /*2a700*/  PRMT R43, RZ, 0x7610, R43 ;  /* 0x00007610ff2b7816 */ /* 0x000fe2000000002b */
[----:B----4-:R-:W-:Y:S01]  /*2a710*/  @!P3 IMAD.MOV.U32 R8, RZ, RZ, R17 ;  /* 0x000000ffff08b224 */ /* 0x010fe200078e0011 */
[----:B------:R-:W-:-:S04]  /*2a720*/  SGXT.U32 R28, R28, 0x1 ;  /* 0x000000011c1c781a */ /* 0x000fc80000000000 */
[----:B------:R-:W-:-:S04]  /*2a730*/  LOP3.LUT R28, R28, 0x10, RZ, 0xfc, !PT ;  /* 0x000000101c1c7812 */ /* 0x000fc800078efcff */
[----:B------:R-:W-:Y:S02]  /*2a740*/  ISETP.GE.AND P2, PT, R28, UR5, PT ;  /* 0x000000051c007c0c */ /* 0x000fe4000bf46270 */
[----:B------:R-:W0:Y:S01]  /*2a750*/  S2R R28, SR_TID.X ;  /* 0x00000000001c7919 */ /* 0x000e220000002100 */
[----:B------:R-:W-:Y:S01]  /*2a760*/  PRMT R59, RZ, 0x7610, R59 ;  /* 0x00007610ff3b7816 */ /* 0x000fe2000000003b */
[----:B--2---:R3:W2:Y:S02]  /*2a770*/  @!P3 LDG.E.U8 R43, desc[UR22][R8.64] ;  /* 0x00000016082bb981 */ /* 0x0046a4000c1e1100 */
[----:B---3--:R-:W-:Y:S02]  /*2a780*/  @!P6 IMAD.MOV.U32 R8, RZ, RZ, R12 ;  /* 0x000000ffff08e224 */ /* 0x008fe400078e000c */
[----:B------:R-:W-:Y:S01]  /*2a790*/  @!P6 IMAD.MOV.U32 R9, RZ, RZ, R13 ;  /* 0x000000ffff09e224 */ /* 0x000fe200078e000d */
[----:B------:R-:W3:Y:S04]  /*2a7a0*/  LDL R12, [R1+0x874] ;  /* 0x00087400010c7983 */ /* 0x000ee80000100800 */
[----:B------:R-:W4:Y:S04]  /*2a7b0*/  LDL R13, [R1+0x870] ;  /* 0x00087000010d7983 */ /* 0x000f280000100800 */
[----:B------:R1:W2:Y:S02]  /*2a7c0*/  @!P6 LDG.E.U8 R59, desc[UR22][R8.64] ;  /* 0x00000016083be981 */ /* 0x0002a4000c1e1100 */
[----:B-1----:R-:W-:-:S02]  /*2a7d0*/  @!P4 IMAD.MOV.U32 R9, RZ, RZ, R16 ;  /* 0x000000ffff09c224 */ /* 0x002fc400078e0010 */
[----:B------:R-:W1:Y:S01]  /*2a7e0*/  S2R R16, SR_TID.X ;  /* 0x0000000000107919 */ /* 0x000e620000002100 */
[----:B0-----:R-:W-:Y:S01]  /*2a7f0*/  SHF.R.U32.HI R17, RZ, 0x7, R28 ;  /* 0x00000007ff117819 */ /* 0x001fe2000001161c */
[----:B------:R-:W-:Y:S01]  /*2a800*/  @!P4 IMAD.MOV.U32 R8, RZ, RZ, R15 ;  /* 0x000000ffff08c224 */ /* 0x000fe200078e000f */
[----:B------:R-:W-:Y:S01]  /*2a810*/  PRMT R79, RZ, 0x7610, R79 ;  /* 0x00007610ff4f7816 */ /* 0x000fe2000000004f */
[----:B------:R-:W2:Y:S01]  /*2a820*/  LDL R15, [R1+0x87c] ;  /* 0x00087c00010f7983 */ /* 0x000ea20000100800 */
[----:B------:R-:W-:-:S04]  /*2a830*/  SGXT.U32 R17, R17, 0x1 ;  /* 0x000000011111781a */ /* 0x000fc80000000000 */
[----:B------:R-:W-:Y:S01]  /*2a840*/  LOP3.LUT R17, R17, 0x14, RZ, 0xfc, !PT ;  /* 0x0000001411117812 */ /* 0x000fe200078efcff */
[----:B------:R0:W2:Y:S03]  /*2a850*/  @!P4 LDG.E.U8 R79, desc[UR22][R8.64] ;  /* 0x00000016084fc981 */ /* 0x0000a6000c1e1100 */
[----:B------:R-:W-:Y:S02]  /*2a860*/  ISETP.GE.AND P3, PT, R17, UR5, PT ;  /* 0x0000000511007c0c */ /* 0x000fe4000bf66270 */
[----:B------:R-:W2:Y:S01]  /*2a870*/  LDL R17, [R1+0x878] ;  /* 0x0008780001117983 */ /* 0x000ea20000100800 */
[----:B0-----:R-:W-:Y:S01]  /*2a880*/  @!P2 IMAD.MOV.U32 R8, RZ, RZ, R14 ;  /* 0x000000ffff08a224 */ /* 0x001fe200078e000e */
[----:B-1----:R-:W-:-:S04]  /*2a890*/  SHF.R.U32.HI R14, RZ, 0x7, R16 ;  /* 0x00000007ff0e7819 */ /* 0x002fc80000011610 */
[----:B------:R-:W-:-:S04]  /*2a8a0*/  SGXT.U32 R14, R14, 0x1 ;  /* 0x000000010e0e781a */ /* 0x000fc80000000000 */
[----:B------:R-:W-:-:S04]  /*2a8b0*/  LOP3.LUT R14, R14, 0x16, RZ, 0xfc, !PT ;  /* 0x000000160e0e7812 */ /* 0x000fc800078efcff */
[----:B------:R-:W-:Y:S02]  /*2a8c0*/  ISETP.GE.AND P6, PT, R14, UR5, PT ;  /* 0x000000050e007c0c */ /* 0x000fe4000bfc6270 */
[----:B------:R-:W0:Y:S01]  /*2a8d0*/  S2R R14, SR_TID.X ;  /* 0x00000000000e7919 */ /* 0x000e220000002100 */
[----:B------:R-:W-:Y:S01]  /*2a8e0*/  SHF.R.U32.HI R28, RZ, 0x7, R28 ;  /* 0x00000007ff1c7819 */ /* 0x000fe2000001161c */
[----:B------:R-:W-:Y:S01]  /*2a8f0*/  @!P2 IMAD.MOV.U32 R9, RZ, RZ, R18 ;  /* 0x000000ffff09a224 */ /* 0x000fe200078e0012 */
[----:B------:R-:W-:Y:S01]  /*2a900*/  PRMT R68, RZ, 0x7610, R68 ;  /* 0x00007610ff447816 */ /* 0x000fe20000000044 */
[----:B------:R-:W2:Y:S01]  /*2a910*/  LDL R18, [R1+0x884] ;  /* 0x0008840001127983 */ /* 0x000ea20000100800 */
[----:B------:R-:W-:Y:S02]  /*2a920*/  SGXT.U32 R28, R28, 0x1 ;  /* 0x000000011c1c781a */ /* 0x000fe40000000000 */
[----:B------:R-:W-:Y:S02]  /*2a930*/  SHF.R.U32.HI R16, RZ, 0x7, R16 ;  /* 0x00000007ff107819 */ /* 0x000fe40000011610 */
[----:B------:R-:W-:Y:S01]  /*2a940*/  LOP3.LUT R28, R28, 0x12, RZ, 0xfc, !PT ;  /* 0x000000121c1c7812 */ /* 0x000fe200078efcff */
[----:B------:R0:W2:Y:S01]  /*2a950*/  @!P2 LDG.E.U8 R68, desc[UR22][R8.64] ;  /* 0x000000160844a981 */ /* 0x0000a2000c1e1100 */
[----:B------:R-:W-:-:S02]  /*2a960*/  SGXT.U32 R16, R16, 0x1 ;  /* 0x000000011010781a */ /* 0x000fc40000000000 */
[----:B------:R-:W-:Y:S02]  /*2a970*/  ISETP.GE.AND P5, PT, R28, UR5, PT ;  /* 0x000000051c007c0c */ /* 0x000fe4000bfa6270 */
[----:B------:R-:W-:Y:S01]  /*2a980*/  LOP3.LUT R16, R16, 0x18, RZ, 0xfc, !PT ;  /* 0x0000001810107812 */ /* 0x000fe200078efcff */
[----:B------:R-:W2:Y:S03]  /*2a990*/  LDL R28, [R1+0x880] ;  /* 0x00088000011c7983 */ /* 0x000ea60000100800 */
[----:B------:R-:W-:Y:S02]  /*2a9a0*/  ISETP.GE.AND P4, PT, R16, UR5, PT ;  /* 0x0000000510007c0c */ /* 0x000fe4000bf86270 */
[----:B------:R-:W2:Y:S01]  /*2a9b0*/  LDL R16, [R1+0x888] ;  /* 0x0008880001107983 */ /* 0x000ea20000100800 */
[----:B0-----:R-:W-:-:S03]  /*2a9c0*/  SHF.R.U32.HI R9, RZ, 0x7, R14 ;  /* 0x00000007ff097819 */ /* 0x001fc6000001160e */
[----:B------:R-:W2:Y:S01]  /*2a9d0*/  LDL R14, [R1+0x88c] ;  /* 0x00088c00010e7983 */ /* 0x000ea20000100800 */
[----:B------:R-:W-:-:S04]  /*2a9e0*/  SGXT.U32 R9, R9, 0x1 ;  /* 0x000000010909781a */ /* 0x000fc80000000000 */
[----:B------:R-:W-:-:S04]  /*2a9f0*/  LOP3.LUT R9, R9, 0x1a, RZ, 0xfc, !PT ;  /* 0x0000001a09097812 */ /* 0x000fc800078efcff */
[----:B------:R-:W-:Y:S01]  /*2aa00*/  ISETP.GE.AND P2, PT, R9, UR5, PT ;  /* 0x0000000509007c0c */ /* 0x000fe2000bf46270 */
[----:B---3--:R-:W-:Y:S02]  /*2aa10*/  @!P5 IMAD.MOV.U32 R8, RZ, RZ, R12 ;  /* 0x000000ffff08d224 */ /* 0x008fe400078e000c */
[----:B------:R-:W3:Y:S01]  /*2aa20*/  LDL R12, [R1+0x894] ;  /* 0x00089400010c7983 */ /* 0x000ee20000100800 */
[----:B----4-:R-:W-:-:S03]  /*2aa30*/  @!P5 IMAD.MOV.U32 R9, RZ, RZ, R13 ;  /* 0x000000ffff09d224 */ /* 0x010fc600078e000d */
[----:B------:R-:W4:Y:S01]  /*2aa40*/  LDL R13, [R1+0x890] ;  /* 0x00089000010d7983 */ /* 0x000f220000100800 */
[----:B------:R-:W-:-:S06]  /*2aa50*/  PRMT R42, RZ, 0x7610, R42 ;  /* 0x00007610ff2a7816 */ /* 0x000fcc000000002a */
[----:B------:R2:W4:Y:S02]  /*2aa60*/  @!P5 LDG.E.U8 R42, desc[UR22][R8.64] ;  /* 0x00000016082ad981 */ /* 0x000524000c1e1100 */
[----:B--2---:R-:W-:Y:S02]  /*2aa70*/  @!P3 IMAD.MOV.U32 R9, RZ, RZ, R17 ;  /* 0x000000ffff09b224 */ /* 0x004fe400078e0011 */
[----:B------:R-:W0:Y:S01]  /*2aa80*/  S2R R17, SR_TID.X ;  /* 0x0000000000117919 */ /* 0x000e220000002100 */
[----:B------:R-:W-:Y:S01]  /*2aa90*/  PRMT R58, RZ, 0x7610, R58 ;  /* 0x00007610ff3a7816 */ /* 0x000fe2000000003a */
[----:B------:R-:W-:-:S05]  /*2aaa0*/  @!P3 IMAD.MOV.U32 R8, RZ, RZ, R15 ;  /* 0x000000ffff08b224 */ /* 0x000fca00078e000f */
[----:B------:R1:W2:Y:S01]  /*2aab0*/  @!P3 LDG.E.U8 R58, desc[UR22][R8.64] ;  /* 0x00000016083ab981 */ /* 0x0002a2000c1e1100 */
[----:B------:R-:W-:Y:S02]  /*2aac0*/  PRMT R84, RZ, 0x7610, R84 ;  /* 0x00007610ff547816 */ /* 0x000fe40000000054 */
[----:B------:R-:W-:Y:S02]  /*2aad0*/  PRMT R66, RZ, 0x7610, R66 ;  /* 0x00007610ff427816 */ /* 0x000fe40000000042 */
[--C-:B0-----:R-:W-:Y:S02]  /*2aae0*/  SHF.R.U32.HI R15, RZ, 0x7, R17.reuse ;  /* 0x00000007ff0f7819 */ /* 0x101fe40000011611 */
[----:B-1----:R-:W-:Y:S02]  /*2aaf0*/  SHF.R.U32.HI R9, RZ, 0x7, R17 ;  /* 0x00000007ff097819 */ /* 0x002fe40000011611 */
[----:B------:R-:W-:Y:S01]  /*2ab00*/  SGXT.U32 R15, R15, 0x1 ;  /* 0x000000010f0f781a */ /* 0x000fe20000000000 */
[----:B------:R-:W-:Y:S01]  /*2ab10*/  @!P6 IMAD.MOV.U32 R8, RZ, RZ, R18 ;  /* 0x000000ffff08e224 */ /* 0x000fe200078e0012 */
[----:B------:R-:W-:Y:S01]  /*2ab20*/  SGXT.U32 R9, R9, 0x1 ;  /* 0x000000010909781a */ /* 0x000fe20000000000 */
[----:B------:R-:W2:Y:S01]  /*2ab30*/  LDL R17, [R1+0x898] ;  /* 0x0008980001117983 */ /* 0x000ea20000100800 */
[----:B------:R-:W-:-:S02]  /*2ab40*/  LOP3.LUT R15, R15, 0x1c, RZ, 0xfc, !PT ;  /* 0x0000001c0f0f7812 */ /* 0x000fc400078efcff */
[----:B------:R-:W-:Y:S02]  /*2ab50*/  LOP3.LUT R9, R9, 0x1e, RZ, 0xfc, !PT ;  /* 0x0000001e09097812 */ /* 0x000fe400078efcff */
[----:B------:R-:W-:Y:S02]  /*2ab60*/  ISETP.GE.AND P5, PT, R15, UR5, PT ;  /* 0x000000050f007c0c */ /* 0x000fe4000bfa6270 */
[----:B------:R-:W-:Y:S01]  /*2ab70*/  ISETP.GE.AND P3, PT, R9, UR5, PT ;  /* 0x0000000509007c0c */ /* 0x000fe2000bf66270 */
[----:B------:R-:W-:Y:S01]  /*2ab80*/  @!P6 IMAD.MOV.U32 R9, RZ, RZ, R28 ;  /* 0x000000ffff09e224 */ /* 0x000fe200078e001c */
[----:B------:R-:W2:Y:S04]  /*2ab90*/  LDL R15, [R1+0x89c] ;  /* 0x00089c00010f7983 */ /* 0x000ea80000100800 */
[----:B------:R0:W2:Y:S02]  /*2aba0*/  @!P6 LDG.E.U8 R84, desc[UR22][R8.64] ;  /* 0x000000160854e981 */ /* 0x0000a4000c1e1100 */
[----:B0-----:R-:W-:-:S02]  /*2abb0*/  @!P4 IMAD.MOV.U32 R9, RZ, RZ, R16 ;  /* 0x000000ffff09c224 */ /* 0x001fc400078e0010 */
[----:B------:R-:W-:Y:S01]  /*2abc0*/  @!P4 IMAD.MOV.U32 R8, RZ, RZ, R14 ;  /* 0x000000ffff08c224 */ /* 0x000fe200078e000e */
[----:B------:R-:W2:Y:S04]  /*2abd0*/  LDL R16, [R1+0x8a0] ;  /* 0x0008a00001107983 */ /* 0x000ea80000100800 */
[----:B------:R-:W2:Y:S04]  /*2abe0*/  LDL R14, [R1+0x8a4] ;  /* 0x0008a400010e7983 */ /* 0x000ea80000100800 */
[----:B------:R3:W2:Y:S02]  /*2abf0*/  @!P4 LDG.E.U8 R66, desc[UR22][R8.64] ;  /* 0x000000160842c981 */ /* 0x0006a4000c1e1100 */
[----:B---3--:R-:W-:-:S02]  /*2ac00*/  @!P2 IMAD.MOV.U32 R8, RZ, RZ, R12 ;  /* 0x000000ffff08a224 */ /* 0x008fc400078e000c */
[----:B------:R-:W3:Y:S01]  /*2ac10*/  LDL R12, [R1+0x8ac] ;  /* 0x0008ac00010c7983 */ /* 0x000ee20000100800 */
[----:B----4-:R-:W-:-:S03]  /*2ac20*/  @!P2 IMAD.MOV.U32 R9, RZ, RZ, R13 ;  /* 0x000000ffff09a224 */ /* 0x010fc600078e000d */
[----:B------:R-:W4:Y:S01]  /*2ac30*/  LDL R13, [R1+0x8a8] ;  /* 0x0008a800010d7983 */ /* 0x000f220000100800 */
[----:B------:R-:W-:-:S06]  /*2ac40*/  PRMT R45, RZ, 0x7610, R45 ;  /* 0x00007610ff2d7816 */ /* 0x000fcc000000002d */
[----:B------:R0:W4:Y:S02]  /*2ac50*/  @!P2 LDG.E.U8 R45, desc[UR22][R8.64] ;  /* 0x00000016082da981 */ /* 0x000124000c1e1100 */
[----:B0-----:R-:W0:Y:S01]  /*2ac60*/  S2R R9, SR_TID.X ;  /* 0x0000000000097919 */ /* 0x001e220000002100 */
[----:B------:R-:W-:Y:S02]  /*2ac70*/  PRMT R61, RZ, 0x7610, R61 ;  /* 0x00007610ff3d7816 */ /* 0x000fe4000000003d */
[----:B------:R-:W-:Y:S02]  /*2ac80*/  PRMT R83, RZ, 0x7610, R83 ;  /* 0x00007610ff537816 */ /* 0x000fe40000000053 */
[----:B------:R-:W-:Y:S02]  /*2ac90*/  PRMT R64, RZ, 0x7610, R64 ;  /* 0x00007610ff407816 */ /* 0x000fe40000000040 */
[--C-:B0-----:R-:W-:Y:S02]  /*2aca0*/  SHF.R.U32.HI R18, RZ, 0x7, R9.reuse ;  /* 0x00000007ff127819 */ /* 0x101fe40000011609 */
[----:B------:R-:W-:-:S02]  /*2acb0*/  SHF.R.U32.HI R28, RZ, 0x7, R9 ;  /* 0x00000007ff1c7819 */ /* 0x000fc40000011609 */
[----:B------:R-:W-:-:S04]  /*2acc0*/  SHF.R.U32.HI R9, RZ, 0x7, R9 ;  /* 0x00000007ff097819 */ /* 0x000fc80000011609 */
[----:B------:R-:W-:-:S04]  /*2acd0*/  SGXT.U32 R9, R9, 0x1 ;  /* 0x000000010909781a */ /* 0x000fc80000000000 */
[----:B------:R-:W-:-:S04]  /*2ace0*/  LOP3.LUT R9, R9, 0x20, RZ, 0xfc, !PT ;  /* 0x0000002009097812 */ /* 0x000fc800078efcff */
[----:B------:R-:W-:Y:S01]  /*2acf0*/  ISETP.GE.AND P6, PT, R9, UR5, PT ;  /* 0x0000000509007c0c */ /* 0x000fe2000bfc6270 */
[----:B--2---:R-:W-:Y:S01]  /*2ad00*/  @!P5 IMAD.MOV.U32 R9, RZ, RZ, R17 ;  /* 0x000000ffff09d224 */ /* 0x004fe200078e0011 */
[----:B------:R-:W-:Y:S01]  /*2ad10*/  SGXT.U32 R28, R28, 0x1 ;  /* 0x000000011c1c781a */ /* 0x000fe20000000000 */
[----:B------:R-:W2:Y:S01]  /*2ad20*/  LDL R17, [R1+0x8bc] ;  /* 0x0008bc0001117983 */ /* 0x000ea20000100800 */
[----:B------:R-:W-:Y:S02]  /*2ad30*/  @!P5 IMAD.MOV.U32 R8, RZ, RZ, R15 ;  /* 0x000000ffff08d224 */ /* 0x000fe400078e000f */
[----:B------:R-:W-:-:S03]  /*2ad40*/  LOP3.LUT R28, R28, 0x22, RZ, 0xfc, !PT ;  /* 0x000000221c1c7812 */ /* 0x000fc600078efcff */
[----:B------:R0:W2:Y:S01]  /*2ad50*/  @!P5 LDG.E.U8 R61, desc[UR22][R8.64] ;  /* 0x00000016083dd981 */ /* 0x0000a2000c1e1100 */
[----:B------:R-:W-:-:S03]  /*2ad60*/  ISETP.GE.AND P4, PT, R28, UR5, PT ;  /* 0x000000051c007c0c */ /* 0x000fc6000bf86270 */
[----:B------:R-:W2:Y:S01]  /*2ad70*/  LDL R28, [R1+0x8b4] ;  /* 0x0008b400011c7983 */ /* 0x000ea20000100800 */
[----:B0-----:R-:W-:Y:S01]  /*2ad80*/  @!P3 IMAD.MOV.U32 R9, RZ, RZ, R16 ;  /* 0x000000ffff09b224 */ /* 0x001fe200078e0010 */
[----:B------:R-:W0:Y:S01]  /*2ad90*/  S2R R15, SR_TID.X ;  /* 0x00000000000f7919 */ /* 0x000e220000002100 */
[----:B------:R-:W-:Y:S01]  /*2ada0*/  @!P3 IMAD.MOV.U32 R8, RZ, RZ, R14 ;  /* 0x000000ffff08b224 */ /* 0x000fe200078e000e */
[----:B------:R-:W-:Y:S01]  /*2adb0*/  SGXT.U32 R18, R18, 0x1 ;  /* 0x000000011212781a */ /* 0x000fe20000000000 */
[----:B------:R-:W2:Y:S04]  /*2adc0*/  LDL R16, [R1+0x8c0] ;  /* 0x0008c00001107983 */ /* 0x000ea80000100800 */
[----:B------:R3:W2:Y:S01]  /*2add0*/  @!P3 LDG.E.U8 R83, desc[UR22][R8.64] ;  /* 0x000000160853b981 */ /* 0x0006a2000c1e1100 */
[----:B------:R-:W-:-:S04]  /*2ade0*/  LOP3.LUT R18, R18, 0x24, RZ, 0xfc, !PT ;  /* 0x0000002412127812 */ /* 0x000fc800078efcff */
[----:B------:R-:W-:Y:S02]  /*2adf0*/  ISETP.GE.AND P2, PT, R18, UR5, PT ;  /* 0x0000000512007c0c */ /* 0x000fe4000bf46270 */
[----:B------:R-:W2:Y:S01]  /*2ae00*/  LDL R18, [R1+0x8b8] ;  /* 0x0008b80001127983 */ /* 0x000ea20000100800 */
[--C-:B0-----:R-:W-:Y:S02]  /*2ae10*/  SHF.R.U32.HI R14, RZ, 0x7, R15.reuse ;  /* 0x00000007ff0e7819 */ /* 0x101fe4000001160f */
[----:B------:R-:W-:-:S04]  /*2ae20*/  SHF.R.U32.HI R15, RZ, 0x7, R15 ;  /* 0x00000007ff0f7819 */ /* 0x000fc8000001160f */
[----:B------:R-:W-:-:S04]  /*2ae30*/  SGXT.U32 R15, R15, 0x1 ;  /* 0x000000010f0f781a */ /* 0x000fc80000000000 */
[----:B------:R-:W-:-:S04]  /*2ae40*/  LOP3.LUT R15, R15, 0x26, RZ, 0xfc, !PT ;  /* 0x000000260f0f7812 */ /* 0x000fc800078efcff */
[----:B------:R-:W-:Y:S02]  /*2ae50*/  ISETP.GE.AND P5, PT, R15, UR5, PT ;  /* 0x000000050f007c0c */ /* 0x000fe4000bfa6270 */
[----:B------:R-:W2:Y:S01]  /*2ae60*/  LDL R15, [R1+0x8c4] ;  /* 0x0008c400010f7983 */ /* 0x000ea20000100800 */
[----:B------:R-:W-:-:S04]  /*2ae70*/  SGXT.U32 R14, R14, 0x1 ;  /* 0x000000010e0e781a */ /* 0x000fc80000000000 */
[----:B------:R-:W-:-:S04]  /*2ae80*/  LOP3.LUT R14, R14, 0x28, RZ, 0xfc, !PT ;  /* 0x000000280e0e7812 */ /* 0x000fc800078efcff */
[----:B------:R-:W-:Y:S02]  /*2ae90*/  ISETP.GE.AND P3, PT, R14, UR5, PT ;  /* 0x000000050e007c0c */ /* 0x000fe4000bf66270 */
[----:B------:R-:W2:Y:S01]  /*2aea0*/  LDL R14, [R1+0x8c8] ;  /* 0x0008c800010e7983 */ /* 0x000ea20000100800 */
[----:B---3--:R-:W-:-:S03]  /*2aeb0*/  @!P6 IMAD.MOV.U32 R8, RZ, RZ, R12 ;  /* 0x000000ffff08e224 */ /* 0x008fc600078e000c */
[----:B------:R-:W3:Y:S01]  /*2aec0*/  LDL R12, [R1+0x8cc] ;  /* 0x0008cc00010c7983 */ /* 0x000ee20000100800 */
[----:B----4-:R-:W-:-:S05]  /*2aed0*/  @!P6 IMAD.MOV.U32 R9, RZ, RZ, R13 ;  /* 0x000000ffff09e224 */ /* 0x010fca00078e000d */
[----:B------:R2:W4:Y:S04]  /*2aee0*/  @!P6 LDG.E.U8 R64, desc[UR22][R8.64] ;  /* 0x000000160840e981 */ /* 0x000528000c1e1100 */
[----:B------:R-:W3:Y:S01]  /*2aef0*/  LDL R9, [R1+0x8b0] ;  /* 0x0008b00001097983 */ /* 0x000ee20000100800 */
[----:B------:R-:W0:Y:S01]  /*2af00*/  S2R R13, SR_TID.X ;  /* 0x00000000000d7919 */ /* 0x000e220000002100 */
[----:B------:R-:W-:Y:S02]  /*2af10*/  PRMT R44, RZ, 0x7610, R44 ;  /* 0x00007610ff2c7816 */ /* 0x000fe4000000002c */
[----:B------:R-:W-:Y:S02]  /*2af20*/  PRMT R60, RZ, 0x7610, R60 ;  /* 0x00007610ff3c7816 */ /* 0x000fe4000000003c */
[----:B0-----:R-:W-:-:S04]  /*2af30*/  SHF.R.U32.HI R13, RZ, 0x7, R13 ;  /* 0x00000007ff0d7819 */ /* 0x001fc8000001160d */
[----:B------:R-:W-:Y:S01]  /*2af40*/  SGXT.U32 R13, R13, 0x1 ;  /* 0x000000010d0d781a */ /* 0x000fe20000000000 */
[----:B--2---:R-:W-:-:S03]  /*2af50*/  @!P4 IMAD.MOV.U32 R8, RZ, RZ, R28 ;  /* 0x000000ffff08c224 */ /* 0x004fc600078e001c */
[----:B------:R-:W-:Y:S01]  /*2af60*/  LOP3.LUT R13, R13, 0x2a, RZ, 0xfc, !PT ;  /* 0x0000002a0d0d7812 */ /* 0x000fe200078efcff */
[----:B------:R-:W2:Y:S03]  /*2af70*/  LDL R28, [R1+0x8d0] ;  /* 0x0008d000011c7983 */ /* 0x000ea60000100800 */
[----:B------:R-:W-:Y:S02]  /*2af80*/  ISETP.GE.AND P6, PT, R13, UR5, PT ;  /* 0x000000050d007c0c */ /* 0x000fe4000bfc6270 */
[----:B------:R-:W-:Y:S02]  /*2af90*/  PRMT R82, RZ, 0x7610, R82 ;  /* 0x00007610ff527816 */ /* 0x000fe40000000052 */
[----:B------:R-:W-:Y:S01]  /*2afa0*/  PRMT R31, RZ, 0x7610, R31 ;  /* 0x00007610ff1f7816 */ /* 0x000fe2000000001f */
[----:B---3--:R0:W3:Y:S02]  /*2afb0*/  @!P4 LDG.E.U8 R44, desc[UR22][R8.64] ;  /* 0x00000016082cc981 */ /* 0x0080e4000c1e1100 */
[----:B0-----:R-:W-:-:S02]  /*2afc0*/  @!P2 IMAD.MOV.U32 R8, RZ, RZ, R17 ;  /* 0x000000ffff08a224 */ /* 0x001fc400078e0011 */
[----:B------:R-:W0:Y:S01]  /*2afd0*/  S2R R17, SR_TID.X ;  /* 0x0000000000117919 */ /* 0x000e220000002100 */
[----:B------:R-:W-:Y:S02]  /*2afe0*/  @!P2 IMAD.MOV.U32 R9, RZ, RZ, R18 ;  /* 0x000000ffff09a224 */ /* 0x000fe400078e0012 */
[----:B------:R-:W3:Y:S04]  /*2aff0*/  LDL R18, [R1+0x8d8] ;  /* 0x0008d80001127983 */ /* 0x000ee80000100800 */
[----:B------:R1:W3:Y:S02]  /*2b000*/  @!P2 LDG.E.U8 R60, desc[UR22][R8.64] ;  /* 0x00000016083ca981 */ /* 0x0002e4000c1e1100 */
[----:B-1----:R-:W-:Y:S02]  /*2b010*/  @!P5 IMAD.MOV.U32 R9, RZ, RZ, R16 ;  /* 0x000000ffff09d224 */ /* 0x002fe400078e0010 */
[----:B------:R-:W1:Y:S01]  /*2b020*/  S2R R16, SR_TID.X ;  /* 0x0000000000107919 */ /* 0x000e620000002100 */
[----:B0-----:R-:W-:-:S04]  /*2b030*/  SHF.R.U32.HI R13, RZ, 0x7, R17 ;  /* 0x00000007ff0d7819 */ /* 0x001fc80000011611 */
[----:B------:R-:W-:-:S04]  /*2b040*/  SGXT.U32 R13, R13, 0x1 ;  /* 0x000000010d0d781a */ /* 0x000fc80000000000 */
[----:B------:R-:W-:-:S04]  /*2b050*/  LOP3.LUT R13, R13, 0x2c, RZ, 0xfc, !PT ;  /* 0x0000002c0d0d7812 */ /* 0x000fc800078efcff */
[----:B------:R-:W-:Y:S02]  /*2b060*/  ISETP.GE.AND P4, PT, R13, UR5, PT ;  /* 0x000000050d007c0c */ /* 0x000fe4000bf86270 */
[----:B------:R-:W3:Y:S01]  /*2b070*/  LDL R13, [R1+0x8d4] ;  /* 0x0008d400010d7983 */ /* 0x000ee20000100800 */
[----:B------:R-:W-:Y:S01]  /*2b080*/  SHF.R.U32.HI R17, RZ, 0x7, R17 ;  /* 0x00000007ff117819 */ /* 0x000fe20000011611 */
[----:B------:R-:W-:Y:S02]  /*2b090*/  @!P5 IMAD.MOV.U32 R8, RZ, RZ, R15 ;  /* 0x000000ffff08d224 */ /* 0x000fe400078e000f */
[----:B------:R-:W4:Y:S01]  /*2b0a0*/  LDL R15, [R1+0x8e0] ;  /* 0x0008e000010f7983 */ /* 0x000f220000100800 */
[----:B------:R-:W-:-:S03]  /*2b0b0*/  SGXT.U32 R17, R17, 0x1 ;  /* 0x000000011111781a */ /* 0x000fc60000000000 */
[----:B------:R0:W4:Y:S01]  /*2b0c0*/  @!P5 LDG.E.U8 R82, desc[UR22][R8.64] ;  /* 0x000000160852d981 */ /* 0x000122000c1e1100 */
[----:B------:R-:W-:-:S04]  /*2b0d0*/  LOP3.LUT R17, R17, 0x2e, RZ, 0xfc, !PT ;  /* 0x0000002e11117812 */ /* 0x000fc800078efcff */
[----:B------:R-:W-:Y:S02]  /*2b0e0*/  ISETP.GE.AND P2, PT, R17, UR5, PT ;  /* 0x0000000511007c0c */ /* 0x000fe4000bf46270 */
[----:B------:R-:W4:Y:S01]  /*2b0f0*/  LDL R17, [R1+0x8dc] ;  /* 0x0008dc0001117983 */ /* 0x000f220000100800 */
[----:B0-----:R-:W-:Y:S01]  /*2b100*/  @!P3 IMAD.MOV.U32 R8, RZ, RZ, R12 ;  /* 0x000000ffff08b224 */ /* 0x001fe200078e000c */
[--C-:B-1----:R-:W-:Y:S02]  /*2b110*/  SHF.R.U32.HI R12, RZ, 0x7, R16.reuse ;  /* 0x00000007ff0c7819 */ /* 0x102fe40000011610 */
[----:B------:R-:W-:Y:S02]  /*2b120*/  SHF.R.U32.HI R16, RZ, 0x7, R16 ;  /* 0x00000007ff107819 */ /* 0x000fe40000011610 */
[----:B------:R-:W-:Y:S02]  /*2b130*/  SGXT.U32 R12, R12, 0x1 ;  /* 0x000000010c0c781a */ /* 0x000fe40000000000 */
[----:B------:R-:W-:Y:S01]  /*2b140*/  SGXT.U32 R16, R16, 0x1 ;  /* 0x000000011010781a */ /* 0x000fe20000000000 */
[----:B------:R-:W-:Y:S01]  /*2b150*/  @!P3 IMAD.MOV.U32 R9, RZ, RZ, R14 ;  /* 0x000000ffff09b224 */ /* 0x000fe200078e000e */
[----:B------:R-:W-:Y:S01]  /*2b160*/  LOP3.LUT R12, R12, 0x32, RZ, 0xfc, !PT ;  /* 0x000000320c0c7812 */ /* 0x000fe200078efcff */
[----:B------:R-:W4:Y:S01]  /*2b170*/  LDL R14, [R1+0x8e4] ;  /* 0x0008e400010e7983 */ /* 0x000f220000100800 */
[----:B------:R-:W-:-:S03]  /*2b180*/  LOP3.LUT R16, R16, 0x30, RZ, 0xfc, !PT ;  /* 0x0000003010107812 */ /* 0x000fc600078efcff */
[----:B------:R2:W4:Y:S01]  /*2b190*/  @!P3 LDG.E.U8 R31, desc[UR22][R8.64] ;  /* 0x00000016081fb981 */ /* 0x000522000c1e1100 */
[----:B------:R-:W-:Y:S02]  /*2b1a0*/  ISETP.GE.AND P5, PT, R16, UR5, PT ;  /* 0x0000000510007c0c */ /* 0x000fe4000bfa6270 */
[----:B------:R-:W-:Y:S01]  /*2b1b0*/  ISETP.GE.AND P3, PT, R12, UR5, PT ;  /* 0x000000050c007c0c */ /* 0x000fe2000bf66270 */
[----:B------:R-:W4:Y:S04]  /*2b1c0*/  LDL R16, [R1+0x8e8] ;  /* 0x0008e80001107983 */ /* 0x000f280000100800 */
[----:B------:R-:W4:Y:S01]  /*2b1d0*/  LDL R12, [R1+0x8ec] ;  /* 0x0008ec00010c7983 */ /* 0x000f220000100800 */
[----:B------:R-:W-:Y:S01]  /*2b1e0*/  PRMT R47, RZ, 0x7610, R47 ;  /* 0x00007610ff2f7816 */ /* 0x000fe2000000002f */
[----:B--2---:R-:W-:Y:S01]  /*2b1f0*/  @!P6 IMAD.MOV.U32 R9, RZ, RZ, R28 ;  /* 0x000000ffff09e224 */ /* 0x004fe200078e001c */
[----:B------:R-:W-:-:S02]  /*2b200*/  PRMT R63, RZ, 0x7610, R63 ;  /* 0x00007610ff3f7816 */ /* 0x000fc4000000003f */
[----:B------:R-:W-:Y:S02]  /*2b210*/  PRMT R81, RZ, 0x7610, R81 ;  /* 0x00007610ff517816 */ /* 0x000fe40000000051 */
[----:B------:R-:W-:Y:S01]  /*2b220*/  PRMT R30, RZ, 0x7610, R30 ;  /* 0x00007610ff1e7816 */ /* 0x000fe2000000001e */
[----:B---3--:R-:W-:Y:S02]  /*2b230*/  @!P6 IMAD.MOV.U32 R8, RZ, RZ, R13 ;  /* 0x000000ffff08e224 */ /* 0x008fe400078e000d */
[----:B------:R-:W0:Y:S03]  /*2b240*/  S2R R13, SR_TID.X ;  /* 0x00000000000d7919 */ /* 0x000e260000002100 */
[----:B------:R4:W2:Y:S02]  /*2b250*/  @!P6 LDG.E.U8 R47, desc[UR22][R8.64] ;  /* 0x00000016082fe981 */ /* 0x0008a4000c1e1100 */
[----:B----4-:R-:W-:-:S02]  /*2b260*/  @!P4 IMAD.MOV.U32 R8, RZ, RZ, R17 ;  /* 0x000000ffff08c224 */ /* 0x010fc400078e0011 */
[----:B------:R-:W-:Y:S01]  /*2b270*/  @!P4 IMAD.MOV.U32 R9, RZ, RZ, R18 ;  /* 0x000000ffff09c224 */ /* 0x000fe200078e0012 */
[----:B------:R-:W3:Y:S04]  /*2b280*/  LDL R17, [R1+0x8f8] ;  /* 0x0008f80001117983 */ /* 0x000ee80000100800 */
[----:B------:R1:W4:Y:S04]  /*2b290*/  @!P4 LDG.E.U8 R63, desc[UR22][R8.64] ;  /* 0x00000016083fc981 */ /* 0x000328000c1e1100 */
[----:B------:R-:W2:Y:S01]  /*2b2a0*/  LDL R18, [R1+0x8f4] ;  /* 0x0008f40001127983 */ /* 0x000ea20000100800 */
[----:B-1----:R-:W-:Y:S01]  /*2b2b0*/  @!P2 IMAD.MOV.U32 R8, RZ, RZ, R14 ;  /* 0x000000ffff08a224 */ /* 0x002fe200078e000e */
[----:B0-----:R-:W-:Y:S01]  /*2b2c0*/  SHF.R.U32.HI R13, RZ, 0x7, R13 ;  /* 0x00000007ff0d7819 */ /* 0x001fe2000001160d */
[----:B------:R-:W-:-:S03]  /*2b2d0*/  @!P2 IMAD.MOV.U32 R9, RZ, RZ, R15 ;  /* 0x000000ffff09a224 */ /* 0x000fc600078e000f */
[----:B------:R-:W-:Y:S02]  /*2b2e0*/  SGXT.U32 R13, R13, 0x1 ;  /* 0x000000010d0d781a */ /* 0x000fe40000000000 */
[----:B------:R0:W3:Y:S02]  /*2b2f0*/  @!P2 LDG.E.U8 R81, desc[UR22][R8.64] ;  /* 0x000000160851a981 */ /* 0x0000e4000c1e1100 */
[----:B------:R-:W-:Y:S01]  /*2b300*/  LOP3.LUT R13, R13, 0x34, RZ, 0xfc, !PT ;  /* 0x000000340d0d7812 */ /* 0x000fe200078efcff */
[----:B0-----:R-:W-:Y:S02]  /*2b310*/  @!P5 IMAD.MOV.U32 R8, RZ, RZ, R12 ;  /* 0x000000ffff08d224 */ /* 0x001fe400078e000c */
[----:B------:R-:W-:Y:S01]  /*2b320*/  @!P5 IMAD.MOV.U32 R9, RZ, RZ, R16 ;  /* 0x000000ffff09d224 */ /* 0x000fe200078e0010 */
[----:B------:R-:W-:Y:S01]  /*2b330*/  ISETP.GE.AND P6, PT, R13, UR5, PT ;  /* 0x000000050d007c0c */ /* 0x000fe2000bfc6270 */
[----:B------:R-:W0:Y:S03]  /*2b340*/  S2R R15, SR_TID.X ;  /* 0x00000000000f7919 */ /* 0x000e260000002100 */
[----:B------:R2:W3:Y:S04]  /*2b350*/  @!P5 LDG.E.U8 R30, desc[UR22][R8.64] ;  /* 0x00000016081ed981 */ /* 0x0004e8000c1e1100 */
[----:B------:R-:W3:Y:S04]  /*2b360*/  LDL R13, [R1+0x8fc] ;  /* 0x0008fc00010d7983 */ /* 0x000ee80000100800 */
[----:B------:R-:W3:Y:S04]  /*2b370*/  LDL R12, [R1+0x90c] ;  /* 0x00090c00010c7983 */ /* 0x000ee80000100800 */
[----:B------:R-:W3:Y:S04]  /*2b380*/  LDL R9, [R1+0x8f0] ;  /* 0x0008f00001097983 */ /* 0x000ee80000100800 */
[----:B------:R-:W4:Y:S01]  /*2b390*/  LDL R16, [R1+0x908] ;  /* 0x0009080001107983 */ /* 0x000f220000100800 */
[----:B0-----:R-:W-:-:S04]  /*2b3a0*/  SHF.R.U32.HI R14, RZ, 0x7, R15 ;  /* 0x00000007ff0e7819 */ /* 0x001fc8000001160f */
[----:B------:R-:W-:-:S04]  /*2b3b0*/  SGXT.U32 R14, R14, 0x1 ;  /* 0x000000010e0e781a */ /* 0x000fc80000000000 */
[----:B------:R-:W-:-:S04]  /*2b3c0*/  LOP3.LUT R14, R14, 0x36, RZ, 0xfc, !PT ;  /* 0x000000360e0e7812 */ /* 0x000fc800078efcff */
[----:B------:R-:W-:Y:S02]  /*2b3d0*/  ISETP.GE.AND P4, PT, R14, UR5, PT ;  /* 0x000000050e007c0c */ /* 0x000fe4000bf86270 */
[----:B------:R-:W4:Y:S01]  /*2b3e0*/  LDL R14, [R1+0x904] ;  /* 0x00090400010e7983 */ /* 0x000f220000100800 */
[----:B------:R-:W-:-:S03]  /*2b3f0*/  SHF.R.U32.HI R28, RZ, 0x7, R15 ;  /* 0x00000007ff1c7819 */ /* 0x000fc6000001160f */
[----:B------:R-:W4:Y:S01]  /*2b400*/  LDL R15, [R1+0x900] ;  /* 0x00090000010f7983 */ /* 0x000f220000100800 */
[----:B------:R-:W-:Y:S02]  /*2b410*/  SGXT.U32 R28, R28, 0x1 ;  /* 0x000000011c1c781a */ /* 0x000fe40000000000 */
[----:B------:R-:W-:Y:S02]  /*2b420*/  PRMT R46, RZ, 0x7610, R46 ;  /* 0x00007610ff2e7816 */ /* 0x000fe4000000002e */
[----:B------:R-:W-:-:S04]  /*2b430*/  LOP3.LUT R28, R28, 0x38, RZ, 0xfc, !PT ;  /* 0x000000381c1c7812 */ /* 0x000fc800078efcff */
[----:B------:R-:W-:Y:S02]  /*2b440*/  ISETP.GE.AND P2, PT, R28, UR5, PT ;  /* 0x000000051c007c0c */ /* 0x000fe4000bf46270 */
[----:B------:R-:W0:Y:S01]  /*2b450*/  S2R R28, SR_TID.X ;  /* 0x00000000001c7919 */ /* 0x000e220000002100 */
[----:B------:R-:W-:Y:S01]  /*2b460*/  PRMT R62, RZ, 0x7610, R62 ;  /* 0x00007610ff3e7816 */ /* 0x000fe2000000003e */
[----:B--2---:R-:W-:Y:S01]  /*2b470*/  @!P3 IMAD.MOV.U32 R8, RZ, RZ, R18 ;  /* 0x000000ffff08b224 */ /* 0x004fe200078e0012 */
[----:B0-----:R-:W-:-:S04]  /*2b480*/  SHF.R.U32.HI R18, RZ, 0x7, R28 ;  /* 0x00000007ff127819 */ /* 0x001fc8000001161c */
[----:B------:R-:W-:Y:S01]  /*2b490*/  SGXT.U32 R18, R18, 0x1 ;  /* 0x000000011212781a */ /* 0x000fe20000000000 */
[----:B---3--:R0:W2:Y:S02]  /*2b4a0*/  @!P3 LDG.E.U8 R46, desc[UR22][R8.64] ;  /* 0x00000016082eb981 */ /* 0x0080a4000c1e1100 */
[----:B0-----:R-:W-:Y:S02]  /*2b4b0*/  @!P6 IMAD.MOV.U32 R8, RZ, RZ, R13 ;  /* 0x000000ffff08e224 */ /* 0x001fe400078e000d */
[----:B------:R-:W3:Y:S01]  /*2b4c0*/  LDL R13, [R1+0x914] ;  /* 0x00091400010d7983 */ /* 0x000ee20000100800 */
[----:B------:R-:W-:-:S04]  /*2b4d0*/  LOP3.LUT R18, R18, 0x3c, RZ, 0xfc, !PT ;  /* 0x0000003c12127812 */ /* 0x000fc800078efcff */
[----:B------:R-:W-:Y:S02]  /*2b4e0*/  ISETP.GE.AND P3, PT, R18, UR5, PT ;  /* 0x0000000512007c0c */ /* 0x000fe4000bf66270 */
[----:B------:R-:W2:Y:S01]  /*2b4f0*/  LDL R18, [R1+0x910] ;  /* 0x0009100001127983 */ /* 0x000ea20000100800 */
[----:B------:R-:W-:Y:S01]  /*2b500*/  @!P6 IMAD.MOV.U32 R9, RZ, RZ, R17 ;  /* 0x000000ffff09e224 */ /* 0x000fe200078e0011 */
[----:B------:R-:W-:Y:S02]  /*2b510*/  PRMT R80, RZ, 0x7610, R80 ;  /* 0x00007610ff507816 */ /* 0x000fe40000000050 */
[----:B------:R-:W2:Y:S04]  /*2b520*/  LDL R17, [R1+0x918] ;  /* 0x0009180001117983 */ /* 0x000ea80000100800 */
[----:B------:R4:W2:Y:S02]  /*2b530*/  @!P6 LDG.E.U8 R62, desc[UR22][R8.64] ;  /* 0x00000016083ee981 */ /* 0x0008a4000c1e1100 */
[----:B----4-:R-:W-:-:S02]  /*2b540*/  @!P4 IMAD.MOV.U32 R8, RZ, RZ, R14 ;  /* 0x000000ffff08c224 */ /* 0x010fc400078e000e */
[----:B------:R-:W0:Y:S01]  /*2b550*/  S2R R14, SR_TID.X ;  /* 0x00000000000e7919 */ /* 0x000e220000002100 */
[----:B------:R-:W-:Y:S02]  /*2b560*/  @!P4 IMAD.MOV.U32 R9, RZ, RZ, R15 ;  /* 0x000000ffff09c224 */ /* 0x000fe400078e000f */
[----:B------:R-:W4:Y:S04]  /*2b570*/  LDL R15, [R1+0x91c] ;  /* 0x00091c00010f7983 */ /* 0x000f280000100800 */
[----:B------:R1:W4:Y:S02]  /*2b580*/  @!P4 LDG.E.U8 R80, desc[UR22][R8.64] ;  /* 0x000000160850c981 */ /* 0x000324000c1e1100 */
[----:B-1----:R-:W-:Y:S01]  /*2b590*/  @!P2 IMAD.MOV.U32 R8, RZ, RZ, R12 ;  /* 0x000000ffff08a224 */ /* 0x002fe200078e000c */
[----:B0-----:R-:W-:-:S04]  /*2b5a0*/  SHF.R.U32.HI R12, RZ, 0x7, R14 ;  /* 0x00000007ff0c7819 */ /* 0x001fc8000001160e */
[----:B------:R-:W-:-:S04]  /*2b5b0*/  SGXT.U32 R12, R12, 0x1 ;  /* 0x000000010c0c781a */ /* 0x000fc80000000000 */
[----:B------:R-:W-:-:S04]  /*2b5c0*/  LOP3.LUT R12, R12, 0x3e, RZ, 0xfc, !PT ;  /* 0x0000003e0c0c7812 */ /* 0x000fc800078efcff */
[----:B------:R-:W-:Y:S02]  /*2b5d0*/  ISETP.GE.AND P6, PT, R12, UR5, PT ;  /* 0x000000050c007c0c */ /* 0x000fe4000bfc6270 */
[----:B------:R-:W0:Y:S01]  /*2b5e0*/  S2R R12, SR_TID.X ;  /* 0x00000000000c7919 */ /* 0x000e220000002100 */
[----:B------:R-:W-:-:S04]  /*2b5f0*/  SHF.R.U32.HI R28, RZ, 0x7, R28 ;  /* 0x00000007ff1c7819 */ /* 0x000fc8000001161c */
[----:B------:R-:W-:-:S04]  /*2b600*/  SGXT.U32 R28, R28, 0x1 ;  /* 0x000000011c1c781a */ /* 0x000fc80000000000 */
[----:B------:R-:W-:Y:S01]  /*2b610*/  LOP3.LUT R28, R28, 0x3a, RZ, 0xfc, !PT ;  /* 0x0000003a1c1c7812 */ /* 0x000fe200078efcff */
[----:B------:R-:W-:Y:S01]  /*2b620*/  @!P2 IMAD.MOV.U32 R9, RZ, RZ, R16 ;  /* 0x000000ffff09a224 */ /* 0x000fe200078e0010 */
[----:B------:R-:W-:Y:S01]  /*2b630*/  PRMT R33, RZ, 0x7610, R33 ;  /* 0x00007610ff217816 */ /* 0x000fe20000000021 */
[----:B------:R-:W4:Y:S01]  /*2b640*/  LDL R16, [R1+0x924] ;  /* 0x0009240001107983 */ /* 0x000f220000100800 */
[----:B------:R-:W-:Y:S02]  /*2b650*/  ISETP.GE.AND P5, PT, R28, UR5, PT ;  /* 0x000000051c007c0c */ /* 0x000fe4000bfa6270 */
[----:B------:R-:W-:Y:S01]  /*2b660*/  SHF.R.U32.HI R14, RZ, 0x7, R14 ;  /* 0x00000007ff0e7819 */ /* 0x000fe2000001160e */
[----:B------:R-:W4:Y:S03]  /*2b670*/  LDL R28, [R1+0x920] ;  /* 0x00092000011c7983 */ /* 0x000f260000100800 */
[----:B------:R-:W-:Y:S01]  /*2b680*/  SGXT.U32 R14, R14, 0x1 ;  /* 0x000000010e0e781a */ /* 0x000fe20000000000 */
[----:B------:R0:W4:Y:S03]  /*2b690*/  @!P2 LDG.E.U8 R33, desc[UR22][R8.64] ;  /* 0x000000160821a981 */ /* 0x000126000c1e1100 */
[----:B------:R-:W-:-:S02]  /*2b6a0*/  LOP3.LUT R14, R14, 0x40, RZ, 0xfc, !PT ;  /* 0x000000400e0e7812 */ /* 0x000fc400078efcff */
[----:B0-----:R-:W-:Y:S02]  /*2b6b0*/  SHF.R.U32.HI R9, RZ, 0x7, R12 ;  /* 0x00000007ff097819 */ /* 0x001fe4000001160c */
[----:B------:R-:W4:Y:S01]  /*2b6c0*/  LDL R12, [R1+0x92c] ;  /* 0x00092c00010c7983 */ /* 0x000f220000100800 */
[----:B------:R-:W-:-:S03]  /*2b6d0*/  ISETP.GE.AND P4, PT, R14, UR5, PT ;  /* 0x000000050e007c0c */ /* 0x000fc6000bf86270 */
[----:B------:R-:W4:Y:S01]  /*2b6e0*/  LDL R14, [R1+0x928] ;  /* 0x00092800010e7983 */ /* 0x000f220000100800 */
[----:B------:R-:W-:-:S04]  /*2b6f0*/  SGXT.U32 R9, R9, 0x1 ;  /* 0x000000010909781a */ /* 0x000fc80000000000 */
[----:B------:R-:W-:-:S04]  /*2b700*/  LOP3.LUT R9, R9, 0x42, RZ, 0xfc, !PT ;  /* 0x0000004209097812 */ /* 0x000fc800078efcff */
[----:B------:R-:W-:Y:S01]  /*2b710*/  ISETP.GE.AND P2, PT, R9, UR5, PT ;  /* 0x0000000509007c0c */ /* 0x000fe2000bf46270 */
[----:B---3--:R-:W-:Y:S02]  /*2b720*/  @!P5 IMAD.MOV.U32 R8, RZ, RZ, R13 ;  /* 0x000000ffff08d224 */ /* 0x008fe400078e000d */
[----:B------:R-:W3:Y:S01]  /*2b730*/  LDL R13, [R1+0x934] ;  /* 0x00093400010d7983 */ /* 0x000ee20000100800 */
[----:B--2---:R-:W-:-:S03]  /*2b740*/  @!P5 IMAD.MOV.U32 R9, RZ, RZ, R18 ;  /* 0x000000ffff09d224 */ /* 0x004fc600078e0012 */
[----:B------:R-:W2:Y:S01]  /*2b750*/  LDL R18, [R1+0x930] ;  /* 0x0009300001127983 */ /* 0x000ea20000100800 */
[----:B------:R-:W-:-:S06]  /*2b760*/  PRMT R49, RZ, 0x7610, R49 ;  /* 0x00007610ff317816 */ /* 0x000fcc0000000031 */
[----:B------:R0:W2:Y:S02]  /*2b770*/  @!P5 LDG.E.U8 R49, desc[UR22][R8.64] ;  /* 0x000000160831d981 */ /* 0x0000a4000c1e1100 */
[----:B0-----:R-:W-:Y:S02]  /*2b780*/  @!P3 IMAD.MOV.U32 R9, RZ, RZ, R17 ;  /* 0x000000ffff09b224 */ /* 0x001fe400078e0011 */
[----:B------:R-:W0:Y:S01]  /*2b790*/  S2R R17, SR_TID.X ;  /* 0x0000000000117919 */ /* 0x000e220000002100 */
[----:B------:R-:W-:Y:S01]  /*2b7a0*/  PRMT R85, RZ, 0x7610, R85 ;  /* 0x00007610ff557816 */ /* 0x000fe20000000055 */
[----:B----4-:R-:W-:-:S05]  /*2b7b0*/  @!P3 IMAD.MOV.U32 R8, RZ, RZ, R15 ;  /* 0x000000ffff08b224 */ /* 0x010fca00078e000f */
[----:B------:R0:W4:Y:S01]  /*2b7c0*/  @!P3 LDG.E.U8 R85, desc[UR22][R8.64] ;  /* 0x000000160855b981 */ /* 0x000122000c1e1100 */
[----:B------:R-:W-:Y:S02]  /*2b7d0*/  PRMT R97, RZ, 0x7610, R97 ;  /* 0x00007610ff617816 */ /* 0x000fe40000000061 */
[----:B0-----:R-:W-:-:S04]  /*2b7e0*/  SHF.R.U32.HI R9, RZ, 0x7, R17 ;  /* 0x00000007ff097819 */ /* 0x001fc80000011611 */
[----:B------:R-:W-:Y:S02]  /*2b7f0*/  SGXT.U32 R9, R9, 0x1 ;  /* 0x000000010909781a */ /* 0x000fe40000000000 */
[----:B------:R-:W-:Y:S02]  /*2b800*/  SHF.R.U32.HI R15, RZ, 0x7, R17 ;  /* 0x00000007ff0f7819 */ /* 0x000fe40000011611 */
[----:B------:R-:W-:Y:S01]  /*2b810*/  LOP3.LUT R9, R9, 0x46, RZ, 0xfc, !PT ;  /* 0x0000004609097812 */ /* 0x000fe200078efcff */
[----:B------:R-:W4:Y:S01]  /*2b820*/  LDL R17, [R1+0x938] ;  /* 0x0009380001117983 */ /* 0x000f220000100800 */
[----:B------:R-:W-:Y:S02]  /*2b830*/  SGXT.U32 R15, R15, 0x1 ;  /* 0x000000010f0f781a */ /* 0x000fe40000000000 */
[----:B------:R-:W-:Y:S02]  /*2b840*/  ISETP.GE.AND P3, PT, R9, UR5, PT ;  /* 0x0000000509007c0c */ /* 0x000fe4000bf66270 */
[----:B------:R-:W-:-:S04]  /*2b850*/  LOP3.LUT R15, R15, 0x44, RZ, 0xfc, !PT ;  /* 0x000000440f0f7812 */ /* 0x000fc800078efcff */
[----:B------:R-:W-:Y:S02]  /*2b860*/  ISETP.GE.AND P5, PT, R15, UR5, PT ;  /* 0x000000050f007c0c */ /* 0x000fe4000bfa6270 */
[----:B------:R-:W4:Y:S01]  /*2b870*/  LDL R15, [R1+0x93c] ;  /* 0x00093c00010f7983 */ /* 0x000f220000100800 */
[----:B------:R-:W-:Y:S01]  /*2b880*/  @!P6 IMAD.MOV.U32 R8, RZ, RZ, R16 ;  /* 0x000000ffff08e224 */ /* 0x000fe200078e0010 */
[----:B------:R-:W-:Y:S02]  /*2b890*/  PRMT R32, RZ, 0x7610, R32 ;  /* 0x00007610ff207816 */ /* 0x000fe40000000020 */
[----:B------:R-:W4:Y:S01]  /*2b8a0*/  LDL R16, [R1+0x940] ;  /* 0x0009400001107983 */ /* 0x000f220000100800 */
[----:B------:R-:W-:Y:S01]  /*2b8b0*/  @!P6 IMAD.MOV.U32 R9, RZ, RZ, R28 ;  /* 0x000000ffff09e224 */ /* 0x000fe200078e001c */
[----:B------:R-:W-:Y:S02]  /*2b8c0*/  PRMT R48, RZ, 0x7610, R48 ;  /* 0x00007610ff307816 */ /* 0x000fe40000000030 */
[----:B------:R-:W4:Y:S04]  /*2b8d0*/  LDL R28, [R1+0x950] ;  /* 0x00095000011c7983 */ /* 0x000f280000100800 */
[----:B------:R0:W4:Y:S02]  /*2b8e0*/  @!P6 LDG.E.U8 R97, desc[UR22][R8.64] ;  /* 0x000000160861e981 */ /* 0x000124000c1e1100 */
[----:B0-----:R-:W-:-:S02]  /*2b8f0*/  @!P4 IMAD.MOV.U32 R8, RZ, RZ, R12 ;  /* 0x000000ffff08c224 */ /* 0x001fc400078e000c */
[----:B------:R-:W0:Y:S01]  /*2b900*/  S2R R12, SR_TID.X ;  /* 0x00000000000c7919 */ /* 0x000e220000002100 */
[----:B------:R-:W-:Y:S02]  /*2b910*/  @!P4 IMAD.MOV.U32 R9, RZ, RZ, R14 ;  /* 0x000000ffff09c224 */ /* 0x000fe400078e000e */
[----:B------:R-:W4:Y:S04]  /*2b920*/  LDL R14, [R1+0x944] ;  /* 0x00094400010e7983 */ /* 0x000f280000100800 */
[----:B------:R3:W4:Y:S01]  /*2b930*/  @!P4 LDG.E.U8 R32, desc[UR22][R8.64] ;  /* 0x000000160820c981 */ /* 0x000722000c1e1100 */
[----:B0-----:R-:W-:-:S04]  /*2b940*/  SHF.R.U32.HI R12, RZ, 0x7, R12 ;  /* 0x00000007ff0c7819 */ /* 0x001fc8000001160c */
[----:B------:R-:W-:-:S04]  /*2b950*/  SGXT.U32 R12, R12, 0x1 ;  /* 0x000000010c0c781a */ /* 0x000fc80000000000 */
[----:B------:R-:W-:-:S04]  /*2b960*/  LOP3.LUT R12, R12, 0x48, RZ, 0xfc, !PT ;  /* 0x000000480c0c7812 */ /* 0x000fc800078efcff */
[----:B------:R-:W-:Y:S01]  /*2b970*/  ISETP.GE.AND P6, PT, R12, UR5, PT ;  /* 0x000000050c007c0c */ /* 0x000fe2000bfc6270 */
[----:B---3--:R-:W-:Y:S02]  /*2b980*/  @!P2 IMAD.MOV.U32 R8, RZ, RZ, R13 ;  /* 0x000000ffff08a224 */ /* 0x008fe400078e000d */
[----:B------:R-:W0:Y:S01]  /*2b990*/  S2R R13, SR_TID.X ;  /* 0x00000000000d7919 */ /* 0x000e220000002100 */
[----:B--2---:R-:W-:Y:S01]  /*2b9a0*/  @!P2 IMAD.MOV.U32 R9, RZ, RZ, R18 ;  /* 0x000000ffff09a224 */ /* 0x004fe200078e0012 */
[----:B------:R-:W-:-:S04]  /*2b9b0*/  PRMT R65, RZ, 0x7610, R65 ;  /* 0x00007610ff417816 */ /* 0x000fc80000000041 */
[----:B------:R4:W2:Y:S01]  /*2b9c0*/  @!P2 LDG.E.U8 R48, desc[UR22][R8.64] ;  /* 0x000000160830a981 */ /* 0x0008a2000c1e1100 */
[----:B0-----:R-:W-:-:S04]  /*2b9d0*/  SHF.R.U32.HI R12, RZ, 0x7, R13 ;  /* 0x00000007ff0c7819 */ /* 0x001fc8000001160d */
[----:B------:R-:W-:-:S04]  /*2b9e0*/  SGXT.U32 R12, R12, 0x1 ;  /* 0x000000010c0c781a */ /* 0x000fc80000000000 */
[----:B------:R-:W-:Y:S02]  /*2b9f0*/  LOP3.LUT R12, R12, 0x4a, RZ, 0xfc, !PT ;  /* 0x0000004a0c0c7812 */ /* 0x000fe400078efcff */
[----:B------:R-:W-:Y:S02]  /*2ba00*/  SHF.R.U32.HI R18, RZ, 0x7, R13 ;  /* 0x00000007ff127819 */ /* 0x000fe4000001160d */
[----:B------:R-:W-:Y:S01]  /*2ba10*/  ISETP.GE.AND P4, PT, R12, UR5, PT ;  /* 0x000000050c007c0c */ /* 0x000fe2000bf86270 */
[----:B------:R-:W3:Y:S04]  /*2ba20*/  LDL R13, [R1+0x948] ;  /* 0x00094800010d7983 */ /* 0x000ee80000100800 */
[----:B------:R-:W2:Y:S01]  /*2ba30*/  LDL R12, [R1+0x94c] ;  /* 0x00094c00010c7983 */ /* 0x000ea20000100800 */
[----:B------:R-:W-:-:S02]  /*2ba40*/  SGXT.U32 R18, R18, 0x1 ;  /* 0x000000011212781a */ /* 0x000fc40000000000 */
[----:B------:R-:W-:Y:S02]  /*2ba50*/  PRMT R99, RZ, 0x7610, R99 ;  /* 0x00007610ff637816 */ /* 0x000fe40000000063 */
[----:B------:R-:W-:Y:S01]  /*2ba60*/  LOP3.LUT R18, R18, 0x4c, RZ, 0xfc, !PT ;  /* 0x0000004c12127812 */ /* 0x000fe200078efcff */
[----:B----4-:R-:W-:Y:S02]  /*2ba70*/  @!P5 IMAD.MOV.U32 R9, RZ, RZ, R17 ;  /* 0x000000ffff09d224 */ /* 0x010fe400078e0011 */
[----:B------:R-:W-:Y:S01]  /*2ba80*/  @!P5 IMAD.MOV.U32 R8, RZ, RZ, R15 ;  /* 0x000000ffff08d224 */ /* 0x000fe200078e000f */
[----:B------:R-:W-:Y:S01]  /*2ba90*/  ISETP.GE.AND P2, PT, R18, UR5, PT ;  /* 0x0000000512007c0c */ /* 0x000fe2000bf46270 */
[----:B------:R-:W4:Y:S04]  /*2baa0*/  LDL R15, [R1+0x95c] ;  /* 0x00095c00010f7983 */ /* 0x000f280000100800 */
[----:B------:R0:W4:Y:S04]  /*2bab0*/  @!P5 LDG.E.U8 R65, desc[UR22][R8.64] ;  /* 0x000000160841d981 */ /* 0x000128000c1e1100 */
[----:B------:R-:W4:Y:S04]  /*2bac0*/  LDL R18, [R1+0x954] ;  /* 0x0009540001127983 */ /* 0x000f280000100800 */
[----:B------:R-:W4:Y:S01]  /*2bad0*/  LDL R17, [R1+0x958] ;  /* 0x0009580001117983 */ /* 0x000f220000100800 */
[----:B0-----:R-:W-:-:S03]  /*2bae0*/  @!P3 IMAD.MOV.U32 R9, RZ, RZ, R16 ;  /* 0x000000ffff09b224 */ /* 0x001fc600078e0010 */
[----:B------:R-:W4:Y:S01]  /*2baf0*/  LDL R16, [R1+0x960] ;  /* 0x0009600001107983 */ /* 0x000f220000100800 */
[----:B------:R-:W-:-:S03]  /*2bb00*/  @!P3 IMAD.MOV.U32 R8, RZ, RZ, R14 ;  /* 0x000000ffff08b224 */ /* 0x000fc600078e000e */
[----:B------:R-:W4:Y:S04]  /*2bb10*/  LDL R14, [R1+0x964] ;  /* 0x00096400010e7983 */ /* 0x000f280000100800 */
[----:B------:R0:W4:Y:S02]  /*2bb20*/  @!P3 LDG.E.U8 R99, desc[UR22][R8.64] ;  /* 0x000000160863b981 */ /* 0x000124000c1e1100 */
[----:B0-----:R-:W0:Y:S02]  /*2bb30*/  S2R R8, SR_TID.X ;  /* 0x0000000000087919 */ /* 0x001e240000002100 */
[--C-:B0-----:R-:W-:Y:S02]  /*2bb40*/  SHF.R.U32.HI R9, RZ, 0x7, R8.reuse ;  /* 0x00000007ff097819 */ /* 0x101fe40000011608 */
[----:B------:R-:W-:-:S02]  /*2bb50*/  SHF.R.U32.HI R8, RZ, 0x7, R8 ;  /* 0x00000007ff087819 */ /* 0x000fc40000011608 */
[----:B------:R-:W-:Y:S02]  /*2bb60*/  SGXT.U32 R9, R9, 0x1 ;  /* 0x000000010909781a */ /* 0x000fe40000000000 */
[----:B------:R-:W-:Y:S02]  /*2bb70*/  SGXT.U32 R8, R8, 0x1 ;  /* 0x000000010808781a */ /* 0x000fe40000000000 */
[----:B------:R-:W-:Y:S02]  /*2bb80*/  LOP3.LUT R9, R9, 0x50, RZ, 0xfc, !PT ;  /* 0x0000005009097812 */ /* 0x000fe400078efcff */
[----:B------:R-:W-:Y:S02]  /*2bb90*/  LOP3.LUT R8, R8, 0x4e, RZ, 0xfc, !PT ;  /* 0x0000004e08087812 */ /* 0x000fe400078efcff */
[----:B------:R-:W-:Y:S02]  /*2bba0*/  ISETP.GE.AND P3, PT, R9, UR5, PT ;  /* 0x0000000509007c0c */ /* 0x000fe4000bf66270 */
[----:B------:R-:W-:Y:S01]  /*2bbb0*/  ISETP.GE.AND P5, PT, R8, UR5, PT ;  /* 0x0000000508007c0c */ /* 0x000fe2000bfa6270 */
[----:B---3--:R-:W-:-:S02]  /*2bbc0*/  @!P6 IMAD.MOV.U32 R9, RZ, RZ, R13 ;  /* 0x000000ffff09e224 */ /* 0x008fc400078e000d */
[----:B------:R-:W3:Y:S01]  /*2bbd0*/  LDL R13, [R1+0x968] ;  /* 0x00096800010d7983 */ /* 0x000ee20000100800 */
[----:B--2---:R-:W-:-:S03]  /*2bbe0*/  @!P6 IMAD.MOV.U32 R8, RZ, RZ, R12 ;  /* 0x000000ffff08e224 */ /* 0x004fc600078e000c */
[----:B------:R-:W2:Y:S01]  /*2bbf0*/  LDL R12, [R1+0x96c] ;  /* 0x00096c00010c7983 */ /* 0x000ea20000100800 */
[----:B------:R-:W-:-:S06]  /*2bc00*/  PRMT R35, RZ, 0x7610, R35 ;  /* 0x00007610ff237816 */ /* 0x000fcc0000000023 */
[----:B------:R4:W2:Y:S01]  /*2bc10*/  @!P6 LDG.E.U8 R35, desc[UR22][R8.64] ;  /* 0x000000160823e981 */ /* 0x0008a2000c1e1100 */
[----:B------:R-:W-:Y:S01]  /*2bc20*/  PRMT R51, RZ, 0x7610, R51 ;  /* 0x00007610ff337816 */ /* 0x000fe20000000033 */
[----:B----4-:R-:W-:Y:S02]  /*2bc30*/  @!P4 IMAD.MOV.U32 R8, RZ, RZ, R18 ;  /* 0x000000ffff08c224 */ /* 0x010fe400078e0012 */
[----:B------:R-:W0:Y:S01]  /*2bc40*/  S2R R18, SR_TID.X ;  /* 0x0000000000127919 */ /* 0x000e220000002100 */
[----:B------:R-:W-:Y:S01]  /*2bc50*/  @!P4 IMAD.MOV.U32 R9, RZ, RZ, R28 ;  /* 0x000000ffff09c224 */ /* 0x000fe200078e001c */
[----:B------:R-:W-:Y:S02]  /*2bc60*/  PRMT R67, RZ, 0x7610, R67 ;  /* 0x00007610ff437816 */ /* 0x000fe40000000043 */
[----:B------:R-:W-:Y:S01]  /*2bc70*/  PRMT R101, RZ, 0x7610, R101 ;  /* 0x00007610ff657816 */ /* 0x000fe20000000065 */
[----:B------:R-:W4:Y:S04]  /*2bc80*/  LDL R28, [R1+0x97c] ;  /* 0x00097c00011c7983 */ /* 0x000f280000100800 */
[----:B------:R1:W4:Y:S02]  /*2bc90*/  @!P4 LDG.E.U8 R51, desc[UR22][R8.64] ;  /* 0x000000160833c981 */ /* 0x000324000c1e1100 */
[----:B-1----:R-:W-:-:S02]  /*2bca0*/  @!P2 IMAD.MOV.U32 R8, RZ, RZ, R15 ;  /* 0x000000ffff08a224 */ /* 0x002fc400078e000f */
[----:B------:R-:W-:-:S05]  /*2bcb0*/  @!P2 IMAD.MOV.U32 R9, RZ, RZ, R17 ;  /* 0x000000ffff09a224 */ /* 0x000fca00078e0011 */
[----:B------:R1:W4:Y:S01]  /*2bcc0*/  @!P2 LDG.E.U8 R67, desc[UR22][R8.64] ;  /* 0x000000160843a981 */ /* 0x000322000c1e1100 */
[----:B0-----:R-:W-:-:S04]  /*2bcd0*/  SHF.R.U32.HI R15, RZ, 0x7, R18 ;  /* 0x00000007ff0f7819 */ /* 0x001fc80000011612 */
[----:B------:R-:W-:Y:S01]  /*2bce0*/  SGXT.U32 R15, R15, 0x1 ;  /* 0x000000010f0f781a */ /* 0x000fe20000000000 */
[----:B-1----:R-:W-:Y:S02]  /*2bcf0*/  @!P5 IMAD.MOV.U32 R8, RZ, RZ, R14 ;  /* 0x000000ffff08d224 */ /* 0x002fe400078e000e */
[----:B------:R-:W-:Y:S01]  /*2bd00*/  @!P5 IMAD.MOV.U32 R9, RZ, RZ, R16 ;  /* 0x000000ffff09d224 */ /* 0x000fe200078e0010 */
[----:B------:R-:W-:Y:S01]  /*2bd10*/  LOP3.LUT R15, R15, 0x56, RZ, 0xfc, !PT ;  /* 0x000000560f0f7812 */ /* 0x000fe200078efcff */
[----:B------:R-:W4:Y:S01]  /*2bd20*/  LDL R16, [R1+0x988] ;  /* 0x0009880001107983 */ /* 0x000f220000100800 */
[----:B------:R-:W-:Y:S02]  /*2bd30*/  PRMT R34, RZ, 0x7610, R34 ;  /* 0x00007610ff227816 */ /* 0x000fe40000000022 */
[----:B------:R-:W-:Y:S01]  /*2bd40*/  ISETP.GE.AND P2, PT, R15, UR5, PT ;  /* 0x000000050f007c0c */ /* 0x000fe2000bf46270 */
[----:B------:R3:W4:Y:S04]  /*2bd50*/  @!P5 LDG.E.U8 R101, desc[UR22][R8.64] ;  /* 0x000000160865d981 */ /* 0x000728000c1e1100 */
[----:B------:R-:W4:Y:S01]  /*2bd60*/  LDL R15, [R1+0x974] ;  /* 0x00097400010f7983 */ /* 0x000f220000100800 */
[----:B------:R-:W-:-:S02]  /*2bd70*/  SHF.R.U32.HI R17, RZ, 0x7, R18 ;  /* 0x00000007ff117819 */ /* 0x000fc40000011612 */
[----:B------:R-:W-:Y:S01]  /*2bd80*/  PRMT R50, RZ, 0x7610, R50 ;  /* 0x00007610ff327816 */ /* 0x000fe20000000032 */
[----:B------:R-:W4:Y:S01]  /*2bd90*/  LDL R14, [R1+0x98c] ;  /* 0x00098c00010e7983 */ /* 0x000f220000100800 */
[----:B---3--:R-:W-:Y:S02]  /*2bda0*/  @!P3 IMAD.MOV.U32 R9, RZ, RZ, R13 ;  /* 0x000000ffff09b224 */ /* 0x008fe400078e000d */
[----:B--2---:R-:W-:-:S05]  /*2bdb0*/  @!P3 IMAD.MOV.U32 R8, RZ, RZ, R12 ;  /* 0x000000ffff08b224 */ /* 0x004fca00078e000c */
[----:B------:R4:W2:Y:S04]  /*2bdc0*/  @!P3 LDG.E.U8 R34, desc[UR22][R8.64] ;  /* 0x000000160822b981 */ /* 0x0008a8000c1e1100 */
[----:B------:R-:W3:Y:S01]  /*2bdd0*/  LDL R9, [R1+0x970] ;  /* 0x0009700001097983 */ /* 0x000ee20000100800 */
[----:B------:R-:W-:-:S04]  /*2bde0*/  SHF.R.U32.HI R18, RZ, 0x7, R18 ;  /* 0x00000007ff127819 */ /* 0x000fc80000011612 */
[----:B------:R-:W-:-:S04]  /*2bdf0*/  SGXT.U32 R18, R18, 0x1 ;  /* 0x000000011212781a */ /* 0x000fc80000000000 */
[----:B------:R-:W-:Y:S01]  /*2be00*/  LOP3.LUT R18, R18, 0x52, RZ, 0xfc, !PT ;  /* 0x0000005212127812 */ /* 0x000fe200078efcff */
[----:B------:R-:W0:Y:S03]  /*2be10*/  S2R R13, SR_TID.X ;  /* 0x00000000000d7919 */ /* 0x000e260000002100 */
[----:B------:R-:W-:Y:S02]  /*2be20*/  ISETP.GE.AND P6, PT, R18, UR5, PT ;  /* 0x0000000512007c0c */ /* 0x000fe4000bfc6270 */
[----:B------:R-:W-:Y:S01]  /*2be30*/  SGXT.U32 R17, R17, 0x1 ;  /* 0x000000011111781a */ /* 0x000fe20000000000 */
[----:B------:R-:W2:Y:S03]  /*2be40*/  LDL R18, [R1+0x980] ;  /* 0x0009800001127983 */ /* 0x000ea60000100800 */
[----:B------:R-:W-:-:S04]  /*2be50*/  LOP3.LUT R17, R17, 0x54, RZ, 0xfc, !PT ;  /* 0x0000005411117812 */ /* 0x000fc800078efcff */
[----:B------:R-:W-:Y:S02]  /*2be60*/  ISETP.GE.AND P4, PT, R17, UR5, PT ;  /* 0x0000000511007c0c */ /* 0x000fe4000bf86270 */
[----:B------:R-:W2:Y:S01]  /*2be70*/  LDL R17, [R1+0x984] ;  /* 0x0009840001117983 */ /* 0x000ea20000100800 */
[--C-:B0-----:R-:W-:Y:S02]  /*2be80*/  SHF.R.U32.HI R12, RZ, 0x7, R13.reuse ;  /* 0x00000007ff0c7819 */ /* 0x101fe4000001160d */
[----:B------:R-:W-:Y:S02]  /*2be90*/  SHF.R.U32.HI R13, RZ, 0x7, R13 ;  /* 0x00000007ff0d7819 */ /* 0x000fe4000001160d */
[----:B------:R-:W-:Y:S01]  /*2bea0*/  SGXT.U32 R12, R12, 0x1 ;  /* 0x000000010c0c781a */ /* 0x000fe20000000000 */
[----:B----4-:R-:W-:Y:S01]  /*2beb0*/  @!P6 IMAD.MOV.U32 R8, RZ, RZ, R15 ;  /* 0x000000ffff08e224 */ /* 0x010fe200078e000f */
[----:B------:R-:W-:Y:S02]  /*2bec0*/  SGXT.U32 R13, R13, 0x1 ;  /* 0x000000010d0d781a */ /* 0x000fe40000000000 */
[----:B------:R-:W-:-:S02]  /*2bed0*/  LOP3.LUT R12, R12, 0x5a, RZ, 0xfc, !PT ;  /* 0x0000005a0c0c7812 */ /* 0x000fc400078efcff */
[----:B------:R-:W-:Y:S02]  /*2bee0*/  LOP3.LUT R13, R13, 0x58, RZ, 0xfc, !PT ;  /* 0x000000580d0d7812 */ /* 0x000fe400078efcff */
[----:B------:R-:W-:Y:S02]  /*2bef0*/  ISETP.GE.AND P3, PT, R12, UR5, PT ;  /* 0x000000050c007c0c */ /* 0x000fe4000bf66270 */
[----:B------:R-:W-:Y:S01]  /*2bf00*/  ISETP.GE.AND P5, PT, R13, UR5, PT ;  /* 0x000000050d007c0c */ /* 0x000fe2000bfa6270 */
[----:B------:R-:W4:Y:S04]  /*2bf10*/  LDL R12, [R1+0x994] ;  /* 0x00099400010c7983 */ /* 0x000f280000100800 */
[----:B------:R-:W2:Y:S04]  /*2bf20*/  LDL R13, [R1+0x990] ;  /* 0x00099000010d7983 */ /* 0x000ea80000100800 */
[----:B---3--:R0:W3:Y:S04]  /*2bf30*/  @!P6 LDG.E.U8 R50, desc[UR22][R8.64] ;  /* 0x000000160832e981 */ /* 0x0080e8000c1e1100 */
[----:B------:R-:W2:Y:S01]  /*2bf40*/  LDL R9, [R1+0x978] ;  /* 0x0009780001097983 */ /* 0x000ea20000100800 */
[----:B------:R-:W1:Y:S01]  /*2bf50*/  S2R R15, SR_TID.X ;  /* 0x00000000000f7919 */ /* 0x000e620000002100 */
[----:B------:R-:W-:Y:S01]  /*2bf60*/  PRMT R69, RZ, 0x7610, R69 ;  /* 0x00007610ff457816 */ /* 0x000fe20000000045 */
[----:B0-----:R-:W-:Y:S01]  /*2bf70*/  @!P4 IMAD.MOV.U32 R8, RZ, RZ, R28 ;  /* 0x000000ffff08c224 */ /* 0x001fe200078e001c */
[----:B------:R-:W-:Y:S01]  /*2bf80*/  PRMT R103, RZ, 0x7610, R103 ;  /* 0x00007610ff677816 */ /* 0x000fe20000000067 */
[----:B------:R-:W3:Y:S01]  /*2bf90*/  LDL R28, [R1+0x9a8] ;  /* 0x0009a800011c7983 */ /* 0x000ee20000100800 */
[----:B------:R-:W-:-:S02]  /*2bfa0*/  PRMT R37, RZ, 0x7610, R37 ;  /* 0x00007610ff257816 */ /* 0x000fc40000000025 */
[----:B------:R-:W-:Y:S01]  /*2bfb0*/  PRMT R53, RZ, 0x7610, R53 ;  /* 0x00007610ff357816 */ /* 0x000fe20000000035 */
[----:B--2---:R0:W2:Y:S02]  /*2bfc0*/  @!P4 LDG.E.U8 R69, desc[UR22][R8.64] ;  /* 0x000000160845c981 */ /* 0x0040a4000c1e1100 */
[----:B0-----:R-:W-:Y:S01]  /*2bfd0*/  @!P2 IMAD.MOV.U32 R8, RZ, RZ, R17 ;  /* 0x000000ffff08a224 */ /* 0x001fe200078e0011 */
[----:B-1----:R-:W-:-:S04]  /*2bfe0*/  SHF.R.U32.HI R17, RZ, 0x7, R15 ;  /* 0x00000007ff117819 */ /* 0x002fc8000001160f */
[----:B------:R-:W-:-:S04]  /*2bff0*/  SGXT.U32 R17, R17, 0x1 ;  /* 0x000000011111781a */ /* 0x000fc80000000000 */
[----:B------:R-:W-:Y:S01]  /*2c000*/  LOP3.LUT R17, R17, 0x5c, RZ, 0xfc, !PT ;  /* 0x0000005c11117812 */ /* 0x000fe200078efcff */
[----:B------:R-:W-:-:S03]  /*2c010*/  @!P2 IMAD.MOV.U32 R9, RZ, RZ, R18 ;  /* 0x000000ffff09a224 */ /* 0x000fc600078e0012 */
[----:B------:R-:W-:Y:S02]  /*2c020*/  ISETP.GE.AND P6, PT, R17, UR5, PT ;  /* 0x0000000511007c0c */ /* 0x000fe4000bfc6270 */
[--C-:B------:R-:W-:Y:S01]  /*2c030*/  SHF.R.U32.HI R17, RZ, 0x7, R15.reuse ;  /* 0x00000007ff117819 */ /* 0x100fe2000001160f */
[----:B------:R0:W2:Y:S01]  /*2c040*/  @!P2 LDG.E.U8 R103, desc[UR22][R8.64] ;  /* 0x000000160867a981 */ /* 0x0000a2000c1e1100 */
[----:B------:R-:W-:-:S04]  /*2c050*/  SHF.R.U32.HI R15, RZ, 0x7, R15 ;  /* 0x00000007ff0f7819 */ /* 0x000fc8000001160f */
[----:B------:R-:W-:-:S04]  /*2c060*/  SGXT.U32 R15, R15, 0x1 ;  /* 0x000000010f0f781a */ /* 0x000fc80000000000 */
[----:B------:R-:W-:Y:S01]  /*2c070*/  LOP3.LUT R15, R15, 0x5e, RZ, 0xfc, !PT ;  /* 0x0000005e0f0f7812 */ /* 0x000fe200078efcff */
[----:B0-----:R-:W-:Y:S02]  /*2c080*/  @!P5 IMAD.MOV.U32 R8, RZ, RZ, R14 ;  /* 0x000000ffff08d224 */ /* 0x001fe400078e000e */
[----:B------:R-:W-:Y:S01]  /*2c090*/  @!P5 IMAD.MOV.U32 R9, RZ, RZ, R16 ;  /* 0x000000ffff09d224 */ /* 0x000fe200078e0010 */
[----:B------:R-:W-:Y:S01]  /*2c0a0*/  ISETP.GE.AND P4, PT, R15, UR5, PT ;  /* 0x000000050f007c0c */ /* 0x000fe2000bf86270 */
[----:B------:R-:W0:Y:S03]  /*2c0b0*/  S2R R18, SR_TID.X ;  /* 0x0000000000127919 */ /* 0x000e260000002100 */
[----:B------:R4:W2:Y:S04]  /*2c0c0*/  @!P5 LDG.E.U8 R37, desc[UR22][R8.64] ;  /* 0x000000160825d981 */ /* 0x0008a8000c1e1100 */
[----:B------:R-:W2:Y:S01]  /*2c0d0*/  LDL R15, [R1+0x99c] ;  /* 0x00099c00010f7983 */ /* 0x000ea20000100800 */
[----:B------:R-:W-:-:S02]  /*2c0e0*/  SGXT.U32 R17, R17, 0x1 ;  /* 0x000000011111781a */ /* 0x000fc40000000000 */
[----:B------:R-:W-:Y:S01]  /*2c0f0*/  PRMT R71, RZ, 0x7610, R71 ;  /* 0x00007610ff477816 */ /* 0x000fe20000000047 */
[----:B------:R-:W3:Y:S01]  /*2c100*/  LDL R16, [R1+0x9b0] ;  /* 0x0009b00001107983 */ /* 0x000ee20000100800 */
[----:B----4-:R-:W-:Y:S02]  /*2c110*/  @!P3 IMAD.MOV.U32 R8, RZ, RZ, R12 ;  /* 0x000000ffff08b224 */ /* 0x010fe400078e000c */
[----:B------:R-:W-:Y:S01]  /*2c120*/  @!P3 IMAD.MOV.U32 R9, RZ, RZ, R13 ;  /* 0x000000ffff09b224 */ /* 0x000fe200078e000d */
[----:B------:R-:W-:Y:S01]  /*2c130*/  LOP3.LUT R17, R17, 0x60, RZ, 0xfc, !PT ;  /* 0x0000006011117812 */ /* 0x000fe200078efcff */
[----:B------:R-:W4:Y:S04]  /*2c140*/  LDL R14, [R1+0x9b4] ;  /* 0x0009b400010e7983 */ /* 0x000f280000100800 */
[----:B------:R0:W3:Y:S04]  /*2c150*/  @!P3 LDG.E.U8 R53, desc[UR22][R8.64] ;  /* 0x000000160835b981 */ /* 0x0000e8000c1e1100 */
[----:B------:R-:W3:Y:S04]  /*2c160*/  LDL R13, [R1+0x9b8] ;  /* 0x0009b800010d7983 */ /* 0x000ee80000100800 */
[----:B------:R-:W3:Y:S04]  /*2c170*/  LDL R12, [R1+0x9bc] ;  /* 0x0009bc00010c7983 */ /* 0x000ee80000100800 */
[----:B------:R-:W3:Y:S01]  /*2c180*/  LDL R9, [R1+0x998] ;  /* 0x0009980001097983 */ /* 0x000ee20000100800 */
[----:B0-----:R-:W-:-:S02]  /*2c190*/  SHF.R.U32.HI R8, RZ, 0x7, R18 ;  /* 0x00000007ff087819 */ /* 0x001fc40000011612 */
[----:B------:R-:W-:Y:S02]  /*2c1a0*/  SHF.R.U32.HI R18, RZ, 0x7, R18 ;  /* 0x00000007ff127819 */ /* 0x000fe40000011612 */
[----:B------:R-:W-:Y:S02]  /*2c1b0*/  SGXT.U32 R8, R8, 0x1 ;  /* 0x000000010808781a */ /* 0x000fe40000000000 */
[----:B------:R-:W-:Y:S02]  /*2c1c0*/  SGXT.U32 R18, R18, 0x1 ;  /* 0x000000011212781a */ /* 0x000fe40000000000 */
[----:B------:R-:W-:Y:S02]  /*2c1d0*/  LOP3.LUT R8, R8, 0x64, RZ, 0xfc, !PT ;  /* 0x0000006408087812 */ /* 0x000fe400078efcff */
[----:B------:R-:W-:Y:S02]  /*2c1e0*/  LOP3.LUT R18, R18, 0x62, RZ, 0xfc, !PT ;  /* 0x0000006212127812 */ /* 0x000fe400078efcff */
[----:B------:R-:W-:-:S02]  /*2c1f0*/  ISETP.GE.AND P3, PT, R8, UR5, PT ;  /* 0x0000000508007c0c */ /* 0x000fc4000bf66270 */
[----:B------:R-:W-:Y:S02]  /*2c200*/  ISETP.GE.AND P2, PT, R17, UR5, PT ;  /* 0x0000000511007c0c */ /* 0x000fe4000bf46270 */
[----:B------:R-:W4:Y:S01]  /*2c210*/  LDL R17, [R1+0x9ac] ;  /* 0x0009ac0001117983 */ /* 0x000f220000100800 */
[----:B------:R-:W-:-:S03]  /*2c220*/  ISETP.GE.AND P5, PT, R18, UR5, PT ;  /* 0x0000000512007c0c */ /* 0x000fc6000bfa6270 */
[----:B------:R-:W4:Y:S01]  /*2c230*/  LDL.LU R18, [R1+0xf98] ;  /* 0x000f980001127983 */ /* 0x000f220000300800 */
[----:B--2---:R-:W-:-:S05]  /*2c240*/  @!P6 IMAD.MOV.U32 R8, RZ, RZ, R15 ;  /* 0x000000ffff08e224 */ /* 0x004fca00078e000f */
[----:B---3--:R0:W2:Y:S04]  /*2c250*/  @!P6 LDG.E.U8 R71, desc[UR22][R8.64] ;  /* 0x000000160847e981 */ /* 0x0080a8000c1e1100 */
[----:B------:R-:W0:Y:S04]  /*2c260*/  LDL R8, [R1+0x9a0] ;  /* 0x0009a00001087983 */ /* 0x000e280000100800 */
[----:B------:R-:W0:Y:S01]  /*2c270*/  LDL R9, [R1+0x9a4] ;  /* 0x0009a40001097983 */ /* 0x000e220000100800 */
[----:B------:R-:W-:Y:S02]  /*2c280*/  PRMT R105, RZ, 0x7610, R105 ;  /* 0x00007610ff697816 */ /* 0x000fe40000000069 */
[----:B------:R-:W-:-:S02]  /*2c290*/  PRMT R36, RZ, 0x7610, R36 ;  /* 0x00007610ff247816 */ /* 0x000fc40000000024 */
[----:B------:R-:W-:Y:S02]  /*2c2a0*/  PRMT R52, RZ, 0x7610, R52 ;  /* 0x00007610ff347816 */ /* 0x000fe40000000034 */
[----:B------:R-:W-:Y:S01]  /*2c2b0*/  PRMT R73, RZ, 0x7610, R73 ;  /* 0x00007610ff497816 */ /* 0x000fe20000000049 */
[----:B------:R-:W1:Y:S01]  /*2c2c0*/  S2R R15, SR_TID.X ;  /* 0x00000000000f7919 */ /* 0x000e620000002100 */
[----:B0-----:R-:W-:-:S04]  /*2c2d0*/  @!P4 LOP3.LUT R9, R9, R8, RZ, 0x3c, !PT ;  /* 0x000000080909c212 */ /* 0x001fc800078e3cff */
[----:B------:R-:W-:-:S04]  /*2c2e0*/  @!P4 LOP3.LUT R8, R9, R8, RZ, 0x3c, !PT ;  /* 0x000000080908c212 */ /* 0x000fc800078e3cff */
[----:B------:R-:W-:-:S05]  /*2c2f0*/  @!P4 LOP3.LUT R9, R9, R8, RZ, 0x3c, !PT ;  /* 0x000000080909c212 */ /* 0x000fca00078e3cff */
[----:B------:R4:W3:Y:S02]  /*2c300*/  @!P4 LDG.E.U8 R105, desc[UR22][R8.64] ;  /* 0x000000160869c981 */ /* 0x0008e4000c1e1100 */
[----:B----4-:R-:W-:Y:S02]  /*2c310*/  @!P2 IMAD.MOV.U32 R8, RZ, RZ, R17 ;  /* 0x000000ffff08a224 */ /* 0x010fe400078e0011 */
[----:B------:R-:W-:Y:S01]  /*2c320*/  @!P2 IMAD.MOV.U32 R9, RZ, RZ, R28 ;  /* 0x000000ffff09a224 */ /* 0x000fe200078e001c */
[----:B-1----:R-:W-:Y:S01]  /*2c330*/  SHF.R.U32.HI R17, RZ, 0x7, R15 ;  /* 0x00000007ff117819 */ /* 0x002fe2000001160f */
[----:B------:R-:W4:Y:S04]  /*2c340*/  LDL R28, [R1+0x9d8] ;  /* 0x0009d800011c7983 */ /* 0x000f280000100800 */
[----:B------:R0:W2:Y:S02]  /*2c350*/  @!P2 LDG.E.U8 R36, desc[UR22][R8.64] ;  /* 0x000000160824a981 */ /* 0x0000a4000c1e1100 */
[----:B0-----:R-:W-:-:S02]  /*2c360*/  @!P5 IMAD.MOV.U32 R8, RZ, RZ, R14 ;  /* 0x000000ffff08d224 */ /* 0x001fc400078e000e */
[----:B------:R-:W-:Y:S01]  /*2c370*/  @!P5 IMAD.MOV.U32 R9, RZ, RZ, R16 ;  /* 0x000000ffff09d224 */ /* 0x000fe200078e0010 */
[----:B------:R-:W-:Y:S01]  /*2c380*/  SGXT.U32 R17, R17, 0x1 ;  /* 0x000000011111781a */ /* 0x000fe20000000000 */
[----:B------:R-:W2:Y:S04]  /*2c390*/  LDL R14, [R1+0x9dc] ;  /* 0x0009dc00010e7983 */ /* 0x000ea80000100800 */
[----:B------:R0:W2:Y:S02]  /*2c3a0*/  @!P5 LDG.E.U8 R52, desc[UR22][R8.64] ;  /* 0x000000160834d981 */ /* 0x0000a4000c1e1100 */
[----:B0-----:R-:W-:Y:S02]  /*2c3b0*/  @!P3 IMAD.MOV.U32 R8, RZ, RZ, R12 ;  /* 0x000000ffff08b224 */ /* 0x001fe400078e000c */
[----:B------:R-:W-:Y:S01]  /*2c3c0*/  @!P3 IMAD.MOV.U32 R9, RZ, RZ, R13 ;  /* 0x000000ffff09b224 */ /* 0x000fe200078e000d */
[----:B------:R-:W-:Y:S01]  /*2c3d0*/  LOP3.LUT R17, R17, 0x66, RZ, 0xfc, !PT ;  /* 0x0000006611117812 */ /* 0x000fe200078efcff */
[----:B------:R-:W2:Y:S04]  /*2c3e0*/  LDL R13, [R1+0x9e0] ;  /* 0x0009e000010d7983 */ /* 0x000ea80000100800 */
[----:B------:R0:W2:Y:S01]  /*2c3f0*/  @!P3 LDG.E.U8 R73, desc[UR22][R8.64] ;  /* 0x000000160849b981 */ /* 0x0000a2000c1e1100 */
[----:B------:R-:W-:-:S03]  /*2c400*/  PRMT R107, RZ, 0x7610, R107 ;  /* 0x00007610ff6b7816 */ /* 0x000fc6000000006b */
[----:B------:R-:W2:Y:S04]  /*2c410*/  LDL R12, [R1+0x9e4] ;  /* 0x0009e400010c7983 */ /* 0x000ea80000100800 */
[----:B------:R-:W0:Y:S04]  /*2c420*/  LDL R8, [R1+0x9c0] ;  /* 0x0009c00001087983 */ /* 0x000e280000100800 */
[----:B------:R-:W0:Y:S01]  /*2c430*/  LDL R9, [R1+0x9c4] ;  /* 0x0009c40001097983 */ /* 0x000e220000100800 */
[----:B------:R-:W-:Y:S02]  /*2c440*/  ISETP.GE.AND P6, PT, R17, UR5, PT ;  /* 0x0000000511007c0c */ /* 0x000fe4000bfc6270 */
[----:B------:R-:W-:-:S04]  /*2c450*/  SHF.R.U32.HI R17, RZ, 0x7, R15 ;  /* 0x00000007ff117819 */ /* 0x000fc8000001160f */
[----:B------:R-:W-:-:S04]  /*2c460*/  SGXT.U32 R17, R17, 0x1 ;  /* 0x000000011111781a */ /* 0x000fc80000000000 */
[----:B------:R-:W-:-:S04]  /*2c470*/  LOP3.LUT R17, R17, 0x6a, RZ, 0xfc, !PT ;  /* 0x0000006a11117812 */ /* 0x000fc800078efcff */
[----:B------:R-:W-:Y:S02]  /*2c480*/  ISETP.GE.AND P2, PT, R17, UR5, PT ;  /* 0x0000000511007c0c */ /* 0x000fe4000bf46270 */
[----:B------:R-:W1:Y:S01]  /*2c490*/  S2R R17, SR_TID.X ;  /* 0x0000000000117919 */ /* 0x000e620000002100 */
[----:B------:R-:W-:-:S04]  /*2c4a0*/  SHF.R.U32.HI R15, RZ, 0x7, R15 ;  /* 0x00000007ff0f7819 */ /* 0x000fc8000001160f */
[----:B------:R-:W-:-:S04]  /*2c4b0*/  SGXT.U32 R15, R15, 0x1 ;  /* 0x000000010f0f781a */ /* 0x000fc80000000000 */
[----:B------:R-:W-:-:S04]  /*2c4c0*/  LOP3.LUT R15, R15, 0x68, RZ, 0xfc, !PT ;  /* 0x000000680f0f7812 */ /* 0x000fc800078efcff */
[----:B------:R-:W-:Y:S02]  /*2c4d0*/  ISETP.GE.AND P4, PT, R15, UR5, PT ;  /* 0x000000050f007c0c */ /* 0x000fe4000bf86270 */
[----:B------:R-:W2:Y:S01]  /*2c4e0*/  LDL R15, [R1+0x9cc] ;  /* 0x0009cc00010f7983 */ /* 0x000ea20000100800 */
[--C-:B-1----:R-:W-:Y:S02]  /*2c4f0*/  SHF.R.U32.HI R16, RZ, 0x7, R17.reuse ;  /* 0x00000007ff107819 */ /* 0x102fe40000011611 */
[----:B------:R-:W-:Y:S02]  /*2c500*/  SHF.R.U32.HI R17, RZ, 0x7, R17 ;  /* 0x00000007ff117819 */ /* 0x000fe40000011611 */
[----:B------:R-:W-:Y:S02]  /*2c510*/  SGXT.U32 R16, R16, 0x1 ;  /* 0x000000011010781a */ /* 0x000fe40000000000 */
[----:B------:R-:W-:Y:S02]  /*2c520*/  SGXT.U32 R17, R17, 0x1 ;  /* 0x000000011111781a */ /* 0x000fe40000000000 */
[----:B------:R-:W-:-:S02]  /*2c530*/  LOP3.LUT R16, R16, 0x6e, RZ, 0xfc, !PT ;  /* 0x0000006e10107812 */ /* 0x000fc400078efcff */
[----:B------:R-:W-:Y:S02]  /*2c540*/  LOP3.LUT R17, R17, 0x6c, RZ, 0xfc, !PT ;  /* 0x0000006c11117812 */ /* 0x000fe400078efcff */
[----:B------:R-:W-:Y:S02]  /*2c550*/  ISETP.GE.AND P3, PT, R16, UR5, PT ;  /* 0x0000000510007c0c */ /* 0x000fe4000bf66270 */
[----:B------:R-:W-:Y:S02]  /*2c560*/  ISETP.GE.AND P5, PT, R17, UR5, PT ;  /* 0x0000000511007c0c */ /* 0x000fe4000bfa6270 */
[----:B------:R-:W3:Y:S04]  /*2c570*/  LDL.LU R17, [R1+0xf94] ;  /* 0x000f940001117983 */ /* 0x000ee80000300800 */
[----:B------:R-:W3:Y:S01]  /*2c580*/  LDL.LU R16, [R1+0xf90] ;  /* 0x000f900001107983 */ /* 0x000ee20000300800 */
[----:B0-----:R-:W-:-:S04]  /*2c590*/  @!P6 LOP3.LUT R9, R9, R8, RZ, 0x3c, !PT ;  /* 0x000000080909e212 */ /* 0x001fc800078e3cff */
[----:B------:R-:W-:-:S04]  /*2c5a0*/  @!P6 LOP3.LUT R8, R9, R8, RZ, 0x3c, !PT ;  /* 0x000000080908e212 */ /* 0x000fc800078e3cff */
[----:B------:R-:W-:-:S05]  /*2c5b0*/  @!P6 LOP3.LUT R9, R9, R8, RZ, 0x3c, !PT ;  /* 0x000000080909e212 */ /* 0x000fca00078e3cff */
[----:B------:R2:W3:Y:S04]  /*2c5c0*/  @!P6 LDG.E.U8 R107, desc[UR22][R8.64] ;  /* 0x00000016086be981 */ /* 0x0004e8000c1e1100 */
[----:B------:R-:W3:Y:S01]  /*2c5d0*/  LDL R9, [R1+0x9c8] ;  /* 0x0009c80001097983 */ /* 0x000ee20000100800 */
[----:B------:R-:W-:Y:S01]  /*2c5e0*/  PRMT R39, RZ, 0x7610, R39 ;  /* 0x00007610ff277816 */ /* 0x000fe20000000027 */
[----:B--2---:R-:W-:Y:S02]  /*2c5f0*/  @!P4 IMAD.MOV.U32 R8, RZ, RZ, R15 ;  /* 0x000000ffff08c224 */ /* 0x004fe400078e000f */
[----:B------:R-:W0:Y:S03]  /*2c600*/  S2R R15, SR_TID.X ;  /* 0x00000000000f7919 */ /* 0x000e260000002100 */
[----:B---3--:R1:W2:Y:S04]  /*2c610*/  @!P4 LDG.E.U8 R39, desc[UR22][R8.64] ;  /* 0x000000160827c981 */ /* 0x0082a8000c1e1100 */
[----:B------:R-:W1:Y:S04]  /*2c620*/  LDL R8, [R1+0x9d0] ;  /* 0x0009d00001087983 */ /* 0x000e680000100800 */
[----:B------:R-:W1:Y:S01]  /*2c630*/  LDL R9, [R1+0x9d4] ;  /* 0x0009d40001097983 */ /* 0x000e620000100800 */
[----:B------:R-:W-:-:S02]  /*2c640*/  PRMT R55, RZ, 0x7610, R55 ;  /* 0x00007610ff377816 */ /* 0x000fc40000000037 */
[----:B------:R-:W-:Y:S02]  /*2c650*/  PRMT R75, RZ, 0x7610, R75 ;  /* 0x00007610ff4b7816 */ /* 0x000fe4000000004b */
[----:B------:R-:W-:Y:S02]  /*2c660*/  PRMT R2, RZ, 0x7610, R2 ;  /* 0x00007610ff027816 */ /* 0x000fe40000000002 */
[----:B-1----:R-:W-:-:S04]  /*2c670*/  @!P2 LOP3.LUT R9, R9, R8, RZ, 0x3c, !PT ;  /* 0x000000080909a212 */ /* 0x002fc800078e3cff */
[----:B------:R-:W-:-:S04]  /*2c680*/  @!P2 LOP3.LUT R8, R9, R8, RZ, 0x3c, !PT ;  /* 0x000000080908a212 */ /* 0x000fc800078e3cff */
[----:B------:R-:W-:-:S05]  /*2c690*/  @!P2 LOP3.LUT R9, R9, R8, RZ, 0x3c, !PT ;  /* 0x000000080909a212 */ /* 0x000fca00078e3cff */
[----:B------:R0:W3:Y:S02]  /*2c6a0*/  @!P2 LDG.E.U8 R55, desc[UR22][R8.64] ;  /* 0x000000160837a981 */ /* 0x0000e4000c1e1100 */
[--C-:B0-----:R-:W-:Y:S02]  /*2c6b0*/  SHF.R.U32.HI R9, RZ, 0x7, R15.reuse ;  /* 0x00000007ff097819 */ /* 0x101fe4000001160f */
[----:B------:R-:W-:Y:S02]  /*2c6c0*/  SHF.R.U32.HI R8, RZ, 0x7, R15 ;  /* 0x00000007ff087819 */ /* 0x000fe4000001160f */
[----:B------:R-:W-:Y:S02]  /*2c6d0*/  SGXT.U32 R9, R9, 0x1 ;  /* 0x000000010909781a */ /* 0x000fe40000000000 */
[----:B------:R-:W-:Y:S02]  /*2c6e0*/  SGXT.U32 R8, R8, 0x1 ;  /* 0x000000010808781a */ /* 0x000fe40000000000 */
[----:B------:R-:W-:-:S02]  /*2c6f0*/  LOP3.LUT R9, R9, 0x74, RZ, 0xfc, !PT ;  /* 0x0000007409097812 */ /* 0x000fc400078efcff */
[----:B------:R-:W-:Y:S02]  /*2c700*/  LOP3.LUT R8, R8, 0x72, RZ, 0xfc, !PT ;  /* 0x0000007208087812 */ /* 0x000fe400078efcff */
[----:B------:R-:W-:Y:S02]  /*2c710*/  SHF.R.U32.HI R15, RZ, 0x7, R15 ;  /* 0x00000007ff0f7819 */ /* 0x000fe4000001160f */
[----:B------:R-:W-:Y:S01]  /*2c720*/  ISETP.GE.AND P4, PT, R8, UR5, PT ;  /* 0x0000000508007c0c */ /* 0x000fe2000bf86270 */
[----:B------:R-:W-:Y:S01]  /*2c730*/  @!P5 IMAD.MOV.U32 R8, RZ, RZ, R14 ;  /* 0x000000ffff08d224 */ /* 0x000fe200078e000e */
[----:B------:R-:W-:Y:S01]  /*2c740*/  ISETP.GE.AND P2, PT, R9, UR5, PT ;  /* 0x0000000509007c0c */ /* 0x000fe2000bf46270 */
[----:B----4-:R-:W-:Y:S01]  /*2c750*/  @!P5 IMAD.MOV.U32 R9, RZ, RZ, R28 ;  /* 0x000000ffff09d224 */ /* 0x010fe200078e001c */
[----:B------:R-:W-:-:S04]  /*2c760*/  SGXT.U32 R15, R15, 0x1 ;  /* 0x000000010f0f781a */ /* 0x000fc80000000000 */
[----:B------:R-:W-:Y:S01]  /*2c770*/  LOP3.LUT R15, R15, 0x70, RZ, 0xfc, !PT ;  /* 0x000000700f0f7812 */ /* 0x000fe200078efcff */
[----:B------:R0:W4:Y:S03]  /*2c780*/  @!P5 LDG.E.U8 R75, desc[UR22][R8.64] ;  /* 0x00000016084bd981 */ /* 0x000126000c1e1100 */
[----:B------:R-:W-:Y:S02]  /*2c790*/  ISETP.GE.AND P6, PT, R15, UR5, PT ;  /* 0x000000050f007c0c */ /* 0x000fe4000bfc6270 */
[----:B------:R-:W2:Y:S01]  /*2c7a0*/  LDL.LU R15, [R1+0xf8c] ;  /* 0x000f8c00010f7983 */ /* 0x000ea20000300800 */
[----:B0-----:R-:W-:Y:S02]  /*2c7b0*/  @!P3 IMAD.MOV.U32 R8, RZ, RZ, R12 ;  /* 0x000000ffff08b224 */ /* 0x001fe400078e000c */
[----:B------:R-:W-:-:S05]  /*2c7c0*/  @!P3 IMAD.MOV.U32 R9, RZ, RZ, R13 ;  /* 0x000000ffff09b224 */ /* 0x000fca00078e000d */
[----:B------:R-:W2:Y:S04]  /*2c7d0*/  @!P3 LDG.E.U8 R2, desc[UR22][R8.64] ;  /* 0x000000160802b981 */ /* 0x000ea8000c1e1100 */
[----:B------:R-:W3:Y:S04]  /*2c7e0*/  LDL R8, [R1+0x9e8] ;  /* 0x0009e80001087983 */ /* 0x000ee80000100800 */
[----:B------:R-:W3:Y:S01]  /*2c7f0*/  LDL R9, [R1+0x9ec] ;  /* 0x0009ec0001097983 */ /* 0x000ee20000100800 */
[----:B------:R-:W0:Y:S01]  /*2c800*/  S2R R14, SR_TID.X ;  /* 0x00000000000e7919 */ /* 0x000e220000002100 */
[----:B------:R-:W-:-:S02]  /*2c810*/  PRMT R38, RZ, 0x7610, R38 ;  /* 0x00007610ff267816 */ /* 0x000fc40000000026 */
[--C-:B0-----:R-:W-:Y:S02]  /*2c820*/  SHF.R.U32.HI R13, RZ, 0x7, R14.reuse ;  /* 0x00000007ff0d7819 */ /* 0x101fe4000001160e */
[----:B------:R-:W-:Y:S02]  /*2c830*/  SHF.R.U32.HI R14, RZ, 0x7, R14 ;  /* 0x00000007ff0e7819 */ /* 0x000fe4000001160e */
[----:B------:R-:W-:Y:S02]  /*2c840*/  SGXT.U32 R13, R13, 0x1 ;  /* 0x000000010d0d781a */ /* 0x000fe40000000000 */
[----:B------:R-:W-:Y:S02]  /*2c850*/  SGXT.U32 R14, R14, 0x1 ;  /* 0x000000010e0e781a */ /* 0x000fe40000000000 */
[----:B------:R-:W-:Y:S02]  /*2c860*/  LOP3.LUT R13, R13, 0x78, RZ, 0xfc, !PT ;  /* 0x000000780d0d7812 */ /* 0x000fe400078efcff */
[----:B------:R-:W-:-:S02]  /*2c870*/  LOP3.LUT R14, R14, 0x76, RZ, 0xfc, !PT ;  /* 0x000000760e0e7812 */ /* 0x000fc400078efcff */
[----:B------:R-:W-:Y:S02]  /*2c880*/  ISETP.GE.AND P3, PT, R13, UR5, PT ;  /* 0x000000050d007c0c */ /* 0x000fe4000bf66270 */
[----:B------:R-:W-:Y:S01]  /*2c890*/  ISETP.GE.AND P5, PT, R14, UR5, PT ;  /* 0x000000050e007c0c */ /* 0x000fe2000bfa6270 */
[----:B--2---:R0:W-:Y:S04]  /*2c8a0*/  STL [R1+0x2c], R2 ;  /* 0x00002c0201007387 */ /* 0x0041e80000100800 */
[----:B------:R-:W2:Y:S04]  /*2c8b0*/  LDL R28, [R1+0xa08] ;  /* 0x000a0800011c7983 */ /* 0x000ea80000100800 */
[----:B------:R-:W2:Y:S04]  /*2c8c0*/  LDL R12, [R1+0xa0c] ;  /* 0x000a0c00010c7983 */ /* 0x000ea80000100800 */
[----:B0-----:R-:W2:Y:S01]  /*2c8d0*/  LDL R2, [R1+0xa04] ;  /* 0x000a040001027983 */ /* 0x001ea20000100800 */
[----:B---3--:R-:W-:-:S03]  /*2c8e0*/  @!P6 LOP3.LUT R9, R9, R8, RZ, 0x3c, !PT ;  /* 0x000000080909e212 */ /* 0x008fc600078e3cff */
[----:B------:R-:W3:Y:S01]  /*2c8f0*/  LDL.LU R14, [R1+0xf88] ;  /* 0x000f8800010e7983 */ /* 0x000ee20000300800 */
[----:B------:R-:W-:-:S03]  /*2c900*/  @!P6 LOP3.LUT R8, R9, R8, RZ, 0x3c, !PT ;  /* 0x000000080908e212 */ /* 0x000fc600078e3cff */
[----:B------:R-:W2:Y:S01]  /*2c910*/  LDL.LU R13, [R1+0xf84] ;  /* 0x000f8400010d7983 */ /* 0x000ea20000300800 */
[----:B------:R-:W-:-:S05]  /*2c920*/  @!P6 LOP3.LUT R9, R9, R8, RZ, 0x3c, !PT ;  /* 0x000000080909e212 */ /* 0x000fca00078e3cff */
[----:B------:R0:W2:Y:S04]  /*2c930*/  @!P6 LDG.E.U8 R38, desc[UR22][R8.64] ;  /* 0x000000160826e981 */ /* 0x0000a8000c1e1100 */
[----:B------:R-:W0:Y:S04]  /*2c940*/  LDL R8, [R1+0x9f0] ;  /* 0x0009f00001087983 */ /* 0x000e280000100800 */
[----:B------:R-:W0:Y:S01]  /*2c950*/  LDL R9, [R1+0x9f4] ;  /* 0x0009f40001097983 */ /* 0x000e220000100800 */
[----:B------:R-:W-:Y:S02]  /*2c960*/  PRMT R54, RZ, 0x7610, R54 ;  /* 0x00007610ff367816 */ /* 0x000fe40000000036 */
[----:B0-----:R-:W-:-:S04]  /*2c970*/  @!P4 LOP3.LUT R9, R9, R8, RZ, 0x3c, !PT ;  /* 0x000000080909c212 */ /* 0x001fc800078e3cff */
[----:B------:R-:W-:-:S04]  /*2c980*/  @!P4 LOP3.LUT R8, R9, R8, RZ, 0x3c, !PT ;  /* 0x000000080908c212 */ /* 0x000fc800078e3cff */
        /* <DEDUP_REMOVED lines=8> */
[----:B------:R0:W3:Y:S02]  /*2ca10*/  @!P2 LDG.E.U8 R76, desc[UR22][R8.64] ;  /* 0x00000016084ca981 */ /* 0x0000e4000c1e1100 */
[----:B0-----:R-:W0:Y:S02]  /*2ca20*/  S2R R9, SR_TID.X ;  /* 0x0000000000097919 */ /* 0x001e240000002100 */
[----:B0-----:R-:W-:Y:S02]  /*2ca30*/  SHF.R.U32.HI R8, RZ, 0x7, R9 ;  /* 0x00000007ff087819 */ /* 0x001fe40000011609 */
[----:B------:R-:W3:Y:S02]  /*2ca40*/  LDL R9, [R1+0xa00] ;  /* 0x000a000001097983 */ /* 0x000ee40000100800 */
[----:B------:R-:W-:-:S04]  /*2ca50*/  SGXT.U32 R8, R8, 0x1 ;  /* 0x000000010808781a */ /* 0x000fc80000000000 */
[----:B------:R-:W-:Y:S02]  /*2ca60*/  LOP3.LUT R8, R8, 0x7a, RZ, 0xfc, !PT ;  /* 0x0000007a08087812 */ /* 0x000fe400078efcff */
[----:B------:R-:W-:Y:S02]  /*2ca70*/  PRMT R109, RZ, 0x7610, R109 ;  /* 0x00007610ff6d7816 */ /* 0x000fe4000000006d */
[----:B------:R-:W-:Y:S01]  /*2ca80*/  ISETP.GE.AND P2, PT, R8, UR5, PT ;  /* 0x0000000508007c0c */ /* 0x000fe2000bf46270 */
[----:B--2---:R-:W-:Y:S01]  /*2ca90*/  @!P5 IMAD.MOV.U32 R8, RZ, RZ, R2 ;  /* 0x000000ffff08d224 */ /* 0x004fe200078e0002 */
[----:B------:R-:W-:Y:S01]  /*2caa0*/  PRMT R41, RZ, 0x7610, R41 ;  /* 0x00007610ff297816 */ /* 0x000fe20000000029 */
[----:B------:R-:W0:Y:S03]  /*2cab0*/  S2R R2, SR_TID.X ;  /* 0x0000000000027919 */ /* 0x000e260000002100 */
[----:B---3--:R1:W2:Y:S02]  /*2cac0*/  @!P5 LDG.E.U8 R109, desc[UR22][R8.64] ;  /* 0x00000016086dd981 */ /* 0x0082a4000c1e1100 */
[----:B-1----:R-:W-:-:S02]  /*2cad0*/  @!P3 IMAD.MOV.U32 R8, RZ, RZ, R12 ;  /* 0x000000ffff08b224 */ /* 0x002fc400078e000c */
[----:B------:R-:W-:Y:S01]  /*2cae0*/  @!P3 IMAD.MOV.U32 R9, RZ, RZ, R28 ;  /* 0x000000ffff09b224 */ /* 0x000fe200078e001c */
[----:B0-----:R-:W-:Y:S01]  /*2caf0*/  SHF.R.U32.HI R12, RZ, 0x7, R2 ;  /* 0x00000007ff0c7819 */ /* 0x001fe20000011602 */
[----:B------:R-:W3:Y:S04]  /*2cb00*/  LDL R28, [R1+0x4a4] ;  /* 0x0004a400011c7983 */ /* 0x000ee80000100800 */
[----:B------:R0:W2:Y:S04]  /*2cb10*/  @!P3 LDG.E.U8 R41, desc[UR22][R8.64] ;  /* 0x000000160829b981 */ /* 0x0000a8000c1e1100 */
[----:B------:R-:W0:Y:S04]  /*2cb20*/  LDL R8, [R1+0xa10] ;  /* 0x000a100001087983 */ /* 0x000e280000100800 */
[----:B------:R-:W0:Y:S01]  /*2cb30*/  LDL R9, [R1+0xa14] ;  /* 0x000a140001097983 */ /* 0x000e220000100800 */
[----:B------:R-:W-:-:S02]  /*2cb40*/  SGXT.U32 R12, R12, 0x1 ;  /* 0x000000010c0c781a */ /* 0x000fc40000000000 */
[----:B------:R-:W-:Y:S02]  /*2cb50*/  PRMT R57, RZ, 0x7610, R57 ;  /* 0x00007610ff397816 */ /* 0x000fe40000000039 */
[----:B------:R-:W-:-:S04]  /*2cb60*/  LOP3.LUT R12, R12, 0x7c, RZ, 0xfc, !PT ;  /* 0x0000007c0c0c7812 */ /* 0x000fc800078efcff */
[----:B------:R-:W-:Y:S02]  /*2cb70*/  ISETP.GE.AND P3, PT, R12, UR5, PT ;  /* 0x000000050c007c0c */ /* 0x000fe4000bf66270 */
[----:B------:R-:W2:Y:S01]  /*2cb80*/  LDL.LU R12, [R1+0xf80] ;  /* 0x000f8000010c7983 */ /* 0x000ea20000300800 */
[----:B0-----:R-:W-:-:S04]  /*2cb90*/  @!P2 LOP3.LUT R9, R9, R8, RZ, 0x3c, !PT ;  /* 0x000000080909a212 */ /* 0x001fc800078e3cff */
[----:B------:R-:W-:-:S04]  /*2cba0*/  @!P2 LOP3.LUT R8, R9, R8, RZ, 0x3c, !PT ;  /* 0x000000080908a212 */ /* 0x000fc800078e3cff */
[----:B------:R-:W-:-:S05]  /*2cbb0*/  @!P2 LOP3.LUT R9, R9, R8, RZ, 0x3c, !PT ;  /* 0x000000080909a212 */ /* 0x000fca00078e3cff */
[----:B------:R0:W2:Y:S04]  /*2cbc0*/  @!P2 LDG.E.U8 R57, desc[UR22][R8.64] ;  /* 0x000000160839a981 */ /* 0x0000a8000c1e1100 */
[----:B------:R-:W0:Y:S04]  /*2cbd0*/  LDL R8, [R1+0x834] ;  /* 0x0008340001087983 */ /* 0x000e280000100800 */
[----:B------:R-:W0:Y:S01]  /*2cbe0*/  LDL R9, [R1+0xa18] ;  /* 0x000a180001097983 */ /* 0x000e220000100800 */
[----:B------:R-:W-:Y:S02]  /*2cbf0*/  PRMT R77, RZ, 0x7610, R77 ;  /* 0x00007610ff4d7816 */ /* 0x000fe4000000004d */
[----:B------:R-:W-:-:S04]  /*2cc00*/  SHF.R.U32.HI R2, RZ, 0x7, R2 ;  /* 0x00000007ff027819 */ /* 0x000fc80000011602 */
[----:B------:R-:W-:-:S04]  /*2cc10*/  SGXT.U32 R2, R2, 0x1 ;  /* 0x000000010202781a */ /* 0x000fc80000000000 */
[----:B------:R-:W-:Y:S02]  /*2cc20*/  LOP3.LUT R2, R2, 0x7e, RZ, 0xfc, !PT ;  /* 0x0000007e02027812 */ /* 0x000fe400078efcff */
[----:B0-----:R-:W-:-:S04]  /*2cc30*/  @!P3 LOP3.LUT R9, R9, R8, RZ, 0x3c, !PT ;  /* 0x000000080909b212 */ /* 0x001fc800078e3cff */
[----:B------:R-:W-:-:S04]  /*2cc40*/  @!P3 LOP3.LUT R8, R9, R8, RZ, 0x3c, !PT ;  /* 0x000000080908b212 */ /* 0x000fc800078e3cff */
[----:B------:R-:W-:-:S05]  /*2cc50*/  @!P3 LOP3.LUT R9, R9, R8, RZ, 0x3c, !PT ;  /* 0x000000080909b212 */ /* 0x000fca00078e3cff */
[----:B------:R0:W2:Y:S04]  /*2cc60*/  @!P3 LDG.E.U8 R77, desc[UR22][R8.64] ;  /* 0x00000016084db981 */ /* 0x0000a8000c1e1100 */
[----:B------:R-:W0:Y:S04]  /*2cc70*/  LDL R8, [R1+0x830] ;  /* 0x0008300001087983 */ /* 0x000e280000100800 */
[----:B------:R-:W0:Y:S01]  /*2cc80*/  LDL R9, [R1+0x838] ;  /* 0x0008380001097983 */ /* 0x000e220000100800 */
[----:B------:R-:W-:Y:S02]  /*2cc90*/  ISETP.GE.AND P2, PT, R2, UR5, PT ;  /* 0x0000000502007c0c */ /* 0x000fe4000bf46270 */
[----:B------:R-:W1:Y:S01]  /*2cca0*/  S2R R2, SR_TID.X ;  /* 0x0000000000027919 */ /* 0x000e620000002100 */
[----:B------:R-:W-:-:S02]  /*2ccb0*/  PRMT R111, RZ, 0x7610, R111 ;  /* 0x00007610ff6f7816 */ /* 0x000fc4000000006f */
[----:B-1----:R-:W-:-:S05]  /*2ccc0*/  LOP3.LUT R2, R2, 0x7f, RZ, 0xc0, !PT ;  /* 0x0000007f02027812 */ /* 0x002fca00078ec0ff */
[----:B------:R-:W-:Y:S03]  /*2ccd0*/  STL [R1+0xf40], R2 ;  /* 0x000f400201007387 */ /* 0x000fe60000100800 */
[----:B0-----:R-:W-:-:S04]  /*2cce0*/  @!P2 LOP3.LUT R9, R9, R8, RZ, 0x3c, !PT ;  /* 0x000000080909a212 */ /* 0x001fc800078e3cff */
[----:B------:R-:W-:-:S04]  /*2ccf0*/  @!P2 LOP3.LUT R8, R9, R8, RZ, 0x3c, !PT ;  /* 0x000000080908a212 */ /* 0x000fc800078e3cff */
[----:B------:R-:W-:-:S05]  /*2cd00*/  @!P2 LOP3.LUT R9, R9, R8, RZ, 0x3c, !PT ;  /* 0x000000080909a212 */ /* 0x000fca00078e3cff */
[----:B------:R3:W2:Y:S04]  /*2cd10*/  @!P2 LDG.E.U8 R111, desc[UR22][R8.64] ;  /* 0x00000016086fa981 */ /* 0x0006a8000c1e1100 */
[----:B------:R-:W2:Y:S01]  /*2cd20*/  LDL R9, [R1+0x4a0] ;  /* 0x0004a00001097983 */ /* 0x000ea20000100800 */
[----:B------:R-:W-:Y:S02]  /*2cd30*/  ISETP.GE.AND P3, PT, R2, UR5, PT ;  /* 0x0000000502007c0c */ /* 0x000fe4000bf66270 */
[----:B------:R-:W-:-:S11]  /*2cd40*/  PRMT R113, RZ, 0x7610, R113 ;  /* 0x00007610ff717816 */ /* 0x000fd60000000071 */
[----:B---3--:R-:W-:Y:S01]  /*2cd50*/  @!P3 IMAD.MOV.U32 R8, RZ, RZ, R28 ;  /* 0x000000ffff08b224 */ /* 0x008fe200078e001c */
[----:B------:R-:W-:Y:S01]  /*2cd60*/  BAR.SYNC.DEFER_BLOCKING 0x0 ;  /* 0x0000000000007b1d */ /* 0x000fe20000010000 */
[----:B------:R-:W-:Y:S02]  /*2cd70*/  PRMT R115, RZ, 0x7610, R115 ;  /* 0x00007610ff737816 */ /* 0x000fe40000000073 */
[----:B------:R-:W-:Y:S02]  /*2cd80*/  PRMT R117, RZ, 0x7610, R117 ;  /* 0x00007610ff757816 */ /* 0x000fe40000000075 */
[----:B------:R-:W-:Y:S02]  /*2cd90*/  PRMT R119, RZ, 0x7610, R119 ;  /* 0x00007610ff777816 */ /* 0x000fe40000000077 */
[----:B------:R-:W-:Y:S01]  /*2cda0*/  PRMT R121, RZ, 0x7610, R121 ;  /* 0x00007610ff797816 */ /* 0x000fe20000000079 */
[----:B------:R-:W3:Y:S04]  /*2cdb0*/  LDL R28, [R1+0x524] ;  /* 0x00052400011c7983 */ /* 0x000ee80000100800 */
[----:B--2---:R0:W2:Y:S04]  /*2cdc0*/  @!P3 LDG.E.U8 R113, desc[UR22][R8.64] ;  /* 0x000000160871b981 */ /* 0x0040a8000c1e1100 */
[----:B------:R-:W0:Y:S04]  /*2cdd0*/  LDL R8, [R1+0x4b8] ;  /* 0x0004b80001087983 */ /* 0x000e280000100800 */
[----:B------:R-:W0:Y:S02]  /*2cde0*/  LDL R9, [R1+0x4bc] ;  /* 0x0004bc0001097983 */ /* 0x000e240000100800 */
[----:B0-----:R-:W-:-:S04]  /*2cdf0*/  @!P3 LOP3.LUT R9, R9, R8, RZ, 0x3c, !PT ;  /* 0x000000080909b212 */ /* 0x001fc800078e3cff */
[----:B------:R-:W-:-:S04]  /*2ce00*/  @!P3 LOP3.LUT R8, R9, R8, RZ, 0x3c, !PT ;  /* 0x000000080908b212 */ /* 0x000fc800078e3cff */
[----:B------:R-:W-:-:S05]  /*2ce10*/  @!P3 LOP3.LUT R9, R9, R8, RZ, 0x3c, !PT ;  /* 0x000000080909b212 */ /* 0x000fca00078e3cff */
[----:B------:R0:W2:Y:S04]  /*2ce20*/  @!P3 LDG.E.U8 R115, desc[UR22][R8.64] ;  /* 0x000000160873b981 */ /* 0x0000a8000c1e1100 */
        /* <DEDUP_REMOVED lines=25> */
[----:B------:R-:W2:Y:S01]  /*2cfc0*/  LDL R9, [R1+0x520] ;  /* 0x0005200001097983 */ /* 0x000ea20000100800 */
[----:B------:R-:W-:Y:S01]  /*2cfd0*/  PRMT R124, RZ, 0x7610, R124 ;  /* 0x00007610ff7c7816 */ /* 0x000fe2000000007c */
[----:B---3--:R-:W-:Y:S01]  /*2cfe0*/  @!P3 IMAD.MOV.U32 R8, RZ, RZ, R28 ;  /* 0x000000ffff08b224 */ /* 0x008fe200078e001c */
        /* <DEDUP_REMOVED lines=8> */
[----:B------:R-:W2:Y:S04]  /*2d070*/  @!P3 LDG.E.U8 R11, desc[UR22][R8.64] ;  /* 0x00000016080bb981 */ /* 0x000ea8000c1e1100 */
[----:B--2---:R0:W-:Y:S04]  /*2d080*/  STL [R1+0x28], R11 ;  /* 0x0000280b01007387 */ /* 0x0041e80000100800 */
[----:B0-----:R-:W2:Y:S04]  /*2d090*/  LDL.LU R11, [R1+0xf7c] ;  /* 0x000f7c00010b7983 */ /* 0x001ea80000300800 */
[----:B------:R-:W2:Y:S04]  /*2d0a0*/  LDL R8, [R1+0x540] ;  /* 0x0005400001087983 */ /* 0x000ea80000100800 */
[----:B------:R-:W2:Y:S01]  /*2d0b0*/  LDL R9, [R1+0x544] ;  /* 0x0005440001097983 */ /* 0x000ea20000100800 */
[----:B------:R-:W-:-:S02]  /*2d0c0*/  PRMT R10, RZ, 0x7610, R10 ;  /* 0x00007610ff0a7816 */ /* 0x000fc4000000000a */
[----:B--2---:R-:W-:-:S04]  /*2d0d0*/  @!P3 LOP3.LUT R9, R9, R8, RZ, 0x3c, !PT ;  /* 0x000000080909b212 */ /* 0x004fc800078e3cff */
        /* <DEDUP_REMOVED lines=27> */
[----:B------:R-:W3:Y:S04]  /*2d290*/  @!P3 LDG.E.U8 R3, desc[UR22][R8.64] ;  /* 0x000000160803b981 */ /* 0x000ee8000c1e1100 */
[----:B--2---:R0:W-:Y:S04]  /*2d2a0*/  STL [R1+0x1c], R29 ;  /* 0x00001c1d01007387 */ /* 0x0041e80000100800 */
[----:B0-----:R-:W2:Y:S04]  /*2d2b0*/  LDL R29, [R1+0x5c4] ;  /* 0x0005c400011d7983 */ /* 0x001ea80000100800 */
[----:B---3--:R0:W-:Y:S04]  /*2d2c0*/  STL [R1+0x18], R3 ;  /* 0x0000180301007387 */ /* 0x0081e80000100800 */
[----:B0-----:R-:W3:Y:S04]  /*2d2d0*/  LDL.LU R3, [R1+0xf70] ;  /* 0x000f700001037983 */ /* 0x001ee80000300800 */
[----:B------:R-:W2:Y:S01]  /*2d2e0*/  LDL R9, [R1+0x580] ;  /* 0x0005800001097983 */ /* 0x000ea20000100800 */
[----:B------:R-:W-:Y:S01]  /*2d2f0*/  PRMT R74, RZ, 0x7610, R74 ;  /* 0x00007610ff4a7816 */ /* 0x000fe2000000004a */
[----:B------:R-:W-:-:S02]  /*2d300*/  @!P3 IMAD.MOV.U32 R8, RZ, RZ, R28 ;  /* 0x000000ffff08b224 */ /* 0x000fc400078e001c */
[----:B------:R-:W3:Y:S04]  /*2d310*/  LDL R28, [R1+0x5d4] ;  /* 0x0005d400011c7983 */ /* 0x000ee80000100800 */
[----:B--2---:R-:W2:Y:S04]  /*2d320*/  @!P3 LDG.E.U8 R74, desc[UR22][R8.64] ;  /* 0x00000016084ab981 */ /* 0x004ea8000c1e1100 */
        /* <DEDUP_REMOVED lines=26> */
[----:B------:R-:W2:Y:S01]  /*2d4d0*/  @!P3 LDG.E.U8 R6, desc[UR22][R8.64] ;  /* 0x000000160806b981 */ /* 0x000ea2000c1e1100 */
[----:B------:R-:W-:-:S03]  /*2d4e0*/  PRMT R2, RZ, 0x7610, R2 ;  /* 0x00007610ff027816 */ /* 0x000fc60000000002 */
[----:B--2---:R0:W-:Y:S04]  /*2d4f0*/  STL [R1+0x8], R6 ;  /* 0x0000080601007387 */ /* 0x0041e80000100800 */
[----:B0-----:R-:W2:Y:S04]  /*2d500*/  LDL.LU R6, [R1+0xf60] ;  /* 0x000f600001067983 */ /* 0x001ea80000300800 */
[----:B------:R-:W2:Y:S01]  /*2d510*/  LDL R9, [R1+0x5c0] ;  /* 0x0005c00001097983 */ /* 0x000ea20000100800 */
[----:B------:R-:W-:Y:S01]  /*2d520*/  @!P3 IMAD.MOV.U32 R8, RZ, RZ, R29 ;  /* 0x000000ffff08b224 */ /* 0x000fe200078e001d */
[----:B------:R-:W-:-:S02]  /*2d530*/  PRMT R0, RZ, 0x7610, R0 ;  /* 0x00007610ff007816 */ /* 0x000fc40000000000 */
[----:B------:R-:W3:Y:S04]  /*2d540*/  LDL R29, [R1+0x604] ;  /* 0x00060400011d7983 */ /* 0x000ee80000100800 */
[----:B--2---:R3:W2:Y:S04]  /*2d550*/  @!P3 LDG.E.U8 R2, desc[UR22][R8.64] ;  /* 0x000000160802b981 */ /* 0x0046a8000c1e1100 */
[----:B------:R-:W4:Y:S01]  /*2d560*/  LDL R9, [R1+0x5d0] ;  /* 0x0005d00001097983 */ /* 0x000f220000100800 */
[----:B---3--:R-:W-:-:S03]  /*2d570*/  @!P3 IMAD.MOV.U32 R8, RZ, RZ, R28 ;  /* 0x000000ffff08b224 */ /* 0x008fc600078e001c */
[----:B--2---:R0:W-:Y:S01]  /*2d580*/  STL [R1+0xf44], R2 ;  /* 0x000f440201007387 */ /* 0x0041e20000100800 */
[----:B------:R-:W-:-:S03]  /*2d590*/  PRMT R125, RZ, 0x7610, R125 ;  /* 0x00007610ff7d7816 */ /* 0x000fc6000000007d */
[----:B------:R-:W2:Y:S04]  /*2d5a0*/  LDL R28, [R1+0x610] ;  /* 0x00061000011c7983 */ /* 0x000ea80000100800 */
[----:B----4-:R-:W3:Y:S04]  /*2d5b0*/  @!P3 LDG.E.U8 R0, desc[UR22][R8.64] ;  /* 0x000000160800b981 */ /* 0x010ee8000c1e1100 */
[----:B0-----:R-:W4:Y:S04]  /*2d5c0*/  LDL R2, [R1+0x614] ;  /* 0x0006140001027983 */ /* 0x001f280000100800 */
[----:B------:R-:W2:Y:S04]  /*2d5d0*/  LDL R8, [R1+0x5e0] ;  /* 0x0005e00001087983 */ /* 0x000ea80000100800 */
[----:B------:R-:W2:Y:S04]  /*2d5e0*/  LDL R9, [R1+0x5e4] ;  /* 0x0005e40001097983 */ /* 0x000ea80000100800 */
[----:B---3--:R0:W-:Y:S04]  /*2d5f0*/  STL [R1+0xf48], R0 ;  /* 0x000f480001007387 */ /* 0x0081e80000100800 */
[----:B0-----:R-:W3:Y:S01]  /*2d600*/  LDL R0, [R1+0x600] ;  /* 0x0006000001007983 */ /* 0x001ee20000100800 */
[----:B--2---:R-:W-:-:S04]  /*2d610*/  @!P3 LOP3.LUT R9, R9, R8, RZ, 0x3c, !PT ;  /* 0x000000080909b212 */ /* 0x004fc800078e3cff */
[----:B------:R-:W-:-:S04]  /*2d620*/  @!P3 LOP3.LUT R8, R9, R8, RZ, 0x3c, !PT ;  /* 0x000000080908b212 */ /* 0x000fc800078e3cff */
[----:B------:R-:W-:-:S05]  /*2d630*/  @!P3 LOP3.LUT R9, R9, R8, RZ, 0x3c, !PT ;  /* 0x000000080909b212 */ /* 0x000fca00078e3cff */
[----:B------:R0:W2:Y:S04]  /*2d640*/  @!P3 LDG.E.U8 R125, desc[UR22][R8.64] ;  /* 0x00000016087db981 */ /* 0x0000a8000c1e1100 */
[----:B------:R-:W0:Y:S04]  /*2d650*/  LDL R8, [R1+0x5f0] ;  /* 0x0005f00001087983 */ /* 0x000e280000100800 */
[----:B------:R-:W0:Y:S01]  /*2d660*/  LDL R9, [R1+0x5f4] ;  /* 0x0005f40001097983 */ /* 0x000e220000100800 */
[----:B------:R-:W-:Y:S02]  /*2d670*/  PRMT R123, RZ, 0x7610, R123 ;  /* 0x00007610ff7b7816 */ /* 0x000fe4000000007b */
[----:B------:R-:W-:-:S02]  /*2d680*/  PRMT R120, RZ, 0x7610, R120 ;  /* 0x00007610ff787816 */ /* 0x000fc40000000078 */
[----:B0-----:R-:W-:-:S04]  /*2d690*/  @!P3 LOP3.LUT R9, R9, R8, RZ, 0x3c, !PT ;  /* 0x000000080909b212 */ /* 0x001fc800078e3cff */
[----:B------:R-:W-:-:S04]  /*2d6a0*/  @!P3 LOP3.LUT R8, R9, R8, RZ, 0x3c, !PT ;  /* 0x000000080908b212 */ /* 0x000fc800078e3cff */
[----:B------:R-:W-:-:S05]  /*2d6b0*/  @!P3 LOP3.LUT R9, R9, R8, RZ, 0x3c, !PT ;  /* 0x000000080909b212 */ /* 0x000fca00078e3cff */
[----:B------:R0:W4:Y:S02]  /*2d6c0*/  @!P3 LDG.E.U8 R123, desc[UR22][R8.64] ;  /* 0x00000016087bb981 */ /* 0x000124000c1e1100 */
[----:B0-----:R-:W-:Y:S02]  /*2d6d0*/  @!P3 IMAD.MOV.U32 R8, RZ, RZ, R29 ;  /* 0x000000ffff08b224 */ /* 0x001fe400078e001d */
[----:B---3--:R-:W-:-:S05]  /*2d6e0*/  @!P3 IMAD.MOV.U32 R9, RZ, RZ, R0 ;  /* 0x000000ffff09b224 */ /* 0x008fca00078e0000 */
[----:B------:R4:W3:Y:S01]  /*2d6f0*/  @!P3 LDG.E.U8 R120, desc[UR22][R8.64] ;  /* 0x000000160878b981 */ /* 0x0008e2000c1e1100 */
[----:B------:R-:W-:-:S03]  /*2d700*/  PRMT R118, RZ, 0x7610, R118 ;  /* 0x00007610ff767816 */ /* 0x000fc60000000076 */
[----:B--2---:R0:W-:Y:S01]  /*2d710*/  STL [R1+0xf4c], R125 ;  /* 0x000f4c7d01007387 */ /* 0x0041e20000100800 */
[----:B----4-:R-:W-:Y:S02]  /*2d720*/  @!P3 IMAD.MOV.U32 R8, RZ, RZ, R2 ;  /* 0x000000ffff08b224 */ /* 0x010fe400078e0002 */
[----:B------:R-:W-:-:S05]  /*2d730*/  @!P3 IMAD.MOV.U32 R9, RZ, RZ, R28 ;  /* 0x000000ffff09b224 */ /* 0x000fca00078e001c */
[----:B------:R-:W2:Y:S04]  /*2d740*/  @!P3 LDG.E.U8 R118, desc[UR22][R8.64] ;  /* 0x000000160876b981 */ /* 0x000ea8000c1e1100 */
[----:B------:R1:W-:Y:S04]  /*2d750*/  STL [R1+0xf50], R123 ;  /* 0x000f507b01007387 */ /* 0x0003e80000100800 */
[----:B0-----:R-:W4:Y:S04]  /*2d760*/  LDL R125, [R1+0x634] ;  /* 0x00063400017d7983 */ /* 0x001f280000100800 */
[----:B-1----:R-:W4:Y:S04]  /*2d770*/  LDL R123, [R1+0x624] ;  /* 0x00062400017b7983 */ /* 0x002f280000100800 */
[----:B---3--:R0:W-:Y:S01]  /*2d780*/  STL [R1+0xf54], R120 ;  /* 0x000f547801007387 */ /* 0x0081e20000100800 */
[----:B------:R-:W-:-:S03]  /*2d790*/  PRMT R116, RZ, 0x7610, R116 ;  /* 0x00007610ff747816 */ /* 0x000fc60000000074 */
[----:B------:R-:W3:Y:S04]  /*2d7a0*/  LDL R29, [R1+0x640] ;  /* 0x00064000011d7983 */ /* 0x000ee80000100800 */
[----:B------:R-:W3:Y:S04]  /*2d7b0*/  LDL R28, [R1+0x644] ;  /* 0x00064400011c7983 */ /* 0x000ee80000100800 */
[----:B0-----:R-:W3:Y:S04]  /*2d7c0*/  LDL R120, [R1+0x620] ;  /* 0x0006200001787983 */ /* 0x001ee80000100800 */
[----:B------:R-:W3:Y:S04]  /*2d7d0*/  LDL R2, [R1+0x650] ;  /* 0x0006500001027983 */ /* 0x000ee80000100800 */
[----:B------:R-:W3:Y:S04]  /*2d7e0*/  LDL R0, [R1+0x654] ;  /* 0x0006540001007983 */ /* 0x000ee80000100800 */
[----:B--2---:R0:W-:Y:S04]  /*2d7f0*/  STL [R1+0xf58], R118 ;  /* 0x000f587601007387 */ /* 0x0041e80000100800 */
[----:B0-----:R-:W2:Y:S01]  /*2d800*/  LDL R118, [R1+0x630] ;  /* 0x0006300001767983 */ /* 0x001ea20000100800 */
[----:B----4-:R-:W-:-:S03]  /*2d810*/  @!P3 IMAD.MOV.U32 R8, RZ, RZ, R123 ;  /* 0x000000ffff08b224 */ /* 0x010fc600078e007b */
[----:B------:R-:W4:Y:S01]  /*2d820*/  LDL R123, [R1+0x660] ;  /* 0x00066000017b7983 */ /* 0x000f220000100800 */
[----:B---3--:R-:W-:-:S03]  /*2d830*/  @!P3 IMAD.MOV.U32 R9, RZ, RZ, R120 ;  /* 0x000000ffff09b224 */ /* 0x008fc600078e0078 */
[----:B------:R-:W3:Y:S04]  /*2d840*/  LDL R120, [R1+0x664] ;  /* 0x0006640001787983 */ /* 0x000ee80000100800 */
[----:B------:R0:W3:Y:S01]  /*2d850*/  @!P3 LDG.E.U8 R116, desc[UR22][R8.64] ;  /* 0x000000160874b981 */ /* 0x0000e2000c1e1100 */
[----:B------:R-:W-:Y:S02]  /*2d860*/  PRMT R114, RZ, 0x7610, R114 ;  /* 0x00007610ff727816 */ /* 0x000fe40000000072 */
[----:B------:R-:W-:Y:S01]  /*2d870*/  PRMT R112, RZ, 0x7610, R112 ;  /* 0x00007610ff707816 */ /* 0x000fe20000000070 */
[----:B0-----:R-:W-:Y:S02]  /*2d880*/  @!P3 IMAD.MOV.U32 R8, RZ, RZ, R125 ;  /* 0x000000ffff08b224 */ /* 0x001fe400078e007d */
[----:B--2---:R-:W-:-:S05]  /*2d890*/  @!P3 IMAD.MOV.U32 R9, RZ, RZ, R118 ;  /* 0x000000ffff09b224 */ /* 0x004fca00078e0076 */
[----:B------:R0:W2:Y:S02]  /*2d8a0*/  @!P3 LDG.E.U8 R114, desc[UR22][R8.64] ;  /* 0x000000160872b981 */ /* 0x0000a4000c1e1100 */
[----:B0-----:R-:W-:Y:S02]  /*2d8b0*/  @!P3 IMAD.MOV.U32 R8, RZ, RZ, R28 ;  /* 0x000000ffff08b224 */ /* 0x001fe400078e001c */
[----:B------:R-:W-:-:S05]  /*2d8c0*/  @!P3 IMAD.MOV.U32 R9, RZ, RZ, R29 ;  /* 0x000000ffff09b224 */ /* 0x000fca00078e001d */
[----:B------:R0:W2:Y:S02]  /*2d8d0*/  @!P3 LDG.E.U8 R112, desc[UR22][R8.64] ;  /* 0x000000160870b981 */ /* 0x0000a4000c1e1100 */
[----:B0-----:R-:W-:Y:S02]  /*2d8e0*/  @!P3 IMAD.MOV.U32 R8, RZ, RZ, R0 ;  /* 0x000000ffff08b224 */ /* 0x001fe400078e0000 */
[----:B------:R-:W-:Y:S01]  /*2d8f0*/  @!P3 IMAD.MOV.U32 R9, RZ, RZ, R2 ;  /* 0x000000ffff09b224 */ /* 0x000fe200078e0002 */
[----:B---3--:R0:W-:Y:S04]  /*2d900*/  STL [R1+0xf5c], R116 ;  /* 0x000f5c7401007387 */ /* 0x0081e80000100800 */
[----:B------:R-:W3:Y:S04]  /*2d910*/  LDL R118, [R1+0x670] ;  /* 0x0006700001767983 */ /* 0x000ee80000100800 */
[----:B------:R-:W2:Y:S04]  /*2d920*/  LDL R29, [R1+0x680] ;  /* 0x00068000011d7983 */ /* 0x000ea80000100800 */
[----:B0-----:R-:W2:Y:S04]  /*2d930*/  LDL R116, [R1+0x674] ;  /* 0x0006740001747983 */ /* 0x001ea80000100800 */
[----:B------:R-:W2:Y:S04]  /*2d940*/  LDL R28, [R1+0x684] ;  /* 0x00068400011c7983 */ /* 0x000ea80000100800 */
[----:B------:R-:W2:Y:S04]  /*2d950*/  LDL R2, [R1+0x690] ;  /* 0x0006900001027983 */ /* 0x000ea80000100800 */
[----:B------:R-:W2:Y:S01]  /*2d960*/  LDL R0, [R1+0x694] ;  /* 0x0006940001007983 */ /* 0x000ea20000100800 */
[----:B------:R-:W-:-:S02]  /*2d970*/  PRMT R110, RZ, 0x7610, R110 ;  /* 0x00007610ff6e7816 */ /* 0x000fc4000000006e */
[----:B------:R-:W-:Y:S01]  /*2d980*/  PRMT R108, RZ, 0x7610, R108 ;  /* 0x00007610ff6c7816 */ /* 0x000fe2000000006c */
[----:B------:R-:W2:Y:S04]  /*2d990*/  LDL R125, [R1+0x824] ;  /* 0x00082400017d7983 */ /* 0x000ea80000100800 */
[----:B------:R0:W2:Y:S01]  /*2d9a0*/  @!P3 LDG.E.U8 R110, desc[UR22][R8.64] ;  /* 0x00000016086eb981 */ /* 0x0000a2000c1e1100 */
[----:B------:R-:W-:Y:S01]  /*2d9b0*/  PRMT R106, RZ, 0x7610, R106 ;  /* 0x00007610ff6a7816 */ /* 0x000fe2000000006a */
[----:B0-----:R-:W-:Y:S02]  /*2d9c0*/  @!P3 IMAD.MOV.U32 R8, RZ, RZ, R120 ;  /* 0x000000ffff08b224 */ /* 0x001fe400078e0078 */
[----:B----4-:R-:W-:Y:S01]  /*2d9d0*/  @!P3 IMAD.MOV.U32 R9, RZ, RZ, R123 ;  /* 0x000000ffff09b224 */ /* 0x010fe200078e007b */
[----:B------:R-:W4:Y:S04]  /*2d9e0*/  LDL R120, [R1+0x6a4] ;  /* 0x0006a40001787983 */ /* 0x000f280000100800 */
[----:B------:R-:W4:Y:S04]  /*2d9f0*/  LDL R123, [R1+0x6a0] ;  /* 0x0006a000017b7983 */ /* 0x000f280000100800 */
[----:B------:R3:W4:Y:S01]  /*2da00*/  @!P3 LDG.E.U8 R108, desc[UR22][R8.64] ;  /* 0x00000016086cb981 */ /* 0x000722000c1e1100 */
[----:B------:R-:W-:Y:S01]  /*2da10*/  PRMT R104, RZ, 0x7610, R104 ;  /* 0x00007610ff687816 */ /* 0x000fe20000000068 */
[----:B---3--:R-:W-:-:S02]  /*2da20*/  @!P3 IMAD.MOV.U32 R9, RZ, RZ, R118 ;  /* 0x000000ffff09b224 */ /* 0x008fc400078e0076 */
[----:B------:R-:W3:Y:S01]  /*2da30*/  LDL R118, [R1+0x6b0] ;  /* 0x0006b00001767983 */ /* 0x000ee20000100800 */
[----:B--2---:R-:W-:-:S03]  /*2da40*/  @!P3 IMAD.MOV.U32 R8, RZ, RZ, R116 ;  /* 0x000000ffff08b224 */ /* 0x004fc600078e0074 */
[----:B------:R-:W2:Y:S04]  /*2da50*/  LDL R116, [R1+0x6b4] ;  /* 0x0006b40001747983 */ /* 0x000ea80000100800 */
[----:B------:R0:W2:Y:S02]  /*2da60*/  @!P3 LDG.E.U8 R106, desc[UR22][R8.64] ;  /* 0x00000016086ab981 */ /* 0x0000a4000c1e1100 */
[----:B0-----:R-:W-:Y:S02]  /*2da70*/  @!P3 IMAD.MOV.U32 R8, RZ, RZ, R28 ;  /* 0x000000ffff08b224 */ /* 0x001fe400078e001c */
[----:B------:R-:W-:Y:S01]  /*2da80*/  @!P3 IMAD.MOV.U32 R9, RZ, RZ, R29 ;  /* 0x000000ffff09b224 */ /* 0x000fe200078e001d */
[----:B------:R-:W2:Y:S04]  /*2da90*/  LDL R28, [R1+0x6c4] ;  /* 0x0006c400011c7983 */ /* 0x000ea80000100800 */
[----:B------:R-:W2:Y:S04]  /*2daa0*/  LDL R29, [R1+0x6c0] ;  /* 0x0006c000011d7983 */ /* 0x000ea80000100800 */
[----:B------:R0:W2:Y:S02]  /*2dab0*/  @!P3 LDG.E.U8 R104, desc[UR22][R8.64] ;  /* 0x000000160868b981 */ /* 0x0000a4000c1e1100 */
[----:B0-----:R-:W-:-:S02]  /*2dac0*/  @!P3 IMAD.MOV.U32 R8, RZ, RZ, R0 ;  /* 0x000000ffff08b224 */ /* 0x001fc400078e0000 */
[----:B------:R-:W-:Y:S01]  /*2dad0*/  @!P3 IMAD.MOV.U32 R9, RZ, RZ, R2 ;  /* 0x000000ffff09b224 */ /* 0x000fe200078e0002 */
[----:B------:R-:W2:Y:S04]  /*2dae0*/  LDL R0, [R1+0x6d4] ;  /* 0x0006d40001007983 */ /* 0x000ea80000100800 */
[----:B------:R-:W2:Y:S01]  /*2daf0*/  LDL R2, [R1+0x6d0] ;  /* 0x0006d00001027983 */ /* 0x000ea20000100800 */
[----:B------:R-:W-:Y:S02]  /*2db00*/  PRMT R102, RZ, 0x7610, R102 ;  /* 0x00007610ff667816 */ /* 0x000fe40000000066 */
[----:B------:R-:W-:-:S04]  /*2db10*/  PRMT R100, RZ, 0x7610, R100 ;  /* 0x00007610ff647816 */ /* 0x000fc80000000064 */
[----:B------:R4:W2:Y:S01]  /*2db20*/  @!P3 LDG.E.U8 R102, desc[UR22][R8.64] ;  /* 0x000000160866b981 */ /* 0x0008a2000c1e1100 */
[----:B------:R-:W-:Y:S01]  /*2db30*/  PRMT R98, RZ, 0x7610, R98 ;  /* 0x00007610ff627816 */ /* 0x000fe20000000062 */
[----:B----4-:R-:W-:Y:S02]  /*2db40*/  @!P3 IMAD.MOV.U32 R8, RZ, RZ, R120 ;  /* 0x000000ffff08b224 */ /* 0x010fe400078e0078 */
[----:B------:R-:W-:Y:S01]  /*2db50*/  @!P3 IMAD.MOV.U32 R9, RZ, RZ, R123 ;  /* 0x000000ffff09b224 */ /* 0x000fe200078e007b */
        /* <DEDUP_REMOVED lines=10> */
[----:B------:R-:W2:Y:S01]  /*2dc00*/  LDL R28, [R1+0x704] ;  /* 0x00070400011c7983 */ /* 0x000ea20000100800 */
[----:B------:R-:W-:-:S03]  /*2dc10*/  @!P3 IMAD.MOV.U32 R9, RZ, RZ, R29 ;  /* 0x000000ffff09b224 */ /* 0x000fc600078e001d */
[----:B------:R-:W2:Y:S04]  /*2dc20*/  LDL R29, [R1+0x700] ;  /* 0x00070000011d7983 */ /* 0x000ea80000100800 */
[----:B------:R0:W2:Y:S02]  /*2dc30*/  @!P3 LDG.E.U8 R96, desc[UR22][R8.64] ;  /* 0x000000160860b981 */ /* 0x0000a4000c1e1100 */
[----:B0-----:R-:W-:Y:S02]  /*2dc40*/  @!P3 IMAD.MOV.U32 R8, RZ, RZ, R0 ;  /* 0x000000ffff08b224 */ /* 0x001fe400078e0000 */
[----:B------:R-:W2:Y:S01]  /*2dc50*/  LDL R0, [R1+0x714] ;  /* 0x0007140001007983 */ /* 0x000ea20000100800 */
[----:B------:R-:W-:-:S03]  /*2dc60*/  @!P3 IMAD.MOV.U32 R9, RZ, RZ, R2 ;  /* 0x000000ffff09b224 */ /* 0x000fc600078e0002 */
[----:B------:R-:W2:Y:S01]  /*2dc70*/  LDL R2, [R1+0x710] ;  /* 0x0007100001027983 */ /* 0x000ea20000100800 */
[----:B------:R-:W-:Y:S02]  /*2dc80*/  PRMT R95, RZ, 0x7610, R95 ;  /* 0x00007610ff5f7816 */ /* 0x000fe4000000005f */
[----:B------:R-:W-:-:S04]  /*2dc90*/  PRMT R94, RZ, 0x7610, R94 ;  /* 0x00007610ff5e7816 */ /* 0x000fc8000000005e */
[----:B------:R4:W2:Y:S01]  /*2dca0*/  @!P3 LDG.E.U8 R95, desc[UR22][R8.64] ;  /* 0x00000016085fb981 */ /* 0x0008a2000c1e1100 */
[----:B------:R-:W-:Y:S01]  /*2dcb0*/  PRMT R93, RZ, 0x7610, R93 ;  /* 0x00007610ff5d7816 */ /* 0x000fe2000000005d */
[----:B----4-:R-:W-:Y:S02]  /*2dcc0*/  @!P3 IMAD.MOV.U32 R8, RZ, RZ, R120 ;  /* 0x000000ffff08b224 */ /* 0x010fe400078e0078 */
[----:B------:R-:W4:Y:S01]  /*2dcd0*/  LDL R120, [R1+0x724] ;  /* 0x0007240001787983 */ /* 0x000f220000100800 */
[----:B------:R-:W-:-:S03]  /*2dce0*/  @!P3 IMAD.MOV.U32 R9, RZ, RZ, R123 ;  /* 0x000000ffff09b224 */ /* 0x000fc600078e007b */
[----:B------:R-:W4:Y:S04]  /*2dcf0*/  LDL R123, [R1+0x720] ;  /* 0x00072000017b7983 */ /* 0x000f280000100800 */
[----:B------:R3:W4:Y:S01]  /*2dd00*/  @!P3 LDG.E.U8 R94, desc[UR22][R8.64] ;  /* 0x00000016085eb981 */ /* 0x000722000c1e1100 */
[----:B------:R-:W-:Y:S01]  /*2dd10*/  PRMT R92, RZ, 0x7610, R92 ;  /* 0x00007610ff5c7816 */ /* 0x000fe2000000005c */
[----:B---3--:R-:W-:Y:S02]  /*2dd20*/  @!P3 IMAD.MOV.U32 R9, RZ, RZ, R118 ;  /* 0x000000ffff09b224 */ /* 0x008fe400078e0076 */
        /* <DEDUP_REMOVED lines=137> */
[----:B----4-:R-:W-:Y:S01]  /*2e5c0*/  @!P3 IMAD.MOV.U32 R8, RZ, RZ, R120 ;  /* 0x000000ffff08b224 */ /* 0x010fe200078e0078 */
[----:B------:R-:W-:Y:S01]  /*2e5d0*/  PRMT R10, RZ, 0x7610, R10 ;  /* 0x00007610ff0a7816 */ /* 0x000fe2000000000a */
[----:B------:R-:W4:Y:S01]  /*2e5e0*/  LDL R120, [R1+0x82c] ;  /* 0x00082c0001787983 */ /* 0x000f220000100800 */
[----:B------:R-:W-:-:S03]  /*2e5f0*/  @!P3 IMAD.MOV.U32 R9, RZ, RZ, R123 ;  /* 0x000000ffff09b224 */ /* 0x000fc600078e007b */
[----:B------:R-:W4:Y:S04]  /*2e600*/  LDL R123, [R1+0x828] ;  /* 0x00082800017b7983 */ /* 0x000f280000100800 */
[----:B------:R3:W4:Y:S02]  /*2e610*/  @!P3 LDG.E.U8 R12, desc[UR22][R8.64] ;  /* 0x00000016080cb981 */ /* 0x000724000c1e1100 */
[----:B---3--:R-:W-:Y:S02]  /*2e620*/  @!P3 IMAD.MOV.U32 R9, RZ, RZ, R118 ;  /* 0x000000ffff09b224 */ /* 0x008fe400078e0076 */
[----:B------:R-:W3:Y:S01]  /*2e630*/  LDL R118, [R1+0x4a8] ;  /* 0x0004a80001767983 */ /* 0x000ee20000100800 */
[----:B--2---:R-:W-:-:S03]  /*2e640*/  @!P3 IMAD.MOV.U32 R8, RZ, RZ, R116 ;  /* 0x000000ffff08b224 */ /* 0x004fc600078e0074 */
[----:B------:R-:W2:Y:S04]  /*2e650*/  LDL R116, [R1+0x4ac] ;  /* 0x0004ac0001747983 */ /* 0x000ea80000100800 */
[----:B------:R0:W2:Y:S02]  /*2e660*/  @!P3 LDG.E.U8 R11, desc[UR22][R8.64] ;  /* 0x00000016080bb981 */ /* 0x0000a4000c1e1100 */
[----:B0-----:R-:W-:Y:S02]  /*2e670*/  @!P3 IMAD.MOV.U32 R8, RZ, RZ, R28 ;  /* 0x000000ffff08b224 */ /* 0x001fe400078e001c */
[----:B------:R-:W-:-:S05]  /*2e680*/  @!P3 IMAD.MOV.U32 R9, RZ, RZ, R29 ;  /* 0x000000ffff09b224 */ /* 0x000fca00078e001d */
[----:B------:R0:W2:Y:S02]  /*2e690*/  @!P3 LDG.E.U8 R10, desc[UR22][R8.64] ;  /* 0x00000016080ab981 */ /* 0x0000a4000c1e1100 */
[----:B0-----:R-:W-:Y:S01]  /*2e6a0*/  PRMT R9, RZ, 0x7610, R9 ;  /* 0x00007610ff097816 */ /* 0x001fe20000000009 */
[----:B------:R-:W-:Y:S02]  /*2e6b0*/  @!P3 IMAD.MOV.U32 R28, RZ, RZ, R0 ;  /* 0x000000ffff1cb224 */ /* 0x000fe400078e0000 */
[----:B------:R-:W2:Y:S01]  /*2e6c0*/  LDL R0, [R1+0x4c4] ;  /* 0x0004c40001007983 */ /* 0x000ea20000100800 */
[----:B------:R-:W-:-:S03]  /*2e6d0*/  @!P3 IMAD.MOV.U32 R29, RZ, RZ, R2 ;  /* 0x000000ffff1db224 */ /* 0x000fc600078e0002 */
[----:B------:R-:W2:Y:S04]  /*2e6e0*/  LDL R2, [R1+0x4c0] ;  /* 0x0004c00001027983 */ /* 0x000ea80000100800 */
[----:B------:R0:W2:Y:S04]  /*2e6f0*/  @!P3 LDG.E.U8 R9, desc[UR22][R28.64] ;  /* 0x000000161c09b981 */ /* 0x0000a8000c1e1100 */
[----:B------:R-:W2:Y:S01]  /*2e700*/  LDL R29, [R1+0x820] ;  /* 0x00082000011d7983 */ /* 0x000ea20000100800 */
[----:B------:R-:W-:Y:S01]  /*2e710*/  PRMT R8, RZ, 0x7610, R8 ;  /* 0x00007610ff087816 */ /* 0x000fe20000000008 */
[----:B0-----:R-:W-:Y:S01]  /*2e720*/  @!P3 IMAD.MOV.U32 R28, RZ, RZ, R125 ;  /* 0x000000ffff1cb224 */ /* 0x001fe200078e007d */
[----:B------:R-:W-:Y:S01]  /*2e730*/  PRMT R7, RZ, 0x7610, R7 ;  /* 0x00007610ff077816 */ /* 0x000fe20000000007 */
[----:B------:R0:W-:Y:S01]  /*2e740*/  STS.U8 [R3+UR9+0x24000], R72 ;  /* 0x0240004803007988 */ /* 0x0001e20008000009 */
[----:B------:R-:W-:-:S03]  /*2e750*/  PRMT R74, RZ, 0x7610, R74 ;  /* 0x00007610ff4a7816 */ /* 0x000fc6000000004a */
[----:B------:R-:W3:Y:S01]  /*2e760*/  LDL R125, [R1+0x4dc] ;  /* 0x0004dc00017d7983 */ /* 0x000ee20000100800 */
[----:B0-----:R-:W-:-:S03]  /*2e770*/  PRMT R72, RZ, 0x7610, R72 ;  /* 0x00007610ff487816 */ /* 0x001fc60000000048 */
[----:B--2---:R4:W2:Y:S02]  /*2e780*/  @!P3 LDG.E.U8 R8, desc[UR22][R28.64] ;  /* 0x000000161c08b981 */ /* 0x0048a4000c1e1100 */
[----:B----4-:R-:W-:Y:S02]  /*2e790*/  @!P3 IMAD.MOV.U32 R28, RZ, RZ, R120 ;  /* 0x000000ffff1cb224 */ /* 0x010fe400078e0078 */
[----:B------:R-:W-:Y:S01]  /*2e7a0*/  @!P3 IMAD.MOV.U32 R29, RZ, RZ, R123 ;  /* 0x000000ffff1db224 */ /* 0x000fe200078e007b */
[----:B------:R-:W4:Y:S04]  /*2e7b0*/  LDL R120, [R1+0x4f4] ;  /* 0x0004f40001787983 */ /* 0x000f280000100800 */
[----:B------:R0:W2:Y:S04]  /*2e7c0*/  @!P3 LDG.E.U8 R7, desc[UR22][R28.64] ;  /* 0x000000161c07b981 */ /* 0x0000a8000c1e1100 */
[----:B------:R-:W2:Y:S01]  /*2e7d0*/  LDL R123, [R1+0x4f0] ;  /* 0x0004f000017b7983 */ /* 0x000ea20000100800 */
[----:B0-----:R-:W-:-:S02]  /*2e7e0*/  @!P3 IMAD.MOV.U32 R28, RZ, RZ, R116 ;  /* 0x000000ffff1cb224 */ /* 0x001fc400078e0074 */
[----:B---3--:R-:W-:Y:S01]  /*2e7f0*/  @!P3 IMAD.MOV.U32 R29, RZ, RZ, R118 ;  /* 0x000000ffff1db224 */ /* 0x008fe200078e0076 */
[----:B------:R-:W3:Y:S04]  /*2e800*/  LDL R116, [R1+0x50c] ;  /* 0x00050c0001747983 */ /* 0x000ee80000100800 */
[----:B------:R0:W2:Y:S04]  /*2e810*/  @!P3 LDG.E.U8 R74, desc[UR22][R28.64] ;  /* 0x000000161c4ab981 */ /* 0x0000a8000c1e1100 */
[----:B------:R-:W2:Y:S01]  /*2e820*/  LDL R118, [R1+0x508] ;  /* 0x0005080001767983 */ /* 0x000ea20000100800 */
[----:B0-----:R-:W-:-:S02]  /*2e830*/  @!P3 IMAD.MOV.U32 R28, RZ, RZ, R0 ;  /* 0x000000ffff1cb224 */ /* 0x001fc400078e0000 */
[----:B------:R-:W-:Y:S01]  /*2e840*/  @!P3 IMAD.MOV.U32 R29, RZ, RZ, R2 ;  /* 0x000000ffff1db224 */ /* 0x000fe200078e0002 */
[----:B------:R-:W2:Y:S04]  /*2e850*/  LDL R0, [R1+0x51c] ;  /* 0x00051c0001007983 */ /* 0x000ea80000100800 */
[----:B------:R0:W2:Y:S04]  /*2e860*/  @!P3 LDG.E.U8 R72, desc[UR22][R28.64] ;  /* 0x000000161c48b981 */ /* 0x0000a8000c1e1100 */
[----:B------:R-:W2:Y:S04]  /*2e870*/  LDL R2, [R1+0x518] ;  /* 0x0005180001027983 */ /* 0x000ea80000100800 */
[----:B------:R-:W2:Y:S01]  /*2e880*/  LDL R29, [R1+0x4d8] ;  /* 0x0004d800011d7983 */ /* 0x000ea20000100800 */
[----:B0-----:R-:W-:-:S03]  /*2e890*/  @!P3 IMAD.MOV.U32 R28, RZ, RZ, R125 ;  /* 0x000000ffff1cb224 */ /* 0x001fc600078e007d */
[----:B------:R0:W-:Y:S04]  /*2e8a0*/  STS.U8 [R3+UR9+0x24400], R70 ;  /* 0x0244004603007988 */ /* 0x0001e80008000009 */
[----:B------:R1:W-:Y:S04]  /*2e8b0*/  STS.U8 [R3+UR9+0x24800], R68 ;  /* 0x0248004403007988 */ /* 0x0003e80008000009 */
[----:B------:R2:W-:Y:S01]  /*2e8c0*/  STS.U8 [R3+UR9+0x24c00], R66 ;  /* 0x024c004203007988 */ /* 0x0005e20008000009 */
[----:B0-----:R-:W-:-:S03]  /*2e8d0*/  PRMT R70, RZ, 0x7610, R70 ;  /* 0x00007610ff467816 */ /* 0x001fc60000000046 */
[----:B------:R-:W3:Y:S01]  /*2e8e0*/  LDL R125, [R1+0x54c] ;  /* 0x00054c00017d7983 */ /* 0x000ee20000100800 */
[----:B-1----:R-:W-:-:S03]  /*2e8f0*/  PRMT R68, RZ, 0x7610, R68 ;  /* 0x00007610ff447816 */ /* 0x002fc60000000044 */
[----:B--2---:R4:W2:Y:S02]  /*2e900*/  @!P3 LDG.E.U8 R70, desc[UR22][R28.64] ;  /* 0x000000161c46b981 */ /* 0x0048a4000c1e1100 */
[----:B----4-:R-:W-:Y:S02]  /*2e910*/  @!P3 IMAD.MOV.U32 R28, RZ, RZ, R120 ;  /* 0x000000ffff1cb224 */ /* 0x010fe400078e0078 */
[----:B------:R-:W-:Y:S01]  /*2e920*/  @!P3 IMAD.MOV.U32 R29, RZ, RZ, R123 ;  /* 0x000000ffff1db224 */ /* 0x000fe200078e007b */
[----:B------:R-:W4:Y:S04]  /*2e930*/  LDL R120, [R1+0x52c] ;  /* 0x00052c0001787983 */ /* 0x000f280000100800 */
[----:B------:R-:W2:Y:S04]  /*2e940*/  LDL R123, [R1+0x528] ;  /* 0x00052800017b7983 */ /* 0x000ea80000100800 */
[----:B------:R3:W2:Y:S02]  /*2e950*/  @!P3 LDG.E.U8 R68, desc[UR22][R28.64] ;  /* 0x000000161c44b981 */ /* 0x0006a4000c1e1100 */
[----:B---3--:R-:W-:-:S02]  /*2e960*/  @!P3 IMAD.MOV.U32 R28, RZ, RZ, R116 ;  /* 0x000000ffff1cb224 */ /* 0x008fc400078e0074 */
[----:B------:R-:W-:Y:S01]  /*2e970*/  @!P3 IMAD.MOV.U32 R29, RZ, RZ, R118 ;  /* 0x000000ffff1db224 */ /* 0x000fe200078e0076 */
[----:B------:R-:W3:Y:S04]  /*2e980*/  LDL R116, [R1+0x53c] ;  /* 0x00053c0001747983 */ /* 0x000ee80000100800 */
[----:B------:R-:W3:Y:S01]  /*2e990*/  LDL R118, [R1+0x538] ;  /* 0x0005380001767983 */ /* 0x000ee20000100800 */
[----:B------:R-:W-:-:S03]  /*2e9a0*/  PRMT R66, RZ, 0x7610, R66 ;  /* 0x00007610ff427816 */ /* 0x000fc60000000042 */
[----:B------:R0:W-:Y:S04]  /*2e9b0*/  STS.U8 [R3+UR9+0x25c00], R33 ;  /* 0x025c002103007988 */ /* 0x0001e80008000009 */
[----:B------:R1:W3:Y:S04]  /*2e9c0*/  @!P3 LDG.E.U8 R66, desc[UR22][R28.64] ;  /* 0x000000161c42b981 */ /* 0x0002e8000c1e1100 */
[----:B0-----:R-:W3:Y:S01]  /*2e9d0*/  LDL R33, [R1+0x548] ;  /* 0x0005480001217983 */ /* 0x001ee20000100800 */
[----:B-1----:R-:W-:Y:S02]  /*2e9e0*/  @!P3 IMAD.MOV.U32 R28, RZ, RZ, R0 ;  /* 0x000000ffff1cb224 */ /* 0x002fe400078e0000 */
[----:B------:R-:W-:Y:S01]  /*2e9f0*/  @!P3 IMAD.MOV.U32 R29, RZ, RZ, R2 ;  /* 0x000000ffff1db224 */ /* 0x000fe200078e0002 */
[----:B------:R-:W3:Y:S04]  /*2ea00*/  LDL R0, [R1+0x55c] ;  /* 0x00055c0001007983 */ /* 0x000ee80000100800 */
[----:B------:R-:W3:Y:S04]  /*2ea10*/  LDL R2, [R1+0x558] ;  /* 0x0005580001027983 */ /* 0x000ee80000100800 */
[----:B------:R0:W-:Y:S04]  /*2ea20*/  STS.U8 [R3+UR9+0x25000], R64 ;  /* 0x0250004003007988 */ /* 0x0001e80008000009 */
[----:B------:R-:W-:Y:S04]  /*2ea30*/  STS.U8 [R3+UR9+0x25400], R31 ;  /* 0x0254001f03007988 */ /* 0x000fe80008000009 */
[----:B------:R4:W-:Y:S01]  /*2ea40*/  STS.U8 [R3+UR9+0x25800], R30 ;  /* 0x0258001e03007988 */ /* 0x0009e20008000009 */
[----:B0-----:R-:W-:-:S06]  /*2ea50*/  PRMT R64, RZ, 0x7610, R64 ;  /* 0x00007610ff407816 */ /* 0x001fcc0000000040 */
[----:B------:R0:W3:Y:S02]  /*2ea60*/  @!P3 LDG.E.U8 R64, desc[UR22][R28.64] ;  /* 0x000000161c40b981 */ /* 0x0000e4000c1e1100 */
[----:B0-----:R-:W-:Y:S01]  /*2ea70*/  PRMT R28, RZ, 0x7610, R28 ;  /* 0x00007610ff1c7816 */ /* 0x001fe2000000001c */
[----:B----4-:R-:W-:Y:S02]  /*2ea80*/  @!P3 IMAD.MOV.U32 R30, RZ, RZ, R120 ;  /* 0x000000ffff1eb224 */ /* 0x010fe400078e0078 */
[----:B------:R-:W4:Y:S01]  /*2ea90*/  LDL R120, [R1+0x56c] ;  /* 0x00056c0001787983 */ /* 0x000f220000100800 */
[----:B--2---:R-:W-:-:S03]  /*2eaa0*/  @!P3 IMAD.MOV.U32 R31, RZ, RZ, R123 ;  /* 0x000000ffff1fb224 */ /* 0x004fc600078e007b */
[----:B------:R-:W2:Y:S04]  /*2eab0*/  LDL R123, [R1+0x568] ;  /* 0x00056800017b7983 */ /* 0x000ea80000100800 */
[----:B------:R3:W2:Y:S02]  /*2eac0*/  @!P3 LDG.E.U8 R28, desc[UR22][R30.64] ;  /* 0x000000161e1cb981 */ /* 0x0006a4000c1e1100 */
[----:B---3--:R-:W-:Y:S02]  /*2ead0*/  @!P3 IMAD.MOV.U32 R30, RZ, RZ, R116 ;  /* 0x000000ffff1eb224 */ /* 0x008fe400078e0074 */
[----:B------:R-:W3:Y:S01]  /*2eae0*/  LDL R116, [R1+0x57c] ;  /* 0x00057c0001747983 */ /* 0x000ee20000100800 */
[----:B------:R-:W-:-:S03]  /*2eaf0*/  @!P3 IMAD.MOV.U32 R31, RZ, RZ, R118 ;  /* 0x000000ffff1fb224 */ /* 0x000fc600078e0076 */
[----:B------:R-:W3:Y:S01]  /*2eb00*/  LDL R118, [R1+0x578] ;  /* 0x0005780001767983 */ /* 0x000ee20000100800 */
[----:B------:R-:W-:-:S03]  /*2eb10*/  PRMT R29, RZ, 0x7610, R29 ;  /* 0x00007610ff1d7816 */ /* 0x000fc6000000001d */
[----:B------:R0:W-:Y:S04]  /*2eb20*/  STS.U8 [R3+UR9+0x26000], R32 ;  /* 0x0260002003007988 */ /* 0x0001e80008000009 */
[----:B------:R1:W3:Y:S01]  /*2eb30*/  @!P3 LDG.E.U8 R29, desc[UR22][R30.64] ;  /* 0x000000161e1db981 */ /* 0x0002e2000c1e1100 */
[----:B0-----:R-:W-:-:S03]  /*2eb40*/  @!P3 IMAD.MOV.U32 R32, RZ, RZ, R125 ;  /* 0x000000ffff20b224 */ /* 0x001fc600078e007d */
[----:B------:R-:W-:Y:S01]  /*2eb50*/  STS.U8 [R3+UR9+0x26400], R35 ;  /* 0x0264002303007988 */ /* 0x000fe20008000009 */
[----:B-1----:R-:W-:-:S03]  /*2eb60*/  PRMT R30, RZ, 0x7610, R30 ;  /* 0x00007610ff1e7816 */ /* 0x002fc6000000001e */
[----:B------:R-:W-:Y:S01]  /*2eb70*/  STS.U8 [R3+UR9+0x26800], R34 ;  /* 0x0268002203007988 */ /* 0x000fe20008000009 */
[----:B------:R-:W-:-:S03]  /*2eb80*/  PRMT R31, RZ, 0x7610, R31 ;  /* 0x00007610ff1f7816 */ /* 0x000fc6000000001f */
[----:B------:R-:W3:Y:S04]  /*2eb90*/  LDL R125, [R1+0x5ac] ;  /* 0x0005ac00017d7983 */ /* 0x000ee80000100800 */
[----:B------:R0:W3:Y:S02]  /*2eba0*/  @!P3 LDG.E.U8 R30, desc[UR22][R32.64] ;  /* 0x00000016201eb981 */ /* 0x0000e4000c1e1100 */
[----:B0-----:R-:W-:Y:S02]  /*2ebb0*/  @!P3 IMAD.MOV.U32 R32, RZ, RZ, R0 ;  /* 0x000000ffff20b224 */ /* 0x001fe400078e0000 */
[----:B------:R-:W-:Y:S01]  /*2ebc0*/  @!P3 IMAD.MOV.U32 R33, RZ, RZ, R2 ;  /* 0x000000ffff21b224 */ /* 0x000fe200078e0002 */
[----:B------:R-:W3:Y:S04]  /*2ebd0*/  LDL R0, [R1+0x58c] ;  /* 0x00058c0001007983 */ /* 0x000ee80000100800 */
[----:B------:R-:W3:Y:S04]  /*2ebe0*/  LDL R2, [R1+0x588] ;  /* 0x0005880001027983 */ /* 0x000ee80000100800 */
[----:B------:R0:W3:Y:S04]  /*2ebf0*/  @!P3 LDG.E.U8 R31, desc[UR22][R32.64] ;  /* 0x00000016201fb981 */ /* 0x0000e8000c1e1100 */
[----:B------:R1:W-:Y:S01]  /*2ec00*/  STS.U8 [R3+UR9+0x27400], R39 ;  /* 0x0274002703007988 */ /* 0x0003e20008000009 */
[----:B0-----:R-:W-:-:S03]  /*2ec10*/  PRMT R32, RZ, 0x7610, R32 ;  /* 0x00007610ff207816 */ /* 0x001fc60000000020 */
[----:B-1----:R-:W3:Y:S01]  /*2ec20*/  LDL R39, [R1+0x5a8] ;  /* 0x0005a80001277983 */ /* 0x002ee20000100800 */
[----:B----4-:R-:W-:-:S03]  /*2ec30*/  @!P3 IMAD.MOV.U32 R34, RZ, RZ, R120 ;  /* 0x000000ffff22b224 */ /* 0x010fc600078e0078 */
        /* <DEDUP_REMOVED lines=9> */
[----:B------:R-:W-:Y:S04]  /*2ecd0*/  STS.U8 [R3+UR9+0x26c00], R37 ;  /* 0x026c002503007988 */ /* 0x000fe80008000009 */
[----:B------:R0:W-:Y:S04]  /*2ece0*/  STS.U8 [R3+UR9+0x27000], R36 ;  /* 0x0270002403007988 */ /* 0x0001e80008000009 */
[----:B------:R1:W3:Y:S02]  /*2ecf0*/  @!P3 LDG.E.U8 R33, desc[UR22][R34.64] ;  /* 0x000000162221b981 */ /* 0x0002e4000c1e1100 */
[----:B-1----:R-:W-:-:S02]  /*2ed00*/  PRMT R34, RZ, 0x7610, R34 ;  /* 0x00007610ff227816 */ /* 0x002fc40000000022 */
[----:B------:R-:W-:Y:S01]  /*2ed10*/  PRMT R35, RZ, 0x7610, R35 ;  /* 0x00007610ff237816 */ /* 0x000fe20000000023 */
[----:B0-----:R-:W-:Y:S02]  /*2ed20*/  @!P3 IMAD.MOV.U32 R36, RZ, RZ, R0 ;  /* 0x000000ffff24b224 */ /* 0x001fe400078e0000 */
[----:B------:R-:W3:Y:S01]  /*2ed30*/  LDL R0, [R1+0x5cc] ;  /* 0x0005cc0001007983 */ /* 0x000ee20000100800 */
[----:B------:R-:W-:-:S03]  /*2ed40*/  @!P3 IMAD.MOV.U32 R37, RZ, RZ, R2 ;  /* 0x000000ffff25b224 */ /* 0x000fc600078e0002 */
[----:B------:R-:W3:Y:S04]  /*2ed50*/  LDL R2, [R1+0x5c8] ;  /* 0x0005c80001027983 */ /* 0x000ee80000100800 */
[----:B------:R4:W3:Y:S04]  /*2ed60*/  @!P3 LDG.E.U8 R34, desc[UR22][R36.64] ;  /* 0x000000162422b981 */ /* 0x0008e8000c1e1100 */
[----:B------:R0:W-:Y:S02]  /*2ed70*/  STS.U8 [R3+UR9+0x27800], R38 ;  /* 0x0278002603007988 */ /* 0x0001e40008000009 */
[----:B0-----:R-:W-:-:S02]  /*2ed80*/  @!P3 IMAD.MOV.U32 R38, RZ, RZ, R125 ;  /* 0x000000ffff26b224 */ /* 0x001fc400078e007d */
[----:B------:R-:W-:Y:S01]  /*2ed90*/  STS.U8 [R3+UR9+0x27c00], R41 ;  /* 0x027c002903007988 */ /* 0x000fe20008000009 */
[----:B----4-:R-:W-:-:S03]  /*2eda0*/  @!P3 IMAD.MOV.U32 R36, RZ, RZ, R120 ;  /* 0x000000ffff24b224 */ /* 0x010fc600078e0078 */
[----:B------:R-:W4:Y:S01]  /*2edb0*/  LDL R125, [R1+0x60c] ;  /* 0x00060c00017d7983 */ /* 0x000f220000100800 */
[----:B--2---:R-:W-:-:S03]  /*2edc0*/  @!P3 IMAD.MOV.U32 R37, RZ, RZ, R123 ;  /* 0x000000ffff25b224 */ /* 0x004fc600078e007b */
[----:B------:R-:W2:Y:S04]  /*2edd0*/  LDL R120, [R1+0x5dc] ;  /* 0x0005dc0001787983 */ /* 0x000ea80000100800 */
[----:B------:R-:W4:Y:S04]  /*2ede0*/  LDL R123, [R1+0x5d8] ;  /* 0x0005d800017b7983 */ /* 0x000f280000100800 */
[----:B------:R0:W4:Y:S02]  /*2edf0*/  @!P3 LDG.E.U8 R35, desc[UR22][R36.64] ;  /* 0x000000162423b981 */ /* 0x000124000c1e1100 */
[----:B0-----:R-:W-:-:S06]  /*2ee00*/  PRMT R36, RZ, 0x7610, R36 ;  /* 0x00007610ff247816 */ /* 0x001fcc0000000024 */
[----:B------:R3:W4:Y:S02]  /*2ee10*/  @!P3 LDG.E.U8 R36, desc[UR22][R38.64] ;  /* 0x000000162624b981 */ /* 0x000724000c1e1100 */
[----:B---3--:R-:W-:Y:S02]  /*2ee20*/  @!P3 IMAD.MOV.U32 R38, RZ, RZ, R116 ;  /* 0x000000ffff26b224 */ /* 0x008fe400078e0074 */
[----:B------:R-:W-:Y:S01]  /*2ee30*/  @!P3 IMAD.MOV.U32 R39, RZ, RZ, R118 ;  /* 0x000000ffff27b224 */ /* 0x000fe200078e0076 */
[----:B------:R-:W3:Y:S04]  /*2ee40*/  LDL R116, [R1+0x5ec] ;  /* 0x0005ec0001747983 */ /* 0x000ee80000100800 */
[----:B------:R-:W3:Y:S01]  /*2ee50*/  LDL R118, [R1+0x5e8] ;  /* 0x0005e80001767983 */ /* 0x000ee20000100800 */
[----:B------:R-:W-:-:S03]  /*2ee60*/  PRMT R37, RZ, 0x7610, R37 ;  /* 0x00007610ff257816 */ /* 0x000fc60000000025 */
[----:B------:R0:W-:Y:S04]  /*2ee70*/  STS.U8 [R4+UR9+0x24100], R40 ;  /* 0x0241002804007988 */ /* 0x0001e80008000009 */
[----:B------:R1:W3:Y:S01]  /*2ee80*/  @!P3 LDG.E.U8 R37, desc[UR22][R38.64] ;  /* 0x000000162625b981 */ /* 0x0002e2000c1e1100 */
[----:B0-----:R-:W-:-:S03]  /*2ee90*/  @!P3 IMAD.MOV.U32 R40, RZ, RZ, R0 ;  /* 0x000000ffff28b224 */ /* 0x001fc600078e0000 */
[----:B------:R-:W3:Y:S01]  /*2eea0*/  LDL R0, [R1+0x5fc] ;  /* 0x0005fc0001007983 */ /* 0x000ee20000100800 */
[----:B------:R-:W-:-:S03]  /*2eeb0*/  @!P3 IMAD.MOV.U32 R41, RZ, RZ, R2 ;  /* 0x000000ffff29b224 */ /* 0x000fc600078e0002 */
[----:B------:R-:W3:Y:S01]  /*2eec0*/  LDL R2, [R1+0x5f8] ;  /* 0x0005f80001027983 */ /* 0x000ee20000100800 */
[----:B-1----:R-:W-:-:S03]  /*2eed0*/  PRMT R38, RZ, 0x7610, R38 ;  /* 0x00007610ff267816 */ /* 0x002fc60000000026 */
[----:B------:R0:W-:Y:S04]  /*2eee0*/  STS.U8 [R4+UR9+0x24d00], R45 ;  /* 0x024d002d04007988 */ /* 0x0001e80008000009 */
[----:B------:R2:W3:Y:S04]  /*2eef0*/  @!P3 LDG.E.U8 R38, desc[UR22][R40.64] ;  /* 0x000000162826b981 */ /* 0x0004e8000c1e1100 */
[----:B0-----:R-:W3:Y:S04]  /*2ef00*/  LDL R45, [R1+0x608] ;  /* 0x00060800012d7983 */ /* 0x001ee80000100800 */
[----:B------:R-:W-:Y:S04]  /*2ef10*/  STS.U8 [R4+UR9+0x24500], R43 ;  /* 0x0245002b04007988 */ /* 0x000fe80008000009 */
[----:B------:R3:W-:Y:S01]  /*2ef20*/  STS.U8 [R4+UR9+0x24900], R42 ;  /* 0x0249002a04007988 */ /* 0x0007e20008000009 */
[----:B--2---:R-:W-:-:S03]  /*2ef30*/  @!P3 IMAD.MOV.U32 R40, RZ, RZ, R120 ;  /* 0x000000ffff28b224 */ /* 0x004fc600078e0078 */
[----:B------:R-:W2:Y:S01]  /*2ef40*/  LDL R120, [R1+0x61c] ;  /* 0x00061c0001787983 */ /* 0x000ea20000100800 */
[----:B----4-:R-:W-:-:S03]  /*2ef50*/  @!P3 IMAD.MOV.U32 R41, RZ, RZ, R123 ;  /* 0x000000ffff29b224 */ /* 0x010fc600078e007b */
[----:B------:R-:W4:Y:S01]  /*2ef60*/  LDL R123, [R1+0x618] ;  /* 0x00061800017b7983 */ /* 0x000f220000100800 */
[----:B---3--:R-:W-:-:S03]  /*2ef70*/  @!P3 IMAD.MOV.U32 R42, RZ, RZ, R116 ;  /* 0x000000ffff2ab224 */ /* 0x008fc600078e0074 */
[----:B------:R-:W3:Y:S01]  /*2ef80*/  LDL R116, [R1+0x62c] ;  /* 0x00062c0001747983 */ /* 0x000ee20000100800 */
[----:B------:R-:W-:-:S03]  /*2ef90*/  @!P3 IMAD.MOV.U32 R43, RZ, RZ, R118 ;  /* 0x000000ffff2bb224 */ /* 0x000fc600078e0076 */
[----:B------:R-:W3:Y:S01]  /*2efa0*/  LDL R118, [R1+0x628] ;  /* 0x0006280001767983 */ /* 0x000ee20000100800 */
[----:B------:R-:W-:-:S06]  /*2efb0*/  PRMT R39, RZ, 0x7610, R39 ;  /* 0x00007610ff277816 */ /* 0x000fcc0000000027 */
[----:B------:R0:W3:Y:S02]  /*2efc0*/  @!P3 LDG.E.U8 R39, desc[UR22][R40.64] ;  /* 0x000000162827b981 */ /* 0x0000e4000c1e1100 */
[----:B0-----:R-:W-:Y:S02]  /*2efd0*/  PRMT R40, RZ, 0x7610, R40 ;  /* 0x00007610ff287816 */ /* 0x001fe40000000028 */
[----:B------:R-:W-:-:S04]  /*2efe0*/  PRMT R41, RZ, 0x7610, R41 ;  /* 0x00007610ff297816 */ /* 0x000fc80000000029 */
[----:B------:R0:W3:Y:S04]  /*2eff0*/  @!P3 LDG.E.U8 R40, desc[UR22][R42.64] ;  /* 0x000000162a28b981 */ /* 0x0000e8000c1e1100 */
[----:B------:R1:W-:Y:S01]  /*2f000*/  STS.U8 [R4+UR9+0x25100], R44 ;  /* 0x0251002c04007988 */ /* 0x0003e20008000009 */
[----:B0-----:R-:W-:Y:S02]  /*2f010*/  @!P3 IMAD.MOV.U32 R42, RZ, RZ, R0 ;  /* 0x000000ffff2ab224 */ /* 0x001fe400078e0000 */
[----:B------:R-:W-:Y:S01]  /*2f020*/  @!P3 IMAD.MOV.U32 R43, RZ, RZ, R2 ;  /* 0x000000ffff2bb224 */ /* 0x000fe200078e0002 */
[----:B------:R-:W3:Y:S01]  /*2f030*/  LDL R0, [R1+0x63c] ;  /* 0x00063c0001007983 */ /* 0x000ee20000100800 */
[----:B-1----:R-:W-:-:S03]  /*2f040*/  @!P3 IMAD.MOV.U32 R44, RZ, RZ, R125 ;  /* 0x000000ffff2cb224 */ /* 0x002fc600078e007d */
[----:B------:R0:W3:Y:S04]  /*2f050*/  @!P3 LDG.E.U8 R41, desc[UR22][R42.64] ;  /* 0x000000162a29b981 */ /* 0x0000e8000c1e1100 */
[----:B------:R-:W3:Y:S04]  /*2f060*/  LDL R2, [R1+0x638] ;  /* 0x0006380001027983 */ /* 0x000ee80000100800 */
[----:B------:R-:W-:Y:S01]  /*2f070*/  STS.U8 [R4+UR9+0x25500], R47 ;  /* 0x0255002f04007988 */ /* 0x000fe20008000009 */
[----:B0-----:R-:W-:-:S03]  /*2f080*/  PRMT R42, RZ, 0x7610, R42 ;  /* 0x00007610ff2a7816 */ /* 0x001fc6000000002a */
[----:B------:R3:W-:Y:S04]  /*2f090*/  STS.U8 [R4+UR9+0x25900], R46 ;  /* 0x0259002e04007988 */ /* 0x0007e80008000009 */
[----:B------:R2:W3:Y:S04]  /*2f0a0*/  @!P3 LDG.E.U8 R42, desc[UR22][R44.64] ;  /* 0x000000162c2ab981 */ /* 0x0004e8000c1e1100 */
[----:B------:R-:W3:Y:S01]  /*2f0b0*/  LDL R125, [R1+0x66c] ;  /* 0x00066c00017d7983 */ /* 0x000ee20000100800 */
        /* <DEDUP_REMOVED lines=9> */
[----:B------:R0:W3:Y:S04]  /*2f150*/  @!P3 LDG.E.U8 R43, desc[UR22][R44.64] ;  /* 0x000000162c2bb981 */ /* 0x0000e8000c1e1100 */
[----:B------:R1:W-:Y:S01]  /*2f160*/  STS.U8 [R4+UR9+0x26500], R51 ;  /* 0x0265003304007988 */ /* 0x0003e20008000009 */
[----:B0-----:R-:W-:-:S03]  /*2f170*/  PRMT R44, RZ, 0x7610, R44 ;  /* 0x00007610ff2c7816 */ /* 0x001fc6000000002c */
[----:B-1----:R-:W3:Y:S04]  /*2f180*/  LDL R51, [R1+0x668] ;  /* 0x0006680001337983 */ /* 0x002ee80000100800 */
[----:B------:R0:W3:Y:S01]  /*2f190*/  @!P3 LDG.E.U8 R44, desc[UR22][R46.64] ;  /* 0x000000162e2cb981 */ /* 0x0000e2000c1e1100 */
[----:B------:R-:W-:-:S03]  /*2f1a0*/  PRMT R45, RZ, 0x7610, R45 ;  /* 0x00007610ff2d7816 */ /* 0x000fc6000000002d */
[----:B------:R-:W-:Y:S01]  /*2f1b0*/  STS.U8 [R4+UR9+0x25d00], R49 ;  /* 0x025d003104007988 */ /* 0x000fe20008000009 */
[----:B0-----:R-:W-:-:S03]  /*2f1c0*/  @!P3 IMAD.MOV.U32 R46, RZ, RZ, R0 ;  /* 0x000000ffff2eb224 */ /* 0x001fc600078e0000 */
[----:B------:R-:W3:Y:S01]  /*2f1d0*/  LDL R0, [R1+0x67c] ;  /* 0x00067c0001007983 */ /* 0x000ee20000100800 */
[----:B------:R-:W-:-:S03]  /*2f1e0*/  @!P3 IMAD.MOV.U32 R47, RZ, RZ, R2 ;  /* 0x000000ffff2fb224 */ /* 0x000fc600078e0002 */
[----:B------:R-:W3:Y:S04]  /*2f1f0*/  LDL R2, [R1+0x678] ;  /* 0x0006780001027983 */ /* 0x000ee80000100800 */
[----:B------:R2:W-:Y:S04]  /*2f200*/  STS.U8 [R4+UR9+0x26100], R48 ;  /* 0x0261003004007988 */ /* 0x0005e80008000009 */
[----:B------:R0:W3:Y:S02]  /*2f210*/  @!P3 LDG.E.U8 R45, desc[UR22][R46.64] ;  /* 0x000000162e2db981 */ /* 0x0000e4000c1e1100 */
[----:B0-----:R-:W-:Y:S01]  /*2f220*/  PRMT R46, RZ, 0x7610, R46 ;  /* 0x00007610ff2e7816 */ /* 0x001fe2000000002e */
[----:B--2---:R-:W-:-:S02]  /*2f230*/  @!P3 IMAD.MOV.U32 R48, RZ, RZ, R120 ;  /* 0x000000ffff30b224 */ /* 0x004fc400078e0078 */
[----:B------:R-:W2:Y:S01]  /*2f240*/  LDL R120, [R1+0x68c] ;  /* 0x00068c0001787983 */ /* 0x000ea20000100800 */
[----:B----4-:R-:W-:-:S03]  /*2f250*/  @!P3 IMAD.MOV.U32 R49, RZ, RZ, R123 ;  /* 0x000000ffff31b224 */ /* 0x010fc600078e007b */
[----:B------:R-:W4:Y:S04]  /*2f260*/  LDL R123, [R1+0x688] ;  /* 0x00068800017b7983 */ /* 0x000f280000100800 */
[----:B------:R3:W4:Y:S02]  /*2f270*/  @!P3 LDG.E.U8 R46, desc[UR22][R48.64] ;  /* 0x00000016302eb981 */ /* 0x000724000c1e1100 */
        /* <DEDUP_REMOVED lines=15> */
[----:B------:R-:W3:Y:S01]  /*2f370*/  LDL R0, [R1+0x6ac] ;  /* 0x0006ac0001007983 */ /* 0x000ee20000100800 */
[----:B------:R-:W-:-:S03]  /*2f380*/  @!P3 IMAD.MOV.U32 R51, RZ, RZ, R2 ;  /* 0x000000ffff33b224 */ /* 0x000fc600078e0002 */
[----:B------:R-:W3:Y:S04]  /*2f390*/  LDL R2, [R1+0x6a8] ;  /* 0x0006a80001027983 */ /* 0x000ee80000100800 */
[----:B------:R0:W3:Y:S04]  /*2f3a0*/  @!P3 LDG.E.U8 R49, desc[UR22][R50.64] ;  /* 0x000000163231b981 */ /* 0x0000e8000c1e1100 */
[----:B------:R1:W-:Y:S01]  /*2f3b0*/  STS.U8 [R4+UR9+0x27d00], R57 ;  /* 0x027d003904007988 */ /* 0x0003e20008000009 */
[----:B0-----:R-:W-:-:S03]  /*2f3c0*/  PRMT R50, RZ, 0x7610, R50 ;  /* 0x00007610ff327816 */ /* 0x001fc60000000032 */
[----:B-1----:R-:W3:Y:S01]  /*2f3d0*/  LDL R57, [R1+0x6c8] ;  /* 0x0006c80001397983 */ /* 0x002ee20000100800 */
[----:B--2---:R-:W-:-:S03]  /*2f3e0*/  @!P3 IMAD.MOV.U32 R52, RZ, RZ, R120 ;  /* 0x000000ffff34b224 */ /* 0x004fc600078e0078 */
        /* <DEDUP_REMOVED lines=9> */
[----:B------:R-:W-:Y:S04]  /*2f480*/  STS.U8 [R4+UR9+0x27500], R55 ;  /* 0x0275003704007988 */ /* 0x000fe80008000009 */
[----:B------:R0:W3:Y:S04]  /*2f490*/  @!P3 LDG.E.U8 R51, desc[UR22][R52.64] ;  /* 0x000000163433b981 */ /* 0x0000e8000c1e1100 */
[----:B------:R1:W-:Y:S01]  /*2f4a0*/  STS.U8 [R4+UR9+0x27900], R54 ;  /* 0x0279003604007988 */ /* 0x0003e20008000009 */
[----:B0-----:R-:W-:Y:S02]  /*2f4b0*/  PRMT R52, RZ, 0x7610, R52 ;  /* 0x00007610ff347816 */ /* 0x001fe40000000034 */
[----:B------:R-:W-:Y:S01]  /*2f4c0*/  PRMT R53, RZ, 0x7610, R53 ;  /* 0x00007610ff357816 */ /* 0x000fe20000000035 */
[----:B------:R0:W-:Y:S01]  /*2f4d0*/  STS.U8 [R5+UR9+0x24200], R56 ;  /* 0x0242003805007988 */ /* 0x0001e20008000009 */
[----:B-1----:R-:W-:-:S03]  /*2f4e0*/  @!P3 IMAD.MOV.U32 R54, RZ, RZ, R0 ;  /* 0x000000ffff36b224 */ /* 0x002fc600078e0000 */
[----:B------:R-:W3:Y:S01]  /*2f4f0*/  LDL R0, [R1+0x6ec] ;  /* 0x0006ec0001007983 */ /* 0x000ee20000100800 */
[----:B------:R-:W-:-:S03]  /*2f500*/  @!P3 IMAD.MOV.U32 R55, RZ, RZ, R2 ;  /* 0x000000ffff37b224 */ /* 0x000fc600078e0002 */
[----:B------:R-:W3:Y:S04]  /*2f510*/  LDL R2, [R1+0x6e8] ;  /* 0x0006e80001027983 */ /* 0x000ee80000100800 */
[----:B------:R2:W3:Y:S01]  /*2f520*/  @!P3 LDG.E.U8 R52, desc[UR22][R54.64] ;  /* 0x000000163634b981 */ /* 0x0004e2000c1e1100 */
[----:B0-----:R-:W-:-:S03]  /*2f530*/  @!P3 IMAD.MOV.U32 R56, RZ, RZ, R125 ;  /* 0x000000ffff38b224 */ /* 0x001fc600078e007d */
[----:B------:R-:W-:Y:S04]  /*2f540*/  STS.U8 [R5+UR9+0x24600], R59 ;  /* 0x0246003b05007988 */ /* 0x000fe80008000009 */
[----:B------:R-:W-:Y:S04]  /*2f550*/  STS.U8 [R5+UR9+0x24a00], R58 ;  /* 0x024a003a05007988 */ /* 0x000fe80008000009 */
[----:B------:R-:W3:Y:S01]  /*2f560*/  LDL R125, [R1+0x72c] ;  /* 0x00072c00017d7983 */ /* 0x000ee20000100800 */
[----:B--2---:R-:W-:-:S03]  /*2f570*/  @!P3 IMAD.MOV.U32 R54, RZ, RZ, R120 ;  /* 0x000000ffff36b224 */ /* 0x004fc600078e0078 */
[----:B------:R-:W2:Y:S01]  /*2f580*/  LDL R120, [R1+0x6fc] ;  /* 0x0006fc0001787983 */ /* 0x000ea20000100800 */
[----:B----4-:R-:W-:-:S03]  /*2f590*/  @!P3 IMAD.MOV.U32 R55, RZ, RZ, R123 ;  /* 0x000000ffff37b224 */ /* 0x010fc600078e007b */
[----:B------:R-:W4:Y:S04]  /*2f5a0*/  LDL R123, [R1+0x6f8] ;  /* 0x0006f800017b7983 */ /* 0x000f280000100800 */
[----:B------:R0:W4:Y:S02]  /*2f5b0*/  @!P3 LDG.E.U8 R53, desc[UR22][R54.64] ;  /* 0x000000163635b981 */ /* 0x000124000c1e1100 */
[----:B0-----:R-:W-:-:S06]  /*2f5c0*/  PRMT R54, RZ, 0x7610, R54 ;  /* 0x00007610ff367816 */ /* 0x001fcc0000000036 */
[----:B------:R3:W4:Y:S02]  /*2f5d0*/  @!P3 LDG.E.U8 R54, desc[UR22][R56.64] ;  /* 0x000000163836b981 */ /* 0x000724000c1e1100 */
[----:B---3--:R-:W-:Y:S02]  /*2f5e0*/  @!P3 IMAD.MOV.U32 R56, RZ, RZ, R116 ;  /* 0x000000ffff38b224 */ /* 0x008fe400078e0074 */
[----:B------:R-:W3:Y:S01]  /*2f5f0*/  LDL R116, [R1+0x70c] ;  /* 0x00070c0001747983 */ /* 0x000ee20000100800 */
[----:B------:R-:W-:-:S03]  /*2f600*/  @!P3 IMAD.MOV.U32 R57, RZ, RZ, R118 ;  /* 0x000000ffff39b224 */ /* 0x000fc600078e0076 */
[----:B------:R-:W3:Y:S01]  /*2f610*/  LDL R118, [R1+0x708] ;  /* 0x0007080001767983 */ /* 0x000ee20000100800 */
[----:B------:R-:W-:-:S06]  /*2f620*/  PRMT R55, RZ, 0x7610, R55 ;  /* 0x00007610ff377816 */ /* 0x000fcc0000000037 */
[----:B------:R0:W3:Y:S04]  /*2f630*/  @!P3 LDG.E.U8 R55, desc[UR22][R56.64] ;  /* 0x000000163837b981 */ /* 0x0000e8000c1e1100 */
[----:B------:R1:W-:Y:S01]  /*2f640*/  STS.U8 [R5+UR9+0x25600], R63 ;  /* 0x0256003f05007988 */ /* 0x0003e20008000009 */
[----:B0-----:R-:W-:-:S03]  /*2f650*/  PRMT R56, RZ, 0x7610, R56 ;  /* 0x00007610ff387816 */ /* 0x001fc60000000038 */
[----:B-1----:R-:W3:Y:S01]  /*2f660*/  LDL R63, [R1+0x728] ;  /* 0x00072800013f7983 */ /* 0x002ee20000100800 */
[----:B------:R-:W-:-:S03]  /*2f670*/  @!P3 IMAD.MOV.U32 R58, RZ, RZ, R0 ;  /* 0x000000ffff3ab224 */ /* 0x000fc600078e0000 */
[----:B------:R-:W3:Y:S01]  /*2f680*/  LDL R0, [R1+0x71c] ;  /* 0x00071c0001007983 */ /* 0x000ee20000100800 */
[----:B------:R-:W-:-:S03]  /*2f690*/  @!P3 IMAD.MOV.U32 R59, RZ, RZ, R2 ;  /* 0x000000ffff3bb224 */ /* 0x000fc600078e0002 */
[----:B------:R-:W3:Y:S04]  /*2f6a0*/  LDL R2, [R1+0x718] ;  /* 0x0007180001027983 */ /* 0x000ee80000100800 */
[----:B------:R2:W3:Y:S04]  /*2f6b0*/  @!P3 LDG.E.U8 R56, desc[UR22][R58.64] ;  /* 0x000000163a38b981 */ /* 0x0004e8000c1e1100 */
        /* <DEDUP_REMOVED lines=22> */
[----:B------:R1:W-:Y:S01]  /*2f820*/  STS.U8 [R5+UR9+0x26200], R65 ;  /* 0x0262004105007988 */ /* 0x0003e20008000009 */
[----:B0-----:R-:W-:Y:S02]  /*2f830*/  PRMT R60, RZ, 0x7610, R60 ;  /* 0x00007610ff3c7816 */ /* 0x001fe4000000003c */
[----:B------:R-:W-:Y:S01]  /*2f840*/  PRMT R61, RZ, 0x7610, R61 ;  /* 0x00007610ff3d7816 */ /* 0x000fe2000000003d */
[----:B------:R0:W-:Y:S04]  /*2f850*/  STS.U8 [R5+UR9+0x26600], R67 ;  /* 0x0266004305007988 */ /* 0x0001e80008000009 */
[----:B------:R2:W3:Y:S04]  /*2f860*/  @!P3 LDG.E.U8 R60, desc[UR22][R62.64] ;  /* 0x000000163e3cb981 */ /* 0x0004e8000c1e1100 */
[----:B------:R0:W-:Y:S04]  /*2f870*/  STS.U8 [R5+UR9+0x26a00], R69 ;  /* 0x026a004505007988 */ /* 0x0001e80008000009 */
[----:B------:R0:W-:Y:S04]  /*2f880*/  STS.U8 [R5+UR9+0x26e00], R71 ;  /* 0x026e004705007988 */ /* 0x0001e80008000009 */
[----:B------:R-:W3:Y:S01]  /*2f890*/  LDL R125, [R1+0x78c] ;  /* 0x00078c00017d7983 */ /* 0x000ee20000100800 */
        /* <DEDUP_REMOVED lines=9> */
[----:B-1----:R-:W-:Y:S02]  /*2f930*/  PRMT R65, RZ, 0x7610, R65 ;  /* 0x00007610ff417816 */ /* 0x002fe40000000041 */
[----:B0-----:R-:W-:-:S04]  /*2f940*/  PRMT R67, RZ, 0x7610, R67 ;  /* 0x00007610ff437816 */ /* 0x001fc80000000043 */
[----:B------:R0:W3:Y:S01]  /*2f950*/  @!P3 LDG.E.U8 R65, desc[UR22][R62.64] ;  /* 0x000000163e41b981 */ /* 0x0000e2000c1e1100 */
[----:B------:R-:W-:Y:S02]  /*2f960*/  PRMT R69, RZ, 0x7610, R69 ;  /* 0x00007610ff457816 */ /* 0x000fe40000000045 */
[----:B------:R-:W-:Y:S01]  /*2f970*/  PRMT R71, RZ, 0x7610, R71 ;  /* 0x00007610ff477816 */ /* 0x000fe20000000047 */
[----:B0-----:R-:W-:Y:S02]  /*2f980*/  @!P3 IMAD.MOV.U32 R62, RZ, RZ, R0 ;  /* 0x000000ffff3eb224 */ /* 0x001fe400078e0000 */
[----:B------:R-:W3:Y:S01]  /*2f990*/  LDL R0, [R1+0x79c] ;  /* 0x00079c0001007983 */ /* 0x000ee20000100800 */
[----:B------:R-:W-:-:S03]  /*2f9a0*/  @!P3 IMAD.MOV.U32 R63, RZ, RZ, R2 ;  /* 0x000000ffff3fb224 */ /* 0x000fc600078e0002 */
[----:B------:R-:W3:Y:S04]  /*2f9b0*/  LDL R2, [R1+0x798] ;  /* 0x0007980001027983 */ /* 0x000ee80000100800 */
[----:B------:R2:W3:Y:S02]  /*2f9c0*/  @!P3 LDG.E.U8 R67, desc[UR22][R62.64] ;  /* 0x000000163e43b981 */ /* 0x0004e4000c1e1100 */
[----:B--2---:R-:W-:Y:S02]  /*2f9d0*/  @!P3 IMAD.MOV.U32 R62, RZ, RZ, R120 ;  /* 0x000000ffff3eb224 */ /* 0x004fe400078e0078 */
[----:B------:R-:W2:Y:S01]  /*2f9e0*/  LDL R120, [R1+0x314] ;  /* 0x0003140001787983 */ /* 0x000ea20000100800 */
[----:B----4-:R-:W-:-:S03]  /*2f9f0*/  @!P3 IMAD.MOV.U32 R63, RZ, RZ, R123 ;  /* 0x000000ffff3fb224 */ /* 0x010fc600078e007b */
[----:B------:R-:W4:Y:S04]  /*2fa00*/  LDL R123, [R1+0x310] ;  /* 0x00031000017b7983 */ /* 0x000f280000100800 */
[----:B------:R3:W2:Y:S02]  /*2fa10*/  @!P3 LDG.E.U8 R69, desc[UR22][R62.64] ;  /* 0x000000163e45b981 */ /* 0x0006a4000c1e1100 */
[----:B---3--:R-:W-:Y:S02]  /*2fa20*/  @!P3 IMAD.MOV.U32 R62, RZ, RZ, R116 ;  /* 0x000000ffff3eb224 */ /* 0x008fe400078e0074 */
[----:B------:R0:W-:Y:S01]  /*2fa30*/  STS.U8 [R5+UR9+0x27200], R73 ;  /* 0x0272004905007988 */ /* 0x0001e20008000009 */
[----:B------:R-:W-:-:S03]  /*2fa40*/  @!P3 IMAD.MOV.U32 R63, RZ, RZ, R118 ;  /* 0x000000ffff3fb224 */ /* 0x000fc600078e0076 */
[----:B------:R-:W3:Y:S04]  /*2fa50*/  LDL R116, [R1+0x32c] ;  /* 0x00032c0001747983 */ /* 0x000ee80000100800 */
[----:B------:R1:W2:Y:S01]  /*2fa60*/  @!P3 LDG.E.U8 R71, desc[UR22][R62.64] ;  /* 0x000000163e47b981 */ /* 0x0002a2000c1e1100 */
[----:B0-----:R-:W-:-:S03]  /*2fa70*/  PRMT R73, RZ, 0x7610, R73 ;  /* 0x00007610ff497816 */ /* 0x001fc60000000049 */
[----:B------:R-:W2:Y:S04]  /*2fa80*/  LDL R118, [R1+0x328] ;  /* 0x0003280001767983 */ /* 0x000ea80000100800 */
[----:B------:R-:W2:Y:S01]  /*2fa90*/  LDL R63, [R1+0x788] ;  /* 0x00078800013f7983 */ /* 0x000ea20000100800 */
[----:B-1----:R-:W-:-:S03]  /*2faa0*/  @!P3 IMAD.MOV.U32 R62, RZ, RZ, R125 ;  /* 0x000000ffff3eb224 */ /* 0x002fc600078e007d */
[----:B------:R0:W-:Y:S04]  /*2fab0*/  STS.U8 [R5+UR9+0x27600], R75 ;  /* 0x0276004b05007988 */ /* 0x0001e80008000009 */
[----:B------:R1:W-:Y:S04]  /*2fac0*/  STS.U8 [R5+UR9+0x27a00], R76 ;  /* 0x027a004c05007988 */ /* 0x0003e80008000009 */
[----:B------:R1:W-:Y:S01]  /*2fad0*/  STS.U8 [R5+UR9+0x27e00], R77 ;  /* 0x027e004d05007988 */ /* 0x0003e20008000009 */
[----:B0-----:R-:W-:-:S03]  /*2fae0*/  PRMT R75, RZ, 0x7610, R75 ;  /* 0x00007610ff4b7816 */ /* 0x001fc6000000004b */
[----:B------:R-:W-:Y:S04]  /*2faf0*/  STS.U8 [R5+UR9+0x25e00], R85 ;  /* 0x025e005505007988 */ /* 0x000fe80008000009 */
[----:B------:R-:W3:Y:S04]  /*2fb00*/  LDL R125, [R1+0x374] ;  /* 0x00037400017d7983 */ /* 0x000ee80000100800 */
[----:B--2---:R0:W2:Y:S02]  /*2fb10*/  @!P3 LDG.E.U8 R73, desc[UR22][R62.64] ;  /* 0x000000163e49b981 */ /* 0x0040a4000c1e1100 */
[----:B0-----:R-:W-:-:S02]  /*2fb20*/  @!P3 IMAD.MOV.U32 R62, RZ, RZ, R0 ;  /* 0x000000ffff3eb224 */ /* 0x001fc400078e0000 */
[----:B------:R-:W-:Y:S01]  /*2fb30*/  @!P3 IMAD.MOV.U32 R63, RZ, RZ, R2 ;  /* 0x000000ffff3fb224 */ /* 0x000fe200078e0002 */
[----:B------:R-:W2:Y:S04]  /*2fb40*/  LDL R0, [R1+0x344] ;  /* 0x0003440001007983 */ /* 0x000ea80000100800 */
[----:B------:R-:W2:Y:S04]  /*2fb50*/  LDL R2, [R1+0x340] ;  /* 0x0003400001027983 */ /* 0x000ea80000100800 */
[----:B------:R0:W2:Y:S02]  /*2fb60*/  @!P3 LDG.E.U8 R75, desc[UR22][R62.64] ;  /* 0x000000163e4bb981 */ /* 0x0000a4000c1e1100 */
[----:B0-----:R-:W-:-:S02]  /*2fb70*/  @!P3 IMAD.MOV.U32 R62, RZ, RZ, R120 ;  /* 0x000000ffff3eb224 */ /* 0x001fc400078e0078 */
[----:B----4-:R-:W-:Y:S01]  /*2fb80*/  @!P3 IMAD.MOV.U32 R63, RZ, RZ, R123 ;  /* 0x000000ffff3fb224 */ /* 0x010fe200078e007b */
[----:B------:R-:W4:Y:S04]  /*2fb90*/  LDL R120, [R1+0x35c] ;  /* 0x00035c0001787983 */ /* 0x000f280000100800 */
[----:B------:R-:W4:Y:S01]  /*2fba0*/  LDL R123, [R1+0x358] ;  /* 0x00035800017b7983 */ /* 0x000f220000100800 */
[----:B-1----:R-:W-:Y:S02]  /*2fbb0*/  PRMT R76, RZ, 0x7610, R76 ;  /* 0x00007610ff4c7816 */ /* 0x002fe4000000004c */
[----:B------:R-:W-:-:S04]  /*2fbc0*/  PRMT R77, RZ, 0x7610, R77 ;  /* 0x00007610ff4d7816 */ /* 0x000fc8000000004d */
[----:B------:R3:W4:Y:S04]  /*2fbd0*/  @!P3 LDG.E.U8 R76, desc[UR22][R62.64] ;  /* 0x000000163e4cb981 */ /* 0x000728000c1e1100 */
[----:B------:R0:W-:Y:S01]  /*2fbe0*/  STS.U8 [R6+UR9+0x24300], R78 ;  /* 0x0243004e06007988 */ /* 0x0001e20008000009 */
[----:B---3--:R-:W-:Y:S02]  /*2fbf0*/  @!P3 IMAD.MOV.U32 R62, RZ, RZ, R116 ;  /* 0x000000ffff3eb224 */ /* 0x008fe400078e0074 */
[----:B------:R-:W-:Y:S01]  /*2fc00*/  @!P3 IMAD.MOV.U32 R63, RZ, RZ, R118 ;  /* 0x000000ffff3fb224 */ /* 0x000fe200078e0076 */
[----:B------:R1:W-:Y:S01]  /*2fc10*/  STS.U8 [R6+UR9+0x24700], R79 ;  /* 0x0247004f06007988 */ /* 0x0003e20008000009 */
[----:B0-----:R-:W-:-:S03]  /*2fc20*/  PRMT R78, RZ, 0x7610, R78 ;  /* 0x00007610ff4e7816 */ /* 0x001fc6000000004e */
[----:B------:R2:W3:Y:S04]  /*2fc30*/  @!P3 LDG.E.U8 R77, desc[UR22][R62.64] ;  /* 0x000000163e4db981 */ /* 0x0004e8000c1e1100 */
[----:B------:R-:W3:Y:S01]  /*2fc40*/  LDL R118, [R1+0x388] ;  /* 0x0003880001767983 */ /* 0x000ee20000100800 */
[----:B-1----:R-:W-:-:S03]  /*2fc50*/  PRMT R79, RZ, 0x7610, R79 ;  /* 0x00007610ff4f7816 */ /* 0x002fc6000000004f */
[----:B------:R-:W3:Y:S01]  /*2fc60*/  LDL R116, [R1+0x38c] ;  /* 0x00038c0001747983 */ /* 0x000ee20000100800 */
[----:B--2---:R-:W-:-:S03]  /*2fc70*/  @!P3 IMAD.MOV.U32 R62, RZ, RZ, R0 ;  /* 0x000000ffff3eb224 */ /* 0x004fc600078e0000 */
[----:B------:R-:W2:Y:S01]  /*2fc80*/  LDL R0, [R1+0x3a4] ;  /* 0x0003a40001007983 */ /* 0x000ea20000100800 */
[----:B------:R-:W-:-:S03]  /*2fc90*/  @!P3 IMAD.MOV.U32 R63, RZ, RZ, R2 ;  /* 0x000000ffff3fb224 */ /* 0x000fc600078e0002 */
[----:B------:R-:W2:Y:S04]  /*2fca0*/  LDL R2, [R1+0x3a0] ;  /* 0x0003a00001027983 */ /* 0x000ea80000100800 */
[----:B------:R4:W2:Y:S02]  /*2fcb0*/  @!P3 LDG.E.U8 R78, desc[UR22][R62.64] ;  /* 0x000000163e4eb981 */ /* 0x0008a4000c1e1100 */
[----:B----4-:R-:W-:Y:S02]  /*2fcc0*/  @!P3 IMAD.MOV.U32 R62, RZ, RZ, R120 ;  /* 0x000000ffff3eb224 */ /* 0x010fe400078e0078 */
[----:B------:R0:W-:Y:S01]  /*2fcd0*/  STS.U8 [R6+UR9+0x24b00], R84 ;  /* 0x024b005406007988 */ /* 0x0001e20008000009 */
[----:B------:R-:W-:-:S03]  /*2fce0*/  @!P3 IMAD.MOV.U32 R63, RZ, RZ, R123 ;  /* 0x000000ffff3fb224 */ /* 0x000fc600078e007b */
[----:B------:R-:W4:Y:S04]  /*2fcf0*/  LDL R120, [R1+0x3bc] ;  /* 0x0003bc0001787983 */ /* 0x000f280000100800 */
        /* <DEDUP_REMOVED lines=9> */
[----:B------:R0:W-:Y:S01]  /*2fd90*/  STS.U8 [R6+UR9+0x25b00], R80 ;  /* 0x025b005006007988 */ /* 0x0001e20008000009 */
[----:B------:R-:W-:-:S03]  /*2fda0*/  PRMT R85, RZ, 0x7610, R85 ;  /* 0x00007610ff557816 */ /* 0x000fc60000000055 */
[----:B------:R-:W4:Y:S04]  /*2fdb0*/  LDL R125, [R1+0x404] ;  /* 0x00040400017d7983 */ /* 0x000f280000100800 */
[----:B--2---:R3:W2:Y:S02]  /*2fdc0*/  @!P3 LDG.E.U8 R84, desc[UR22][R62.64] ;  /* 0x000000163e54b981 */ /* 0x0046a4000c1e1100 */
[----:B---3--:R-:W-:Y:S02]  /*2fdd0*/  @!P3 IMAD.MOV.U32 R62, RZ, RZ, R116 ;  /* 0x000000ffff3eb224 */ /* 0x008fe400078e0074 */
[----:B------:R-:W-:Y:S01]  /*2fde0*/  @!P3 IMAD.MOV.U32 R63, RZ, RZ, R118 ;  /* 0x000000ffff3fb224 */ /* 0x000fe200078e0076 */
[----:B------:R-:W3:Y:S04]  /*2fdf0*/  LDL R116, [R1+0x3d4] ;  /* 0x0003d40001747983 */ /* 0x000ee80000100800 */
[----:B------:R-:W2:Y:S04]  /*2fe00*/  LDL R118, [R1+0x3d0] ;  /* 0x0003d00001767983 */ /* 0x000ea80000100800 */
[----:B------:R0:W2:Y:S02]  /*2fe10*/  @!P3 LDG.E.U8 R83, desc[UR22][R62.64] ;  /* 0x000000163e53b981 */ /* 0x0000a4000c1e1100 */
[----:B0-----:R-:W-:-:S02]  /*2fe20*/  @!P3 IMAD.MOV.U32 R62, RZ, RZ, R0 ;  /* 0x000000ffff3eb224 */ /* 0x001fc400078e0000 */
[----:B------:R-:W-:Y:S01]  /*2fe30*/  @!P3 IMAD.MOV.U32 R63, RZ, RZ, R2 ;  /* 0x000000ffff3fb224 */ /* 0x000fe200078e0002 */
[----:B------:R-:W2:Y:S04]  /*2fe40*/  LDL R0, [R1+0x3ec] ;  /* 0x0003ec0001007983 */ /* 0x000ea80000100800 */
[----:B------:R-:W2:Y:S01]  /*2fe50*/  LDL R2, [R1+0x3e8] ;  /* 0x0003e80001027983 */ /* 0x000ea20000100800 */
[----:B-1----:R-:W-:Y:S02]  /*2fe60*/  PRMT R82, RZ, 0x7610, R82 ;  /* 0x00007610ff527816 */ /* 0x002fe40000000052 */
[----:B------:R-:W-:-:S04]  /*2fe70*/  PRMT R81, RZ, 0x7610, R81 ;  /* 0x00007610ff517816 */ /* 0x000fc80000000051 */
[----:B------:R4:W2:Y:S01]  /*2fe80*/  @!P3 LDG.E.U8 R82, desc[UR22][R62.64] ;  /* 0x000000163e52b981 */ /* 0x0008a2000c1e1100 */
[----:B------:R-:W-:Y:S01]  /*2fe90*/  PRMT R80, RZ, 0x7610, R80 ;  /* 0x00007610ff507816 */ /* 0x000fe20000000050 */
[----:B----4-:R-:W-:Y:S02]  /*2fea0*/  @!P3 IMAD.MOV.U32 R62, RZ, RZ, R120 ;  /* 0x000000ffff3eb224 */ /* 0x010fe400078e0078 */
[----:B------:R-:W-:Y:S01]  /*2feb0*/  @!P3 IMAD.MOV.U32 R63, RZ, RZ, R123 ;  /* 0x000000ffff3fb224 */ /* 0x000fe200078e007b */
[----:B------:R-:W4:Y:S04]  /*2fec0*/  LDL R120, [R1+0x41c] ;  /* 0x00041c0001787983 */ /* 0x000f280000100800 */
[----:B------:R3:W4:Y:S04]  /*2fed0*/  @!P3 LDG.E.U8 R81, desc[UR22][R62.64] ;  /* 0x000000163e51b981 */ /* 0x000728000c1e1100 */
[----:B------:R-:W4:Y:S01]  /*2fee0*/  LDL R123, [R1+0x418] ;  /* 0x00041800017b7983 */ /* 0x000f220000100800 */
[----:B---3--:R-:W-:-:S03]  /*2fef0*/  @!P3 IMAD.MOV.U32 R62, RZ, RZ, R116 ;  /* 0x000000ffff3eb224 */ /* 0x008fc600078e0074 */
        /* <DEDUP_REMOVED lines=8> */
[----:B------:R0:W2:Y:S04]  /*2ff80*/  @!P3 LDG.E.U8 R85, desc[UR22][R62.64] ;  /* 0x000000163e55b981 */ /* 0x0000a8000c1e1100 */
[----:B------:R-:W2:Y:S01]  /*2ff90*/  LDL R63, [R1+0x400] ;  /* 0x00040000013f7983 */ /* 0x000ea20000100800 */
[----:B0-----:R-:W-:-:S03]  /*2ffa0*/  @!P3 IMAD.MOV.U32 R62, RZ, RZ, R125 ;  /* 0x000000ffff3eb224 */ /* 0x001fc600078e007d */
[----:B------:R0:W-:Y:S04]  /*2ffb0*/  STS.U8 [R6+UR9+0x25f00], R97 ;  /* 0x025f006106007988 */ /* 0x0001e80008000009 */
[----:B------:R1:W-:Y:S04]  /*2ffc0*/  STS.U8 [R6+UR9+0x26300], R99 ;  /* 0x0263006306007988 */ /* 0x0003e80008000009 */
[----:B------:R4:W-:Y:S01]  /*2ffd0*/  STS.U8 [R6+UR9+0x26700], R101 ;  /* 0x0267006506007988 */ /* 0x0009e20008000009 */
[----:B0-----:R-:W-:-:S03]  /*2ffe0*/  PRMT R97, RZ, 0x7610, R97 ;  /* 0x00007610ff617816 */ /* 0x001fc60000000061 */
[----:B------:R0:W-:Y:S01]  /*2fff0*/  STS.U8 [R6+UR9+0x26b00], R103 ;  /* 0x026b006706007988 */ /* 0x0001e20008000009 */
[----:B-1----:R-:W-:-:S03]  /*30000*/  PRMT R99, RZ, 0x7610, R99 ;  /* 0x00007610ff637816 */ /* 0x002fc60000000063 */
[----:B------:R1:W-:Y:S01]  /*30010*/  STS.U8 [R6+UR9+0x26f00], R105 ;  /* 0x026f006906007988 */ /* 0x0003e20008000009 */
[----:B----4-:R-:W-:-:S03]  /*30020*/  PRMT R101, RZ, 0x7610, R101 ;  /* 0x00007610ff657816 */ /* 0x010fc60000000065 */
[----:B------:R-:W4:Y:S01]  /*30030*/  LDL R125, [R1+0x474] ;  /* 0x00047400017d7983 */ /* 0x000f220000100800 */
[----:B0-----:R-:W-:-:S03]  /*30040*/  PRMT R103, RZ, 0x7610, R103 ;  /* 0x00007610ff677816 */ /* 0x001fc60000000067 */
[----:B--2---:R0:W2:Y:S02]  /*30050*/  @!P3 LDG.E.U8 R97, desc[UR22][R62.64] ;  /* 0x000000163e61b981 */ /* 0x0040a4000c1e1100 */
[----:B0-----:R-:W-:Y:S02]  /*30060*/  @!P3 IMAD.MOV.U32 R62, RZ, RZ, R120 ;  /* 0x000000ffff3eb224 */ /* 0x001fe400078e0078 */
[----:B------:R-:W-:Y:S01]  /*30070*/  @!P3 IMAD.MOV.U32 R63, RZ, RZ, R123 ;  /* 0x000000ffff3fb224 */ /* 0x000fe200078e007b */
[----:B-1----:R-:W-:Y:S01]  /*30080*/  PRMT R105, RZ, 0x7610, R105 ;  /* 0x00007610ff697816 */ /* 0x002fe20000000069 */
[----:B------:R-:W2:Y:S04]  /*30090*/  LDL R123, [R1+0x480] ;  /* 0x00048000017b7983 */ /* 0x000ea80000100800 */
[----:B------:R3:W2:Y:S04]  /*300a0*/  @!P3 LDG.E.U8 R99, desc[UR22][R62.64] ;  /* 0x000000163e63b981 */ /* 0x0006a8000c1e1100 */
[----:B------:R-:W2:Y:S01]  /*300b0*/  LDL R120, [R1+0x484] ;  /* 0x0004840001787983 */ /* 0x000ea20000100800 */
[----:B---3--:R-:W-:-:S02]  /*300c0*/  @!P3 IMAD.MOV.U32 R62, RZ, RZ, R116 ;  /* 0x000000ffff3eb224 */ /* 0x008fc400078e0074 */
[----:B------:R-:W-:Y:S01]  /*300d0*/  @!P3 IMAD.MOV.U32 R63, RZ, RZ, R118 ;  /* 0x000000ffff3fb224 */ /* 0x000fe200078e0076 */
        /* <DEDUP_REMOVED lines=8> */
[----:B------:R-:W0:Y:S04]  /*30160*/  LDL R62, [R1+0x460] ;  /* 0x00046000013e7983 */ /* 0x000e280000100800 */
[----:B------:R-:W0:Y:S02]  /*30170*/  LDL R63, [R1+0x464] ;  /* 0x00046400013f7983 */ /* 0x000e240000100800 */
[----:B0-----:R-:W-:-:S04]  /*30180*/  @!P3 LOP3.LUT R63, R63, R62, RZ, 0x3c, !PT ;  /* 0x0000003e3f3fb212 */ /* 0x001fc800078e3cff */
[----:B------:R-:W-:-:S04]  /*30190*/  @!P3 LOP3.LUT R62, R63, R62, RZ, 0x3c, !PT ;  /* 0x0000003e3f3eb212 */ /* 0x000fc800078e3cff */
[----:B------:R-:W-:-:S05]  /*301a0*/  @!P3 LOP3.LUT R63, R63, R62, RZ, 0x3c, !PT ;  /* 0x0000003e3f3fb212 */ /* 0x000fca00078e3cff */
[----:B------:R4:W2:Y:S04]  /*301b0*/  @!P3 LDG.E.U8 R105, desc[UR22][R62.64] ;  /* 0x000000163e69b981 */ /* 0x0008a8000c1e1100 */
[----:B------:R-:W2:Y:S04]  /*301c0*/  LDL.LU R62, [R1+0x2c] ;  /* 0x00002c00013e7983 */ /* 0x000ea80000300800 */
[----:B------:R-:W3:Y:S04]  /*301d0*/  LDL R63, [R1+0x470] ;  /* 0x00047000013f7983 */ /* 0x000ee80000100800 */
[----:B------:R0:W-:Y:S04]  /*301e0*/  STS.U8 [R6+UR9+0x27300], R107 ;  /* 0x0273006b06007988 */ /* 0x0001e80008000009 */
[----:B------:R1:W-:Y:S01]  /*301f0*/  STS.U8 [R6+UR9+0x27b00], R109 ;  /* 0x027b006d06007988 */ /* 0x0003e20008000009 */
[----:B0-----:R-:W-:-:S02]  /*30200*/  PRMT R107, RZ, 0x7610, R107 ;  /* 0x00007610ff6b7816 */ /* 0x001fc4000000006b */
[----:B-1----:R-:W-:Y:S01]  /*30210*/  PRMT R109, RZ, 0x7610, R109 ;  /* 0x00007610ff6d7816 */ /* 0x002fe2000000006d */
[----:B------:R0:W-:Y:S02]  /*30220*/  STS.U8 [R6+UR9+0x27f00], R111 ;  /* 0x027f006f06007988 */ /* 0x0001e40008000009 */
[----:B0-----:R-:W-:Y:S02]  /*30230*/  PRMT R111, RZ, 0x7610, R111 ;  /* 0x00007610ff6f7816 */ /* 0x001fe4000000006f */
[----:B--2---:R4:W-:Y:S02]  /*30240*/  STS.U8 [R6+UR9+0x27700], R62 ;  /* 0x0277003e06007988 */ /* 0x0049e40008000009 */
[----:B----4-:R-:W-:-:S05]  /*30250*/  @!P3 IMAD.MOV.U32 R62, RZ, RZ, R125 ;  /* 0x000000ffff3eb224 */ /* 0x010fca00078e007d */
[----:B---3--:R0:W2:Y:S02]  /*30260*/  @!P3 LDG.E.U8 R107, desc[UR22][R62.64] ;  /* 0x000000163e6bb981 */ /* 0x0080a4000c1e1100 */
[----:B0-----:R-:W-:Y:S02]  /*30270*/  @!P3 IMAD.MOV.U32 R62, RZ, RZ, R120 ;  /* 0x000000ffff3eb224 */ /* 0x001fe400078e0078 */
[----:B------:R-:W-:-:S05]  /*30280*/  @!P3 IMAD.MOV.U32 R63, RZ, RZ, R123 ;  /* 0x000000ffff3fb224 */ /* 0x000fca00078e007b */
[----:B------:R0:W3:Y:S04]  /*30290*/  @!P3 LDG.E.U8 R109, desc[UR22][R62.64] ;  /* 0x000000163e6db981 */ /* 0x0000e8000c1e1100 */
[----:B------:R1:W-:Y:S01]  /*302a0*/  STS.U8 [R3+UR9+0x10000], R113 ;  /* 0x0100007103007988 */ /* 0x0003e20008000009 */
[----:B0-----:R-:W-:Y:S02]  /*302b0*/  @!P3 IMAD.MOV.U32 R62, RZ, RZ, R116 ;  /* 0x000000ffff3eb224 */ /* 0x001fe400078e0074 */
[----:B------:R-:W-:Y:S01]  /*302c0*/  @!P3 IMAD.MOV.U32 R63, RZ, RZ, R118 ;  /* 0x000000ffff3fb224 */ /* 0x000fe200078e0076 */
[----:B------:R-:W4:Y:S01]  /*302d0*/  LDL.LU R116, [R1+0x28] ;  /* 0x0000280001747983 */ /* 0x000f220000300800 */
[----:B-1----:R-:W-:-:S03]  /*302e0*/  PRMT R113, RZ, 0x7610, R113 ;  /* 0x00007610ff717816 */ /* 0x002fc60000000071 */
[----:B------:R0:W2:Y:S04]  /*302f0*/  @!P3 LDG.E.U8 R111, desc[UR22][R62.64] ;  /* 0x000000163e6fb981 */ /* 0x0000a8000c1e1100 */
[----:B------:R-:W2:Y:S04]  /*30300*/  LDL.LU R118, [R1+0x24] ;  /* 0x0000240001767983 */ /* 0x000ea80000300800 */
[----:B------:R-:W2:Y:S01]  /*30310*/  LDL.LU R120, [R1+0x20] ;  /* 0x0000200001787983 */ /* 0x000ea20000300800 */
[----:B0-----:R-:W-:Y:S02]  /*30320*/  @!P3 IMAD.MOV.U32 R62, RZ, RZ, R0 ;  /* 0x000000ffff3eb224 */ /* 0x001fe400078e0000 */
[----:B------:R-:W-:Y:S01]  /*30330*/  @!P3 IMAD.MOV.U32 R63, RZ, RZ, R2 ;  /* 0x000000ffff3fb224 */ /* 0x000fe200078e0002 */
[----:B------:R-:W2:Y:S04]  /*30340*/  LDL.LU R123, [R1+0x1c] ;  /* 0x00001c00017b7983 */ /* 0x000ea80000300800 */
[----:B------:R-:W2:Y:S04]  /*30350*/  LDL.LU R125, [R1+0x18] ;  /* 0x00001800017d7983 */ /* 0x000ea80000300800 */
[----:B------:R-:W2:Y:S04]  /*30360*/  LDL.LU R0, [R1+0x14] ;  /* 0x0000140001007983 */ /* 0x000ea80000300800 */
[----:B------:R-:W2:Y:S04]  /*30370*/  LDL.LU R2, [R1+0x10] ;  /* 0x0000100001027983 */ /* 0x000ea80000300800 */
[----:B------:R0:W2:Y:S04]  /*30380*/  @!P3 LDG.E.U8 R113, desc[UR22][R62.64] ;  /* 0x000000163e71b981 */ /* 0x0000a8000c1e1100 */
[----:B------:R-:W0:Y:S04]  /*30390*/  LDL R62, [R1+0x4c8] ;  /* 0x0004c800013e7983 */ /* 0x000e280000100800 */
[----:B------:R-:W0:Y:S04]  /*303a0*/  LDL R63, [R1+0x4cc] ;  /* 0x0004cc00013f7983 */ /* 0x000e280000100800 */
[----:B------:R1:W-:Y:S02]  /*303b0*/  STS.U8 [R3+UR9+0x10400], R115 ;  /* 0x0104007303007988 */ /* 0x0003e40008000009 */
[----:B-1----:R-:W-:-:S02]  /*303c0*/  PRMT R115, RZ, 0x7610, R115 ;  /* 0x00007610ff737816 */ /* 0x002fc40000000073 */
[----:B0-----:R-:W-:-:S04]  /*303d0*/  @!P3 LOP3.LUT R63, R63, R62, RZ, 0x3c, !PT ;  /* 0x0000003e3f3fb212 */ /* 0x001fc800078e3cff */
[----:B------:R-:W-:-:S04]  /*303e0*/  @!P3 LOP3.LUT R62, R63, R62, RZ, 0x3c, !PT ;  /* 0x0000003e3f3eb212 */ /* 0x000fc800078e3cff */
[----:B------:R-:W-:-:S05]  /*303f0*/  @!P3 LOP3.LUT R63, R63, R62, RZ, 0x3c, !PT ;  /* 0x0000003e3f3fb212 */ /* 0x000fca00078e3cff */
        /* <DEDUP_REMOVED lines=32> */
[----:B------:R0:W3:Y:S04]  /*30600*/  @!P3 LDG.E.U8 R122, desc[UR22][R62.64] ;  /* 0x000000163e7ab981 */ /* 0x0000e8000c1e1100 */
[----:B------:R-:W0:Y:S04]  /*30610*/  LDL R62, [R1+0x90] ;  /* 0x00009000013e7983 */ /* 0x000e280000100800 */
[----:B------:R-:W0:Y:S04]  /*30620*/  LDL R63, [R1+0x94] ;  /* 0x00009400013f7983 */ /* 0x000e280000100800 */
[----:B------:R1:W-:Y:S02]  /*30630*/  STS.U8 [R3+UR9+0x11800], R124 ;  /* 0x0118007c03007988 */ /* 0x0003e40008000009 */
[----:B-1----:R-:W-:-:S02]  /*30640*/  PRMT R124, RZ, 0x7610, R124 ;  /* 0x00007610ff7c7816 */ /* 0x002fc4000000007c */
[----:B----4-:R1:W-:Y:S04]  /*30650*/  STS.U8 [R3+UR9+0x11c00], R116 ;  /* 0x011c007403007988 */ /* 0x0103e80008000009 */
[----:B--2---:R2:W-:Y:S04]  /*30660*/  STS.U8 [R3+UR9+0x12000], R118 ;  /* 0x0120007603007988 */ /* 0x0045e80008000009 */
[----:B------:R4:W-:Y:S04]  /*30670*/  STS.U8 [R3+UR9+0x12400], R120 ;  /* 0x0124007803007988 */ /* 0x0009e80008000009 */
[----:B------:R0:W-:Y:S04]  /*30680*/  STS.U8 [R3+UR9+0x12800], R123 ;  /* 0x0128007b03007988 */ /* 0x0001e80008000009 */
[----:B------:R0:W-:Y:S04]  /*30690*/  STS.U8 [R3+UR9+0x12c00], R125 ;  /* 0x012c007d03007988 */ /* 0x0001e80008000009 */
[----:B------:R0:W-:Y:S04]  /*306a0*/  STS.U8 [R3+UR9+0x13000], R0 ;  /* 0x0130000003007988 */ /* 0x0001e80008000009 */
[----:B------:R0:W-:Y:S02]  /*306b0*/  STS.U8 [R3+UR9+0x13400], R2 ;  /* 0x0134000203007988 */ /* 0x0001e40008000009 */
[----:B0-----:R-:W-:-:S04]  /*306c0*/  @!P3 LOP3.LUT R63, R63, R62, RZ, 0x3c, !PT ;  /* 0x0000003e3f3fb212 */ /* 0x001fc800078e3cff */
[----:B------:R-:W-:-:S04]  /*306d0*/  @!P3 LOP3.LUT R62, R63, R62, RZ, 0x3c, !PT ;  /* 0x0000003e3f3eb212 */ /* 0x000fc800078e3cff */
[----:B------:R-:W-:-:S05]  /*306e0*/  @!P3 LOP3.LUT R63, R63, R62, RZ, 0x3c, !PT ;  /* 0x0000003e3f3fb212 */ /* 0x000fca00078e3cff */
[----:B------:R-:W3:Y:S04]  /*306f0*/  @!P3 LDG.E.U8 R124, desc[UR22][R62.64] ;  /* 0x000000163e7cb981 */ /* 0x000ee8000c1e1100 */
[----:B------:R-:W3:Y:S04]  /*30700*/  LDL.LU R62, [R1+0xc] ;  /* 0x00000c00013e7983 */ /* 0x000ee80000300800 */
[----:B------:R-:W3:Y:S04]  /*30710*/  LDL.LU R63, [R1+0x8] ;  /* 0x00000800013f7983 */ /* 0x000ee80000300800 */
[----:B-1----:R-:W3:Y:S04]  /*30720*/  LDL.LU R116, [R1+0xf5c] ;  /* 0x000f5c0001747983 */ /* 0x002ee80000300800 */
[----:B--2---:R-:W2:Y:S04]  /*30730*/  LDL.LU R118, [R1+0xf58] ;  /* 0x000f580001767983 */ /* 0x004ea80000300800 */
[----:B----4-:R-:W4:Y:S04]  /*30740*/  LDL.LU R120, [R1+0xf54] ;  /* 0x000f540001787983 */ /* 0x010f280000300800 */
[----:B------:R-:W2:Y:S04]  /*30750*/  LDL.LU R123, [R1+0xf50] ;  /* 0x000f5000017b7983 */ /* 0x000ea80000300800 */
[----:B------:R-:W2:Y:S04]  /*30760*/  LDL.LU R125, [R1+0xf4c] ;  /* 0x000f4c00017d7983 */ /* 0x000ea80000300800 */
[----:B------:R-:W2:Y:S04]  /*30770*/  LDL.LU R0, [R1+0xf48] ;  /* 0x000f480001007983 */ /* 0x000ea80000300800 */
[----:B------:R-:W3:Y:S04]  /*30780*/  LDL.LU R2, [R1+0xf44] ;  /* 0x000f440001027983 */ /* 0x000ee80000300800 */
[----:B------:R-:W-:Y:S04]  /*30790*/  STS.U8 [R3+UR9+0x1d400], R17 ;  /* 0x01d4001103007988 */ /* 0x000fe80008000009 */
[----:B------:R-:W-:Y:S04]  /*307a0*/  STS.U8 [R3+UR9+0x1d800], R16 ;  /* 0x01d8001003007988 */ /* 0x000fe80008000009 */
[----:B------:R-:W-:Y:S04]  /*307b0*/  STS.U8 [R3+UR9+0x1cc00], R19 ;  /* 0x01cc001303007988 */ /* 0x000fe80008000009 */
[----:B------:R-:W-:Y:S04]  /*307c0*/  STS.U8 [R3+UR9+0x1d000], R18 ;  /* 0x01d0001203007988 */ /* 0x000fe80008000009 */
[----:B------:R-:W-:Y:S04]  /*307d0*/  STS.U8 [R3+UR9+0x1c400], R21 ;  /* 0x01c4001503007988 */ /* 0x000fe80008000009 */
[----:B------:R-:W-:Y:S04]  /*307e0*/  STS.U8 [R3+UR9+0x1c800], R20 ;  /* 0x01c8001403007988 */ /* 0x000fe80008000009 */
[----:B--2---:R-:W-:Y:S04]  /*307f0*/  STS.U8 [R3+UR9+0x14400], R0 ;  /* 0x0144000003007988 */ /* 0x004fe80008000009 */
[----:B---3--:R0:W-:Y:S04]  /*30800*/  STS.U8 [R3+UR9+0x14000], R2 ;  /* 0x0140000203007988 */ /* 0x0081e80008000009 */
[----:B0-----:R-:W2:Y:S04]  /*30810*/  LDL.LU R2, [R1+0xf40] ;  /* 0x000f400001027983 */ /* 0x001ea80000300800 */
[----:B------:R-:W3:Y:S04]  /*30820*/  LDL.LU R0, [R1+0xf3c] ;  /* 0x000f3c0001007983 */ /* 0x000ee80000300800 */
[----:B------:R-:W2:Y:S04]  /*30830*/  LDL R17, [R1+0x34] ;  /* 0x0000340001117983 */ /* 0x000ea80000100800 */
[----:B------:R-:W3:Y:S04]  /*30840*/  LDL R16, [R1+0x30] ;  /* 0x0000300001107983 */ /* 0x000ee80000100800 */
[----:B------:R-:W3:Y:S04]  /*30850*/  LDL R19, [R1+0x5c] ;  /* 0x00005c0001137983 */ /* 0x000ee80000100800 */
[----:B------:R-:W3:Y:S04]  /*30860*/  LDL R18, [R1+0x58] ;  /* 0x0000580001127983 */ /* 0x000ee80000100800 */
[----:B------:R-:W3:Y:S04]  /*30870*/  LDL R21, [R1+0x64] ;  /* 0x0000640001157983 */ /* 0x000ee80000100800 */
[----:B------:R-:W3:Y:S04]  /*30880*/  LDL R20, [R1+0x60] ;  /* 0x0000600001147983 */ /* 0x000ee80000100800 */
[----:B------:R0:W-:Y:S04]  /*30890*/  STS.U8 [R3+UR9+0x1bc00], R23 ;  /* 0x01bc001703007988 */ /* 0x0001e80008000009 */
[----:B------:R1:W-:Y:S04]  /*308a0*/  STS.U8 [R3+UR9+0x1c000], R22 ;  /* 0x01c0001603007988 */ /* 0x0003e80008000009 */
[----:B0-----:R-:W3:Y:S04]  /*308b0*/  LDL R23, [R1+0x6c] ;  /* 0x00006c0001177983 */ /* 0x001ee80000100800 */
[----:B-1----:R-:W3:Y:S04]  /*308c0*/  LDL R22, [R1+0x68] ;  /* 0x0000680001167983 */ /* 0x002ee80000100800 */
        /* <DEDUP_REMOVED lines=10> */
[----:B------:R-:W-:Y:S04]  /*30970*/  STS.U8 [R3+UR9+0x14800], R125 ;  /* 0x0148007d03007988 */ /* 0x000fe80008000009 */
[----:B0-----:R-:W3:Y:S04]  /*30980*/  LDL R62, [R1+0x9c] ;  /* 0x00009c00013e7983 */ /* 0x001ee80000100800 */
[----:B-1----:R-:W3:Y:S04]  /*30990*/  LDL R63, [R1+0x98] ;  /* 0x00009800013f7983 */ /* 0x002ee80000100800 */
[----:B------:R-:W-:Y:S04]  /*309a0*/  STS.U8 [R3+UR9+0x14c00], R123 ;  /* 0x014c007b03007988 */ /* 0x000fe80008000009 */
        /* <DEDUP_REMOVED lines=32> */
[----:B------:R-:W-:Y:S04]  /*30bb0*/  STL [R1+0xf34], R3 ;  /* 0x000f340301007387 */ /* 0x000fe80000100800 */
        /* <DEDUP_REMOVED lines=17> */
[----:B--2---:R-:W-:-:S03]  /*30cd0*/  @!P3 IMAD.MOV.U32 R8, RZ, RZ, R17 ;  /* 0x000000ffff08b224 */ /* 0x004fc600078e0011 */
[----:B------:R-:W-:Y:S01]  /*30ce0*/  STS.U8 [R4+UR9+0x14500], R39 ;  /* 0x0145002704007988 */ /* 0x000fe20008000009 */
[----:B---3--:R-:W-:-:S03]  /*30cf0*/  @!P3 IMAD.MOV.U32 R9, RZ, RZ, R16 ;  /* 0x000000ffff09b224 */ /* 0x008fc600078e0010 */
        /* <DEDUP_REMOVED lines=46> */
[----:B------:R0:W-:Y:S04]  /*30fe0*/  STL [R1+0xf38], R4 ;  /* 0x000f380401007387 */ /* 0x0001e80000100800 */
[----:B------:R-:W2:Y:S04]  /*30ff0*/  LDL R11, [R1+0xa0] ;  /* 0x0000a000010b7983 */ /* 0x000ea80000100800 */
[----:B------:R-:W3:Y:S01]  /*31000*/  LDL R10, [R1+0xa4] ;  /* 0x0000a400010a7983 */ /* 0x000ee20000100800 */
[----:B0-----:R-:W-:-:S03]  /*31010*/  PRMT R4, RZ, 0x7610, R4 ;  /* 0x00007610ff047816 */ /* 0x001fc60000000004 */
[----:B------:R-:W-:Y:S04]  /*31020*/  STS.U8 [R5+UR9+0x10200], R113 ;  /* 0x0102007105007988 */ /* 0x000fe80008000009 */
[----:B------:R-:W-:Y:S04]  /*31030*/  STS.U8 [R5+UR9+0x10600], R115 ;  /* 0x0106007305007988 */ /* 0x000fe80008000009 */
[----:B------:R-:W-:Y:S04]  /*31040*/  STS.U8 [R5+UR9+0x10a00], R117 ;  /* 0x010a007505007988 */ /* 0x000fe80008000009 */
[----:B------:R-:W-:Y:S04]  /*31050*/  STS.U8 [R5+UR9+0x10e00], R119 ;  /* 0x010e007705007988 */ /* 0x000fe80008000009 */
[----:B------:R-:W-:Y:S04]  /*31060*/  STS.U8 [R5+UR9+0x11200], R121 ;  /* 0x0112007905007988 */ /* 0x000fe80008000009 */
[----:B------:R-:W-:Y:S04]  /*31070*/  STS.U8 [R5+UR9+0x11600], R122 ;  /* 0x0116007a05007988 */ /* 0x000fe80008000009 */
[----:B------:R0:W-:Y:S04]  /*31080*/  STS.U8 [R5+UR9+0x11a00], R124 ;  /* 0x011a007c05007988 */ /* 0x0001e80008000009 */
[----:B------:R1:W4:Y:S01]  /*31090*/  @!P3 LDG.E.U8 R4, desc[UR22][R8.64] ;  /* 0x000000160804b981 */ /* 0x000322000c1e1100 */
[----:B------:R-:W-:-:S03]  /*310a0*/  PRMT R3, RZ, 0x7610, R3 ;  /* 0x00007610ff037816 */ /* 0x000fc60000000003 */
[----:B------:R-:W4:Y:S04]  /*310b0*/  LDL R13, [R1+0xb0] ;  /* 0x0000b000010d7983 */ /* 0x000f280000100800 */
[----:B------:R-:W4:Y:S01]  /*310c0*/  LDL R12, [R1+0xb4] ;  /* 0x0000b400010c7983 */ /* 0x000f220000100800 */
[----:B-1----:R-:W-:Y:S02]  /*310d0*/  @!P3 IMAD.MOV.U32 R8, RZ, RZ, R19 ;  /* 0x000000ffff08b224 */ /* 0x002fe400078e0013 */
[----:B------:R-:W-:Y:S01]  /*310e0*/  @!P3 IMAD.MOV.U32 R9, RZ, RZ, R18 ;  /* 0x000000ffff09b224 */ /* 0x000fe200078e0012 */
[----:B------:R-:W4:Y:S04]  /*310f0*/  LDL R19, [R1+0xa8] ;  /* 0x0000a80001137983 */ /* 0x000f280000100800 */
[----:B------:R-:W4:Y:S04]  /*31100*/  LDL R18, [R1+0xac] ;  /* 0x0000ac0001127983 */ /* 0x000f280000100800 */
[----:B------:R1:W4:Y:S01]  /*31110*/  @!P3 LDG.E.U8 R3, desc[UR22][R8.64] ;  /* 0x000000160803b981 */ /* 0x000322000c1e1100 */
[----:B------:R-:W-:-:S02]  /*31120*/  PRMT R0, RZ, 0x7610, R0 ;  /* 0x00007610ff007816 */ /* 0x000fc40000000000 */
[----:B------:R-:W-:Y:S01]  /*31130*/  PRMT R2, RZ, 0x7610, R2 ;  /* 0x00007610ff027816 */ /* 0x000fe20000000002 */
[----:B------:R-:W4:Y:S04]  /*31140*/  LDL R15, [R1+0xc0] ;  /* 0x0000c000010f7983 */ /* 0x000f280000100800 */
[----:B------:R-:W4:Y:S01]  /*31150*/  LDL R14, [R1+0xc4] ;  /* 0x0000c400010e7983 */ /* 0x000f220000100800 */
[----:B-1----:R-:W-:Y:S02]  /*31160*/  @!P3 IMAD.MOV.U32 R8, RZ, RZ, R21 ;  /* 0x000000ffff08b224 */ /* 0x002fe400078e0015 */
[----:B------:R-:W-:Y:S01]  /*31170*/  @!P3 IMAD.MOV.U32 R9, RZ, RZ, R20 ;  /* 0x000000ffff09b224 */ /* 0x000fe200078e0014 */
[----:B------:R-:W4:Y:S04]  /*31180*/  LDL R21, [R1+0xb8] ;  /* 0x0000b80001157983 */ /* 0x000f280000100800 */
[----:B------:R-:W4:Y:S04]  /*31190*/  LDL R20, [R1+0xbc] ;  /* 0x0000bc0001147983 */ /* 0x000f280000100800 */
[----:B------:R1:W4:Y:S01]  /*311a0*/  @!P3 LDG.E.U8 R0, desc[UR22][R8.64] ;  /* 0x000000160800b981 */ /* 0x000322000c1e1100 */
[----:B0-----:R-:W-:-:S02]  /*311b0*/  PRMT R124, RZ, 0x7610, R124 ;  /* 0x00007610ff7c7816 */ /* 0x001fc4000000007c */
[----:B------:R-:W-:Y:S01]  /*311c0*/  PRMT R120, RZ, 0x7610, R120 ;  /* 0x00007610ff787816 */ /* 0x000fe20000000078 */
[----:B------:R-:W4:Y:S04]  /*311d0*/  LDL R17, [R1+0xd0] ;  /* 0x0000d00001117983 */ /* 0x000f280000100800 */
[----:B------:R-:W4:Y:S01]  /*311e0*/  LDL R16, [R1+0xd4] ;  /* 0x0000d40001107983 */ /* 0x000f220000100800 */
[----:B-1----:R-:W-:Y:S02]  /*311f0*/  @!P3 IMAD.MOV.U32 R8, RZ, RZ, R23 ;  /* 0x000000ffff08b224 */ /* 0x002fe400078e0017 */
[----:B------:R-:W-:Y:S01]  /*31200*/  @!P3 IMAD.MOV.U32 R9, RZ, RZ, R22 ;  /* 0x000000ffff09b224 */ /* 0x000fe200078e0016 */
[----:B------:R-:W-:Y:S01]  /*31210*/  PRMT R122, RZ, 0x7610, R122 ;  /* 0x00007610ff7a7816 */ /* 0x000fe2000000007a */
[----:B------:R-:W4:Y:S04]  /*31220*/  LDL R23, [R1+0xc8] ;  /* 0x0000c80001177983 */ /* 0x000f280000100800 */
[----:B------:R0:W4:Y:S04]  /*31230*/  @!P3 LDG.E.U8 R2, desc[UR22][R8.64] ;  /* 0x000000160802b981 */ /* 0x000128000c1e1100 */
[----:B------:R-:W4:Y:S01]  /*31240*/  LDL R22, [R1+0xcc] ;  /* 0x0000cc0001167983 */ /* 0x000f220000100800 */
[----:B------:R-:W-:-:S02]  /*31250*/  PRMT R118, RZ, 0x7610, R118 ;  /* 0x00007610ff767816 */ /* 0x000fc40000000076 */
[----:B------:R-:W-:Y:S01]  /*31260*/  PRMT R116, RZ, 0x7610, R116 ;  /* 0x00007610ff747816 */ /* 0x000fe20000000074 */
[----:B------:R-:W4:Y:S01]  /*31270*/  LDL R29, [R1+0x1d8] ;  /* 0x0001d800011d7983 */ /* 0x000f220000100800 */
[----:B0-----:R-:W-:Y:S02]  /*31280*/  @!P3 IMAD.MOV.U32 R8, RZ, RZ, R25 ;  /* 0x000000ffff08b224 */ /* 0x001fe400078e0019 */
[----:B------:R-:W-:Y:S01]  /*31290*/  @!P3 IMAD.MOV.U32 R9, RZ, RZ, R24 ;  /* 0x000000ffff09b224 */ /* 0x000fe200078e0018 */
[----:B------:R-:W-:Y:S01]  /*312a0*/  PRMT R114, RZ, 0x7610, R114 ;  /* 0x00007610ff727816 */ /* 0x000fe20000000072 */
[----:B------:R-:W4:Y:S04]  /*312b0*/  LDL R25, [R1+0x1b8] ;  /* 0x0001b80001197983 */ /* 0x000f280000100800 */
[----:B------:R0:W4:Y:S01]  /*312c0*/  @!P3 LDG.E.U8 R124, desc[UR22][R8.64] ;  /* 0x00000016087cb981 */ /* 0x000122000c1e1100 */
[----:B------:R-:W-:-:S02]  /*312d0*/  PRMT R112, RZ, 0x7610, R112 ;  /* 0x00007610ff707816 */ /* 0x000fc40000000070 */
[----:B------:R-:W-:Y:S01]  /*312e0*/  PRMT R110, RZ, 0x7610, R110 ;  /* 0x00007610ff6e7816 */ /* 0x000fe2000000006e */
[----:B------:R-:W4:Y:S01]  /*312f0*/  LDL R24, [R1+0x1bc] ;  /* 0x0001bc0001187983 */ /* 0x000f220000100800 */
[----:B------:R-:W-:Y:S02]  /*31300*/  PRMT R108, RZ, 0x7610, R108 ;  /* 0x00007610ff6c7816 */ /* 0x000fe4000000006c */
        /* <DEDUP_REMOVED lines=24> */
[----:B------:R-:W-:Y:S02]  /*31490*/  PRMT R84, RZ, 0x7610, R84 ;  /* 0x00007610ff547816 */ /* 0x000fe40000000054 */
[----:B------:R-:W-:Y:S01]  /*314a0*/  PRMT R82, RZ, 0x7610, R82 ;  /* 0x00007610ff527816 */ /* 0x000fe20000000052 */
[----:B------:R-:W4:Y:S01]  /*314b0*/  LDL R35, [R1+0x208] ;  /* 0x0002080001237983 */ /* 0x000f220000100800 */
        /* <DEDUP_REMOVED lines=14> */
[----:B------:R-:W4:Y:S04]  /*315a0*/  LDL R36, [R1+0x22c] ;  /* 0x00022c0001247983 */ /* 0x000f280000100800 */
        /* <DEDUP_REMOVED lines=23> */
[----:B------:R-:W4:Y:S01]  /*31720*/  LDL R62, [R1+0x33c] ;  /* 0x00033c00013e7983 */ /* 0x000f220000100800 */
[----:B--2---:R-:W-:-:S03]  /*31730*/  @!P3 IMAD.MOV.U32 R9, RZ, RZ, R11 ;  /* 0x000000ffff09b224 */ /* 0x004fc600078e000b */
[----:B------:R-:W2:Y:S01]  /*31740*/  LDL R11, [R1+0xd8] ;  /* 0x0000d800010b7983 */ /* 0x000ea20000100800 */
[----:B---3--:R-:W-:-:S03]  /*31750*/  @!P3 IMAD.MOV.U32 R8, RZ, RZ, R10 ;  /* 0x000000ffff08b224 */ /* 0x008fc600078e000a */
[----:B------:R-:W3:Y:S04]  /*31760*/  LDL R10, [R1+0xdc] ;  /* 0x0000dc00010a7983 */ /* 0x000ee80000100800 */
[----:B------:R4:W3:Y:S02]  /*31770*/  @!P3 LDG.E.U8 R118, desc[UR22][R8.64] ;  /* 0x000000160876b981 */ /* 0x0008e4000c1e1100 */
[----:B----4-:R-:W-:Y:S02]  /*31780*/  @!P3 IMAD.MOV.U32 R9, RZ, RZ, R19 ;  /* 0x000000ffff09b224 */ /* 0x010fe400078e0013 */
[----:B------:R-:W4:Y:S01]  /*31790*/  LDL R19, [R1+0xe0] ;  /* 0x0000e00001137983 */ /* 0x000f220000100800 */
[----:B------:R-:W-:-:S03]  /*317a0*/  @!P3 IMAD.MOV.U32 R8, RZ, RZ, R18 ;  /* 0x000000ffff08b224 */ /* 0x000fc600078e0012 */
[----:B------:R-:W4:Y:S04]  /*317b0*/  LDL R18, [R1+0xe4] ;  /* 0x0000e40001127983 */ /* 0x000f280000100800 */
[----:B------:R0:W4:Y:S02]  /*317c0*/  @!P3 LDG.E.U8 R116, desc[UR22][R8.64] ;  /* 0x000000160874b981 */ /* 0x000124000c1e1100 */
[----:B0-----:R-:W-:Y:S02]  /*317d0*/  @!P3 IMAD.MOV.U32 R8, RZ, RZ, R12 ;  /* 0x000000ffff08b224 */ /* 0x001fe400078e000c */
[----:B------:R-:W-:Y:S01]  /*317e0*/  @!P3 IMAD.MOV.U32 R9, RZ, RZ, R13 ;  /* 0x000000ffff09b224 */ /* 0x000fe200078e000d */
[----:B------:R-:W4:Y:S04]  /*317f0*/  LDL R12, [R1+0xec] ;  /* 0x0000ec00010c7983 */ /* 0x000f280000100800 */
[----:B------:R-:W4:Y:S04]  /*31800*/  LDL R13, [R1+0xe8] ;  /* 0x0000e800010d7983 */ /* 0x000f280000100800 */
[----:B------:R0:W4:Y:S02]  /*31810*/  @!P3 LDG.E.U8 R114, desc[UR22][R8.64] ;  /* 0x000000160872b981 */ /* 0x000124000c1e1100 */
[----:B0-----:R-:W-:-:S02]  /*31820*/  @!P3 IMAD.MOV.U32 R8, RZ, RZ, R20 ;  /* 0x000000ffff08b224 */ /* 0x001fc400078e0014 */
        /* <DEDUP_REMOVED lines=19> */
[----:B--2---:R-:W-:-:S02]  /*31960*/  @!P3 IMAD.MOV.U32 R9, RZ, RZ, R11 ;  /* 0x000000ffff09b224 */ /* 0x004fc400078e000b */
        /* <DEDUP_REMOVED lines=34> */
[----:B--2---:R-:W-:Y:S02]  /*31b90*/  @!P3 IMAD.MOV.U32 R9, RZ, RZ, R11 ;  /* 0x000000ffff09b224 */ /* 0x004fe400078e000b */
        /* <DEDUP_REMOVED lines=37> */
[----:B------:R-:W2:Y:S04]  /*31df0*/  LDL R10, [R1+0x184] ;  /* 0x00018400010a7983 */ /* 0x000ea80000100800 */
[----:B------:R4:W3:Y:S02]  /*31e00*/  @!P3 LDG.E.U8 R76, desc[UR22][R8.64] ;  /* 0x00000016084cb981 */ /* 0x0008e4000c1e1100 */
[----:B----4-:R-:W-:Y:S02]  /*31e10*/  @!P3 IMAD.MOV.U32 R9, RZ, RZ, R19 ;  /* 0x000000ffff09b224 */ /* 0x010fe400078e0013 */
[----:B------:R-:W4:Y:S01]  /*31e20*/  LDL R19, [R1+0x188] ;  /* 0x0001880001137983 */ /* 0x000f220000100800 */
[----:B------:R-:W-:-:S03]  /*31e30*/  @!P3 IMAD.MOV.U32 R8, RZ, RZ, R18 ;  /* 0x000000ffff08b224 */ /* 0x000fc600078e0012 */
[----:B------:R-:W3:Y:S04]  /*31e40*/  LDL R18, [R1+0x18c] ;  /* 0x00018c0001127983 */ /* 0x000ee80000100800 */
[----:B------:R0:W3:Y:S02]  /*31e50*/  @!P3 LDG.E.U8 R74, desc[UR22][R8.64] ;  /* 0x00000016084ab981 */ /* 0x0000e4000c1e1100 */
[----:B0-----:R-:W-:Y:S02]  /*31e60*/  @!P3 IMAD.MOV.U32 R8, RZ, RZ, R12 ;  /* 0x000000ffff08b224 */ /* 0x001fe400078e000c */
[----:B------:R-:W3:Y:S01]  /*31e70*/  LDL R12, [R1+0x194] ;  /* 0x00019400010c7983 */ /* 0x000ee20000100800 */
        /* <DEDUP_REMOVED lines=23> */
[----:B0-----:R-:W-:Y:S02]  /*31ff0*/  PRMT R9, RZ, 0x7610, R9 ;  /* 0x00007610ff097816 */ /* 0x001fe40000000009 */
[----:B--2---:R4:W2:Y:S02]  /*32000*/  @!P3 LDG.E.U8 R7, desc[UR22][R10.64] ;  /* 0x000000160a07b981 */ /* 0x0048a4000c1e1100 */
[----:B----4-:R-:W-:-:S02]  /*32010*/  @!P3 IMAD.MOV.U32 R11, RZ, RZ, R19 ;  /* 0x000000ffff0bb224 */ /* 0x010fc400078e0013 */
[----:B------:R-:W4:Y:S01]  /*32020*/  LDL R19, [R1+0x1c0] ;  /* 0x0001c00001137983 */ /* 0x000f220000100800 */
[----:B---3--:R-:W-:-:S03]  /*32030*/  @!P3 IMAD.MOV.U32 R10, RZ, RZ, R18 ;  /* 0x000000ffff0ab224 */ /* 0x008fc600078e0012 */
[----:B------:R-:W4:Y:S04]  /*32040*/  LDL R18, [R1+0x1c4] ;  /* 0x0001c40001127983 */ /* 0x000f280000100800 */
[----:B------:R0:W3:Y:S02]  /*32050*/  @!P3 LDG.E.U8 R9, desc[UR22][R12.64] ;  /* 0x000000160c09b981 */ /* 0x0000e4000c1e1100 */
[----:B0-----:R-:W-:Y:S02]  /*32060*/  @!P3 IMAD.MOV.U32 R12, RZ, RZ, R20 ;  /* 0x000000ffff0cb224 */ /* 0x001fe400078e0014 */
[----:B------:R-:W2:Y:S01]  /*32070*/  LDL R20, [R1+0x1d4] ;  /* 0x0001d40001147983 */ /* 0x000ea20000100800 */
[----:B------:R-:W-:-:S03]  /*32080*/  @!P3 IMAD.MOV.U32 R13, RZ, RZ, R21 ;  /* 0x000000ffff0db224 */ /* 0x000fc600078e0015 */
[----:B------:R-:W2:Y:S01]  /*32090*/  LDL R21, [R1+0x1d0] ;  /* 0x0001d00001157983 */ /* 0x000ea20000100800 */
[----:B------:R-:W-:-:S06]  /*320a0*/  PRMT R8, RZ, 0x7610, R8 ;  /* 0x00007610ff087816 */ /* 0x000fcc0000000008 */
[----:B------:R0:W3:Y:S02]  /*320b0*/  @!P3 LDG.E.U8 R8, desc[UR22][R10.64] ;  /* 0x000000160a08b981 */ /* 0x0000e4000c1e1100 */
[----:B0-----:R-:W-:Y:S02]  /*320c0*/  PRMT R11, RZ, 0x7610, R11 ;  /* 0x00007610ff0b7816 */ /* 0x001fe4000000000b */
[----:B------:R-:W-:-:S04]  /*320d0*/  PRMT R10, RZ, 0x7610, R10 ;  /* 0x00007610ff0a7816 */ /* 0x000fc8000000000a */
[----:B------:R0:W3:Y:S04]  /*320e0*/  @!P3 LDG.E.U8 R11, desc[UR22][R14.64] ;  /* 0x000000160e0bb981 */ /* 0x0000e8000c1e1100 */
[----:B------:R1:W3:Y:S01]  /*320f0*/  @!P3 LDG.E.U8 R10, desc[UR22][R12.64] ;  /* 0x000000160c0ab981 */ /* 0x0002e2000c1e1100 */
[----:B0-----:R-:W-:-:S03]  /*32100*/  @!P3 IMAD.MOV.U32 R14, RZ, RZ, R22 ;  /* 0x000000ffff0eb224 */ /* 0x001fc600078e0016 */
[----:B------:R-:W3:Y:S01]  /*32110*/  LDL R22, [R1+0x1e4] ;  /* 0x0001e40001167983 */ /* 0x000ee20000100800 */
[----:B------:R-:W-:-:S03]  /*32120*/  @!P3 IMAD.MOV.U32 R15, RZ, RZ, R23 ;  /* 0x000000ffff0fb224 */ /* 0x000fc600078e0017 */
[----:B------:R-:W3:Y:S01]  /*32130*/  LDL R23, [R1+0x1e0] ;  /* 0x0001e00001177983 */ /* 0x000ee20000100800 */
[----:B-1----:R-:W-:Y:S02]  /*32140*/  PRMT R12, RZ, 0x7610, R12 ;  /* 0x00007610ff0c7816 */ /* 0x002fe4000000000c */
[----:B------:R-:W-:-:S04]  /*32150*/  PRMT R13, RZ, 0x7610, R13 ;  /* 0x00007610ff0d7816 */ /* 0x000fc8000000000d */
[----:B------:R0:W3:Y:S02]  /*32160*/  @!P3 LDG.E.U8 R12, desc[UR22][R14.64] ;  /* 0x000000160e0cb981 */ /* 0x0000e4000c1e1100 */
[----:B0-----:R-:W-:Y:S02]  /*32170*/  PRMT R14, RZ, 0x7610, R14 ;  /* 0x00007610ff0e7816 */ /* 0x001fe4000000000e */
[----:B------:R0:W3:Y:S01]  /*32180*/  @!P3 LDG.E.U8 R13, desc[UR22][R16.64] ;  /* 0x00000016100db981 */ /* 0x0000e2000c1e1100 */
[----:B------:R-:W-:Y:S01]  /*32190*/  PRMT R15, RZ, 0x7610, R15 ;  /* 0x00007610ff0f7816 */ /* 0x000fe2000000000f */
[----:B0-----:R-:W-:Y:S02]  /*321a0*/  @!P3 IMAD.MOV.U32 R16, RZ, RZ, R24 ;  /* 0x000000ffff10b224 */ /* 0x001fe400078e0018 */
[----:B------:R-:W-:Y:S01]  /*321b0*/  @!P3 IMAD.MOV.U32 R17, RZ, RZ, R25 ;  /* 0x000000ffff11b224 */ /* 0x000fe200078e0019 */
[----:B------:R-:W3:Y:S04]  /*321c0*/  LDL R24, [R1+0x1f4] ;  /* 0x0001f40001187983 */ /* 0x000ee80000100800 */
[----:B------:R-:W3:Y:S04]  /*321d0*/  LDL R25, [R1+0x1f0] ;  /* 0x0001f00001197983 */ /* 0x000ee80000100800 */
[----:B------:R0:W3:Y:S02]  /*321e0*/  @!P3 LDG.E.U8 R14, desc[UR22][R16.64] ;  /* 0x00000016100eb981 */ /* 0x0000e4000c1e1100 */
[----:B0-----:R-:W-:-:S02]  /*321f0*/  PRMT R17, RZ, 0x7610, R17 ;  /* 0x00007610ff117816 */ /* 0x001fc40000000011 */
[----:B----4-:R0:W4:Y:S02]  /*32200*/  @!P3 LDG.E.U8 R15, desc[UR22][R18.64] ;  /* 0x00000016120fb981 */ /* 0x010124000c1e1100 */
[----:B0-----:R-:W-:Y:S02]  /*32210*/  @!P3 IMAD.MOV.U32 R18, RZ, RZ, R26 ;  /* 0x000000ffff12b224 */ /* 0x001fe400078e001a */
[----:B------:R-:W-:Y:S01]  /*32220*/  @!P3 IMAD.MOV.U32 R19, RZ, RZ, R27 ;  /* 0x000000ffff13b224 */ /* 0x000fe200078e001b */
[----:B------:R-:W4:Y:S04]  /*32230*/  LDL R26, [R1+0x204] ;  /* 0x00020400011a7983 */ /* 0x000f280000100800 */
[----:B------:R-:W4:Y:S04]  /*32240*/  LDL R27, [R1+0x200] ;  /* 0x00020000011b7983 */ /* 0x000f280000100800 */
[----:B--2---:R0:W2:Y:S02]  /*32250*/  @!P3 LDG.E.U8 R17, desc[UR22][R20.64] ;  /* 0x000000161411b981 */ /* 0x0040a4000c1e1100 */
[----:B0-----:R-:W-:-:S02]  /*32260*/  @!P3 IMAD.MOV.U32 R20, RZ, RZ, R28 ;  /* 0x000000ffff14b224 */ /* 0x001fc400078e001c */
[----:B------:R-:W-:Y:S01]  /*32270*/  @!P3 IMAD.MOV.U32 R21, RZ, RZ, R29 ;  /* 0x000000ffff15b224 */ /* 0x000fe200078e001d */
[----:B------:R-:W2:Y:S04]  /*32280*/  LDL R28, [R1+0x214] ;  /* 0x00021400011c7983 */ /* 0x000ea80000100800 */
[----:B------:R-:W2:Y:S01]  /*32290*/  LDL R29, [R1+0x210] ;  /* 0x00021000011d7983 */ /* 0x000ea20000100800 */
[----:B------:R-:W-:-:S06]  /*322a0*/  PRMT R16, RZ, 0x7610, R16 ;  /* 0x00007610ff107816 */ /* 0x000fcc0000000010 */
[----:B------:R0:W2:Y:S02]  /*322b0*/  @!P3 LDG.E.U8 R16, desc[UR22][R18.64] ;  /* 0x000000161210b981 */ /* 0x0000a4000c1e1100 */
[----:B0-----:R-:W-:Y:S02]  /*322c0*/  PRMT R19, RZ, 0x7610, R19 ;  /* 0x00007610ff137816 */ /* 0x001fe40000000013 */
[----:B------:R-:W-:-:S04]  /*322d0*/  PRMT R18, RZ, 0x7610, R18 ;  /* 0x00007610ff127816 */ /* 0x000fc80000000012 */
[----:B---3--:R0:W3:Y:S04]  /*322e0*/  @!P3 LDG.E.U8 R19, desc[UR22][R22.64] ;  /* 0x000000161613b981 */ /* 0x0080e8000c1e1100 */
[----:B------:R1:W3:Y:S01]  /*322f0*/  @!P3 LDG.E.U8 R18, desc[UR22][R20.64] ;  /* 0x000000161412b981 */ /* 0x0002e2000c1e1100 */
[----:B0-----:R-:W-:Y:S02]  /*32300*/  @!P3 IMAD.MOV.U32 R22, RZ, RZ, R30 ;  /* 0x000000ffff16b224 */ /* 0x001fe400078e001e */
[----:B------:R-:W-:Y:S01]  /*32310*/  @!P3 IMAD.MOV.U32 R23, RZ, RZ, R31 ;  /* 0x000000ffff17b224 */ /* 0x000fe200078e001f */
[----:B------:R-:W3:Y:S04]  /*32320*/  LDL R30, [R1+0x224] ;  /* 0x00022400011e7983 */ /* 0x000ee80000100800 */
[----:B------:R-:W3:Y:S01]  /*32330*/  LDL R31, [R1+0x220] ;  /* 0x00022000011f7983 */ /* 0x000ee20000100800 */
[----:B-1----:R-:W-:-:S02]  /*32340*/  PRMT R20, RZ, 0x7610, R20 ;  /* 0x00007610ff147816 */ /* 0x002fc40000000014 */
        /* <DEDUP_REMOVED lines=47> */
[----:B------:R2:W4:Y:S04]  /*32640*/  @!P3 LDG.E.U8 R32, desc[UR22][R34.64] ;  /* 0x000000162220b981 */ /* 0x000528000c1e1100 */
[----:B------:R-:W4:Y:S01]  /*32650*/  LDL R45, [R1+0x280] ;  /* 0x00028000012d7983 */ /* 0x000f220000100800 */
[----:B--2---:R-:W-:-:S03]  /*32660*/  @!P3 IMAD.MOV.U32 R34, RZ, RZ, R40 ;  /* 0x000000ffff22b224 */ /* 0x004fc600078e0028 */
[----:B------:R-:W2:Y:S01]  /*32670*/  LDL R40, [R1+0x27c] ;  /* 0x00027c0001287983 */ /* 0x000ea20000100800 */
[----:B------:R-:W-:-:S03]  /*32680*/  @!P3 IMAD.MOV.U32 R35, RZ, RZ, R41 ;  /* 0x000000ffff23b224 */ /* 0x000fc600078e0029 */
[----:B------:R-:W2:Y:S01]  /*32690*/  LDL R41, [R1+0x278] ;  /* 0x0002780001297983 */ /* 0x000ea20000100800 */
[----:B------:R-:W-:-:S06]  /*326a0*/  PRMT R33, RZ, 0x7610, R33 ;  /* 0x00007610ff217816 */ /* 0x000fcc0000000021 */
[----:B------:R0:W4:Y:S02]  /*326b0*/  @!P3 LDG.E.U8 R33, desc[UR22][R34.64] ;  /* 0x000000162221b981 */ /* 0x000124000c1e1100 */
[----:B0-----:R-:W-:Y:S02]  /*326c0*/  PRMT R34, RZ, 0x7610, R34 ;  /* 0x00007610ff227816 */ /* 0x001fe40000000022 */
[----:B------:R-:W-:-:S04]  /*326d0*/  PRMT R35, RZ, 0x7610, R35 ;  /* 0x00007610ff237816 */ /* 0x000fc80000000023 */
[----:B---3--:R0:W3:Y:S02]  /*326e0*/  @!P3 LDG.E.U8 R34, desc[UR22][R36.64] ;  /* 0x000000162422b981 */ /* 0x0080e4000c1e1100 */
[----:B0-----:R-:W-:Y:S02]  /*326f0*/  @!P3 IMAD.MOV.U32 R36, RZ, RZ, R42 ;  /* 0x000000ffff24b224 */ /* 0x001fe400078e002a */
[----:B------:R-:W-:Y:S01]  /*32700*/  @!P3 IMAD.MOV.U32 R37, RZ, RZ, R43 ;  /* 0x000000ffff25b224 */ /* 0x000fe200078e002b */
[----:B------:R-:W3:Y:S04]  /*32710*/  LDL R42, [R1+0x28c] ;  /* 0x00028c00012a7983 */ /* 0x000ee80000100800 */
[----:B------:R-:W3:Y:S04]  /*32720*/  LDL R43, [R1+0x288] ;  /* 0x00028800012b7983 */ /* 0x000ee80000100800 */
[----:B------:R0:W3:Y:S02]  /*32730*/  @!P3 LDG.E.U8 R35, desc[UR22][R36.64] ;  /* 0x000000162423b981 */ /* 0x0000e4000c1e1100 */
[----:B0-----:R-:W-:-:S02]  /*32740*/  PRMT R36, RZ, 0x7610, R36 ;  /* 0x00007610ff247816 */ /* 0x001fc40000000024 */
[----:B------:R-:W-:-:S04]  /*32750*/  PRMT R37, RZ, 0x7610, R37 ;  /* 0x00007610ff257816 */ /* 0x000fc80000000025 */
[----:B------:R0:W3:Y:S02]  /*32760*/  @!P3 LDG.E.U8 R36, desc[UR22][R38.64] ;  /* 0x000000162624b981 */ /* 0x0000e4000c1e1100 */
[----:B0-----:R-:W-:Y:S02]  /*32770*/  @!P3 IMAD.MOV.U32 R38, RZ, RZ, R46 ;  /* 0x000000ffff26b224 */ /* 0x001fe400078e002e */
[----:B------:R-:W-:Y:S01]  /*32780*/  @!P3 IMAD.MOV.U32 R39, RZ, RZ, R47 ;  /* 0x000000ffff27b224 */ /* 0x000fe200078e002f */
[----:B------:R-:W3:Y:S04]  /*32790*/  LDL R46, [R1+0x2ac] ;  /* 0x0002ac00012e7983 */ /* 0x000ee80000100800 */
[----:B------:R0:W3:Y:S04]  /*327a0*/  @!P3 LDG.E.U8 R37, desc[UR22][R38.64] ;  /* 0x000000162625b981 */ /* 0x0000e8000c1e1100 */
[----:B------:R-:W3:Y:S01]  /*327b0*/  LDL R47, [R1+0x2a8] ;  /* 0x0002a800012f7983 */ /* 0x000ee20000100800 */
[----:B0-----:R-:W-:-:S06]  /*327c0*/  PRMT R38, RZ, 0x7610, R38 ;  /* 0x00007610ff267816 */ /* 0x001fcc0000000026 */
[----:B--2---:R4:W2:Y:S02]  /*327d0*/  @!P3 LDG.E.U8 R38, desc[UR22][R40.64] ;  /* 0x000000162826b981 */ /* 0x0048a4000c1e1100 */
[----:B----4-:R-:W-:Y:S02]  /*327e0*/  @!P3 IMAD.MOV.U32 R40, RZ, RZ, R44 ;  /* 0x000000ffff28b224 */ /* 0x010fe400078e002c */
[----:B------:R-:W-:Y:S01]  /*327f0*/  @!P3 IMAD.MOV.U32 R41, RZ, RZ, R45 ;  /* 0x000000ffff29b224 */ /* 0x000fe200078e002d */
[----:B------:R-:W4:Y:S04]  /*32800*/  LDL R44, [R1+0x29c] ;  /* 0x00029c00012c7983 */ /* 0x000f280000100800 */
[----:B------:R-:W4:Y:S01]  /*32810*/  LDL R45, [R1+0x298] ;  /* 0x00029800012d7983 */ /* 0x000f220000100800 */
[----:B------:R-:W-:-:S06]  /*32820*/  PRMT R39, RZ, 0x7610, R39 ;  /* 0x00007610ff277816 */ /* 0x000fcc0000000027 */
[----:B------:R0:W2:Y:S02]  /*32830*/  @!P3 LDG.E.U8 R39, desc[UR22][R40.64] ;  /* 0x000000162827b981 */ /* 0x0000a4000c1e1100 */
[----:B0-----:R-:W-:Y:S02]  /*32840*/  PRMT R40, RZ, 0x7610, R40 ;  /* 0x00007610ff287816 */ /* 0x001fe40000000028 */
[----:B------:R-:W-:-:S04]  /*32850*/  PRMT R41, RZ, 0x7610, R41 ;  /* 0x00007610ff297816 */ /* 0x000fc80000000029 */
[----:B---3--:R0:W3:Y:S02]  /*32860*/  @!P3 LDG.E.U8 R40, desc[UR22][R42.64] ;  /* 0x000000162a28b981 */ /* 0x0080e4000c1e1100 */
[----:B0-----:R-:W-:Y:S02]  /*32870*/  @!P3 IMAD.MOV.U32 R42, RZ, RZ, R48 ;  /* 0x000000ffff2ab224 */ /* 0x001fe400078e0030 */
[----:B------:R-:W-:Y:S01]  /*32880*/  @!P3 IMAD.MOV.U32 R43, RZ, RZ, R49 ;  /* 0x000000ffff2bb224 */ /* 0x000fe200078e0031 */
[----:B------:R-:W2:Y:S04]  /*32890*/  LDL R48, [R1+0x2bc] ;  /* 0x0002bc0001307983 */ /* 0x000ea80000100800 */
[----:B------:R-:W2:Y:S04]  /*328a0*/  LDL R49, [R1+0x2b8] ;  /* 0x0002b80001317983 */ /* 0x000ea80000100800 */
[----:B------:R0:W2:Y:S02]  /*328b0*/  @!P3 LDG.E.U8 R41, desc[UR22][R42.64] ;  /* 0x000000162a29b981 */ /* 0x0000a4000c1e1100 */
[----:B0-----:R-:W-:-:S06]  /*328c0*/  PRMT R42, RZ, 0x7610, R42 ;  /* 0x00007610ff2a7816 */ /* 0x001fcc000000002a */
[----:B----4-:R0:W4:Y:S02]  /*328d0*/  @!P3 LDG.E.U8 R42, desc[UR22][R44.64] ;  /* 0x000000162c2ab981 */ /* 0x010124000c1e1100 */
[----:B0-----:R-:W-:Y:S02]  /*328e0*/  @!P3 IMAD.MOV.U32 R44, RZ, RZ, R50 ;  /* 0x000000ffff2cb224 */ /* 0x001fe400078e0032 */
[----:B------:R-:W-:Y:S01]  /*328f0*/  @!P3 IMAD.MOV.U32 R45, RZ, RZ, R51 ;  /* 0x000000ffff2db224 */ /* 0x000fe200078e0033 */
[----:B------:R-:W3:Y:S04]  /*32900*/  LDL R50, [R1+0x2cc] ;  /* 0x0002cc0001327983 */ /* 0x000ee80000100800 */
[----:B------:R-:W3:Y:S01]  /*32910*/  LDL R51, [R1+0x2c8] ;  /* 0x0002c80001337983 */ /* 0x000ee20000100800 */
[----:B------:R-:W-:-:S06]  /*32920*/  PRMT R43, RZ, 0x7610, R43 ;  /* 0x00007610ff2b7816 */ /* 0x000fcc000000002b */
[----:B------:R0:W4:Y:S02]  /*32930*/  @!P3 LDG.E.U8 R43, desc[UR22][R44.64] ;  /* 0x000000162c2bb981 */ /* 0x000124000c1e1100 */
[----:B0-----:R-:W-:Y:S02]  /*32940*/  PRMT R44, RZ, 0x7610, R44 ;  /* 0x00007610ff2c7816 */ /* 0x001fe4000000002c */
[----:B------:R-:W-:-:S04]  /*32950*/  PRMT R45, RZ, 0x7610, R45 ;  /* 0x00007610ff2d7816 */ /* 0x000fc8000000002d */
[----:B------:R0:W4:Y:S02]  /*32960*/  @!P3 LDG.E.U8 R44, desc[UR22][R46.64] ;  /* 0x000000162e2cb981 */ /* 0x000124000c1e1100 */
[----:B0-----:R-:W-:Y:S02]  /*32970*/  @!P3 IMAD.MOV.U32 R46, RZ, RZ, R54 ;  /* 0x000000ffff2eb224 */ /* 0x001fe400078e0036 */
[----:B------:R-:W-:Y:S01]  /*32980*/  @!P3 IMAD.MOV.U32 R47, RZ, RZ, R55 ;  /* 0x000000ffff2fb224 */ /* 0x000fe200078e0037 */
[----:B------:R-:W4:Y:S04]  /*32990*/  LDL R54, [R1+0x2ec] ;  /* 0x0002ec0001367983 */ /* 0x000f280000100800 */
[----:B------:R0:W4:Y:S04]  /*329a0*/  @!P3 LDG.E.U8 R45, desc[UR22][R46.64] ;  /* 0x000000162e2db981 */ /* 0x000128000c1e1100 */
[----:B------:R-:W4:Y:S01]  /*329b0*/  LDL R55, [R1+0x2e8] ;  /* 0x0002e80001377983 */ /* 0x000f220000100800 */
[----:B0-----:R-:W-:-:S06]  /*329c0*/  PRMT R46, RZ, 0x7610, R46 ;  /* 0x00007610ff2e7816 */ /* 0x001fcc000000002e */
[----:B--2---:R0:W2:Y:S02]  /*329d0*/  @!P3 LDG.E.U8 R46, desc[UR22][R48.64] ;  /* 0x00000016302eb981 */ /* 0x0040a4000c1e1100 */
[----:B0-----:R-:W-:Y:S02]  /*329e0*/  @!P3 IMAD.MOV.U32 R48, RZ, RZ, R52 ;  /* 0x000000ffff30b224 */ /* 0x001fe400078e0034 */
[----:B------:R-:W-:Y:S01]  /*329f0*/  @!P3 IMAD.MOV.U32 R49, RZ, RZ, R53 ;  /* 0x000000ffff31b224 */ /* 0x000fe200078e0035 */
[----:B------:R-:W2:Y:S04]  /*32a00*/  LDL R52, [R1+0x2dc] ;  /* 0x0002dc0001347983 */ /* 0x000ea80000100800 */
[----:B------:R-:W2:Y:S01]  /*32a10*/  LDL R53, [R1+0x2d8] ;  /* 0x0002d80001357983 */ /* 0x000ea20000100800 */
[----:B------:R-:W-:-:S06]  /*32a20*/  PRMT R47, RZ, 0x7610, R47 ;  /* 0x00007610ff2f7816 */ /* 0x000fcc000000002f */
[----:B------:R0:W4:Y:S02]  /*32a30*/  @!P3 LDG.E.U8 R47, desc[UR22][R48.64] ;  /* 0x00000016302fb981 */ /* 0x000124000c1e1100 */
[----:B0-----:R-:W-:-:S06]  /*32a40*/  PRMT R48, RZ, 0x7610, R48 ;  /* 0x00007610ff307816 */ /* 0x001fcc0000000030 */
[----:B---3--:R0:W3:Y:S02]  /*32a50*/  @!P3 LDG.E.U8 R48, desc[UR22][R50.64] ;  /* 0x000000163230b981 */ /* 0x0080e4000c1e1100 */
[----:B0-----:R-:W-:Y:S02]  /*32a60*/  @!P3 IMAD.MOV.U32 R50, RZ, RZ, R56 ;  /* 0x000000ffff32b224 */ /* 0x001fe400078e0038 */
[----:B------:R-:W-:Y:S01]  /*32a70*/  @!P3 IMAD.MOV.U32 R51, RZ, RZ, R57 ;  /* 0x000000ffff33b224 */ /* 0x000fe200078e0039 */
[----:B------:R-:W3:Y:S04]  /*32a80*/  LDL R56, [R1+0x2fc] ;  /* 0x0002fc0001387983 */ /* 0x000ee80000100800 */
[----:B------:R-:W3:Y:S01]  /*32a90*/  LDL R57, [R1+0x2f8] ;  /* 0x0002f80001397983 */ /* 0x000ee20000100800 */
[----:B------:R-:W-:-:S06]  /*32aa0*/  PRMT R49, RZ, 0x7610, R49 ;  /* 0x00007610ff317816 */ /* 0x000fcc0000000031 */
[----:B------:R0:W3:Y:S02]  /*32ab0*/  @!P3 LDG.E.U8 R49, desc[UR22][R50.64] ;  /* 0x000000163231b981 */ /* 0x0000e4000c1e1100 */
[----:B0-----:R-:W-:Y:S02]  /*32ac0*/  PRMT R50, RZ, 0x7610, R50 ;  /* 0x00007610ff327816 */ /* 0x001fe40000000032 */
[----:B------:R-:W-:-:S04]  /*32ad0*/  PRMT R51, RZ, 0x7610, R51 ;  /* 0x00007610ff337816 */ /* 0x000fc80000000033 */
[----:B--2---:R0:W2:Y:S02]  /*32ae0*/  @!P3 LDG.E.U8 R50, desc[UR22][R52.64] ;  /* 0x000000163432b981 */ /* 0x0040a4000c1e1100 */
[----:B0-----:R-:W-:Y:S02]  /*32af0*/  @!P3 IMAD.MOV.U32 R52, RZ, RZ, R58 ;  /* 0x000000ffff34b224 */ /* 0x001fe400078e003a */
[----:B------:R-:W-:Y:S01]  /*32b00*/  @!P3 IMAD.MOV.U32 R53, RZ, RZ, R59 ;  /* 0x000000ffff35b224 */ /* 0x000fe200078e003b */
[----:B------:R-:W2:Y:S04]  /*32b10*/  LDL R58, [R1+0x30c] ;  /* 0x00030c00013a7983 */ /* 0x000ea80000100800 */
[----:B------:R0:W2:Y:S04]  /*32b20*/  @!P3 LDG.E.U8 R51, desc[UR22][R52.64] ;  /* 0x000000163433b981 */ /* 0x0000a8000c1e1100 */
[----:B------:R-:W2:Y:S01]  /*32b30*/  LDL R59, [R1+0x308] ;  /* 0x00030800013b7983 */ /* 0x000ea20000100800 */
[----:B0-----:R-:W-:-:S02]  /*32b40*/  PRMT R52, RZ, 0x7610, R52 ;  /* 0x00007610ff347816 */ /* 0x001fc40000000034 */
[----:B------:R-:W-:-:S04]  /*32b50*/  PRMT R53, RZ, 0x7610, R53 ;  /* 0x00007610ff357816 */ /* 0x000fc80000000035 */
[----:B----4-:R0:W4:Y:S02]  /*32b60*/  @!P3 LDG.E.U8 R52, desc[UR22][R54.64] ;  /* 0x000000163634b981 */ /* 0x010124000c1e1100 */
[----:B0-----:R-:W-:Y:S02]  /*32b70*/  @!P3 IMAD.MOV.U32 R54, RZ, RZ, R60 ;  /* 0x000000ffff36b224 */ /* 0x001fe400078e003c */
[----:B------:R-:W-:Y:S01]  /*32b80*/  @!P3 IMAD.MOV.U32 R55, RZ, RZ, R61 ;  /* 0x000000ffff37b224 */ /* 0x000fe200078e003d */
[----:B------:R-:W2:Y:S04]  /*32b90*/  LDL R60, [R1+0x324] ;  /* 0x00032400013c7983 */ /* 0x000ea80000100800 */
[----:B------:R0:W2:Y:S04]  /*32ba0*/  @!P3 LDG.E.U8 R53, desc[UR22][R54.64] ;  /* 0x000000163635b981 */ /* 0x0000a8000c1e1100 */
[----:B------:R-:W2:Y:S01]  /*32bb0*/  LDL R61, [R1+0x320] ;  /* 0x00032000013d7983 */ /* 0x000ea20000100800 */
[----:B0-----:R-:W-:-:S06]  /*32bc0*/  PRMT R54, RZ, 0x7610, R54 ;  /* 0x00007610ff367816 */ /* 0x001fcc0000000036 */
[----:B---3--:R0:W3:Y:S04]  /*32bd0*/  @!P3 LDG.E.U8 R54, desc[UR22][R56.64] ;  /* 0x000000163836b981 */ /* 0x0080e8000c1e1100 */
[----:B------:R-:W0:Y:S04]  /*32be0*/  LDL R56, [R1+0x300] ;  /* 0x0003000001387983 */ /* 0x000e280000100800 */
[----:B------:R-:W0:Y:S01]  /*32bf0*/  LDL R57, [R1+0x304] ;  /* 0x0003040001397983 */ /* 0x000e220000100800 */
[----:B------:R-:W-:Y:S02]  /*32c00*/  PRMT R55, RZ, 0x7610, R55 ;  /* 0x00007610ff377816 */ /* 0x000fe40000000037 */
[----:B0-----:R-:W-:-:S04]  /*32c10*/  @!P3 LOP3.LUT R57, R57, R56, RZ, 0x3c, !PT ;  /* 0x000000383939b212 */ /* 0x001fc800078e3cff */
[----:B------:R-:W-:-:S04]  /*32c20*/  @!P3 LOP3.LUT R56, R57, R56, RZ, 0x3c, !PT ;  /* 0x000000383938b212 */ /* 0x000fc800078e3cff */
[----:B------:R-:W-:-:S05]  /*32c30*/  @!P3 LOP3.LUT R57, R57, R56, RZ, 0x3c, !PT ;  /* 0x000000383939b212 */ /* 0x000fca00078e3cff */
[----:B------:R0:W3:Y:S02]  /*32c40*/  @!P3 LDG.E.U8 R55, desc[UR22][R56.64] ;  /* 0x000000163837b981 */ /* 0x0000e4000c1e1100 */
[----:B0-----:R-:W-:-:S06]  /*32c50*/  PRMT R56, RZ, 0x7610, R56 ;  /* 0x00007610ff387816 */ /* 0x001fcc0000000038 */
[----:B--2---:R0:W2:Y:S04]  /*32c60*/  @!P3 LDG.E.U8 R56, desc[UR22][R58.64] ;  /* 0x000000163a38b981 */ /* 0x0040a8000c1e1100 */
[----:B------:R-:W0:Y:S04]  /*32c70*/  LDL R58, [R1+0x318] ;  /* 0x00031800013a7983 */ /* 0x000e280000100800 */
[----:B------:R-:W0:Y:S01]  /*32c80*/  LDL R59, [R1+0x31c] ;  /* 0x00031c00013b7983 */ /* 0x000e220000100800 */
[----:B------:R-:W-:Y:S02]  /*32c90*/  PRMT R57, RZ, 0x7610, R57 ;  /* 0x00007610ff397816 */ /* 0x000fe40000000039 */
[----:B0-----:R-:W-:-:S04]  /*32ca0*/  @!P3 LOP3.LUT R59, R59, R58, RZ, 0x3c, !PT ;  /* 0x0000003a3b3bb212 */ /* 0x001fc800078e3cff */
[----:B------:R-:W-:-:S04]  /*32cb0*/  @!P3 LOP3.LUT R58, R59, R58, RZ, 0x3c, !PT ;  /* 0x0000003a3b3ab212 */ /* 0x000fc800078e3cff */
[----:B------:R-:W-:-:S05]  /*32cc0*/  @!P3 LOP3.LUT R59, R59, R58, RZ, 0x3c, !PT ;  /* 0x0000003a3b3bb212 */ /* 0x000fca00078e3cff */
[----:B------:R0:W2:Y:S02]  /*32cd0*/  @!P3 LDG.E.U8 R57, desc[UR22][R58.64] ;  /* 0x000000163a39b981 */ /* 0x0000a4000c1e1100 */
[----:B0-----:R-:W-:-:S06]  /*32ce0*/  PRMT R58, RZ, 0x7610, R58 ;  /* 0x00007610ff3a7816 */ /* 0x001fcc000000003a */
[----:B------:R0:W2:Y:S04]  /*32cf0*/  @!P3 LDG.E.U8 R58, desc[UR22][R60.64] ;  /* 0x000000163c3ab981 */ /* 0x0000a8000c1e1100 */
        /* <DEDUP_REMOVED lines=232> */
[----:B------:R-:W4:Y:S04]  /*33b80*/  @!P3 LDG.E.U8 R125, desc[UR22][R62.64] ;  /* 0x000000163e7db981 */ /* 0x000f28000c1e1100 */
        /* <DEDUP_REMOVED lines=38> */
[----:B---3--:R-:W-:Y:S04]  /*33df0*/  STS.U8 [R5+UR9+0x1b600], R55 ;  /* 0x01b6003705007988 */ /* 0x008fe80008000009 */
[----:B--2---:R-:W-:Y:S04]  /*33e00*/  STS.U8 [R5+UR9+0x1ba00], R57 ;  /* 0x01ba003905007988 */ /* 0x004fe80008000009 */
        /* <DEDUP_REMOVED lines=19> */
[----:B------:R2:W-:Y:S04]  /*33f40*/  STS.U8 [R6+UR9+0x10b00], R0 ;  /* 0x010b000006007988 */ /* 0x0005e80008000009 */
[----:B0-----:R0:W5:Y:S04]  /*33f50*/  LDL.LU R4, [R1+0xf38] ;  /* 0x000f380001047983 */ /* 0x0011680000300800 */
[----:B-1----:R0:W5:Y:S04]  /*33f60*/  LDL.LU R3, [R1+0xf34] ;  /* 0x000f340001037983 */ /* 0x0021680000300800 */
[----:B--2---:R0:W5:Y:S04]  /*33f70*/  LDL.LU R0, [R1+0xf30] ;  /* 0x000f300001007983 */ /* 0x0041680000300800 */
[----:B------:R1:W-:Y:S04]  /*33f80*/  STS.U8 [R6+UR9+0x10f00], R2 ;  /* 0x010f000206007988 */ /* 0x0003e80008000009 */
[----:B------:R0:W-:Y:S01]  /*33f90*/  STS.U8 [R6+UR9+0x11300], R124 ;  /* 0x0113007c06007988 */ /* 0x0001e20008000009 */
[----:B-1----:R-:W1:Y:S03]  /*33fa0*/  S2R R2, SR_TID.X ;  /* 0x0000000000027919 */ /* 0x002e660000002100 */
        /* <DEDUP_REMOVED lines=58> */
[----:B------:R0:W-:Y:S01]  /*34350*/  STS.U8 [R6+UR9+0x1ff00], R125 ;  /* 0x01ff007d06007988 */ /* 0x0001e20008000009 */
[----:B------:R2:W-:Y:S06]  /*34360*/  MEMBAR.ALL.CTA ;  /* 0x0000000000007992 */ /* 0x0005ec0000008000 */
[----:B--2---:R-:W2:Y:S01]  /*34370*/  FENCE.VIEW.ASYNC.S ;  /* 0x00000000000073c6 */ /* 0x004ea20000000000 */
[----:B------:R-:W-:Y:S01]  /*34380*/  ULEA UR11, UR20, UR9, 0x3 ;  /* 0x00000009140b7291 */ /* 0x000fe2000f8e18ff */
[----:B------:R-:W-:-:S03]  /*34390*/  UMOV UR6, UR4 ;  /* 0x0000000400067c82 */ /* 0x000fc60008000000 */
[----:B------:R-:W-:Y:S01]  /*343a0*/  UIADD3 UR11, UPT, UPT, UR11, 0x28000, URZ ;  /* 0x000280000b0b7890 */ /* 0x000fe2000fffe0ff */
[----:B-1----:R-:W-:Y:S01]  /*343b0*/  LOP3.LUT R2, R2, 0x7f, RZ, 0xc0, !PT ;  /* 0x0000007f02027812 */ /* 0x002fe200078ec0ff */
[----:B--2---:R-:W-:Y:S06]  /*343c0*/  BAR.SYNC.DEFER_BLOCKING 0x0 ;  /* 0x0000000000007b1d */ /* 0x004fec0000010000 */
[----:B0-----:R-:W-:Y:S05]  /*343d0*/  @P0 BRA `(.L_x_9) ;  /* 0x0000000000880947 */ /* 0x001fea0003800000 */
[----:B------:R-:W-:Y:S02]  /*343e0*/  UIADD3 UR61, UPT, UPT, UR8, 0x100, URZ ;  /* 0x00000100083d7890 */ /* 0x000fe4000fffe0ff */
[----:B------:R-:W-:Y:S02]  /*343f0*/  UIADD3 UR62, UPT, UPT, UR8, 0x100, URZ ;  /* 0x00000100083e7890 */ /* 0x000fe4000fffe0ff */
[----:B------:R-:W-:Y:S01]  /*34400*/  UIADD3 UR63, UPT, UPT, UR8, 0x100, URZ ;  /* 0x00000100083f7890 */ /* 0x000fe2000fffe0ff */
[----:B------:R-:W-:Y:S01]  /*34410*/  UMOV UR14, 0x0 ;  /* 0x00000000000e7882 */ /* 0x000fe20000000000 */
[----:B------:R-:W-:Y:S01]  /*34420*/  UMOV UR15, 0x8408010 ;  /* 0x08408010000f7882 */ /* 0x000fe20000000000 */
[----:B------:R-:W-:Y:S01]  /*34430*/  UMOV UR17, 0x40004040 ;  /* 0x4000404000117882 */ /* 0x000fe20000000000 */
[----:B------:R-:W-:Y:S02]  /*34440*/  UIADD3 UR64, UPT, UPT, UR8, 0x100, URZ ;  /* 0x0000010008407890 */ /* 0x000fe4000fffe0ff */
[----:B------:R0:W-:Y:S01]  /*34450*/  UTCQMMA gdesc[UR12], gdesc[UR16], tmem[UR8], tmem[UR14], idesc[UR15], UPT ;  /* 0x00ff0e100c0075ea */ /* 0x0001e2000b800308 */
[----:B------:R-:W-:Y:S01]  /*34460*/  UMOV UR44, 0x0 ;  /* 0x00000000002c7882 */ /* 0x000fe20000000000 */
[----:B------:R-:W-:Y:S01]  /*34470*/  UMOV UR45, 0x8408010 ;  /* 0x08408010002d7882 */ /* 0x000fe20000000000 */
[----:B------:R-:W-:Y:S01]  /*34480*/  UMOV UR46, 0x0 ;  /* 0x00000000002e7882 */ /* 0x000fe20000000000 */
[----:B------:R-:W-:Y:S01]  /*34490*/  UMOV UR47, 0x8408010 ;  /* 0x08408010002f7882 */ /* 0x000fe20000000000 */
        /* <DEDUP_REMOVED lines=11> */
[----:B------:R-:W-:Y:S01]  /*34550*/  UMOV UR4, UR11 ;  /* 0x0000000b00047c82 */ /* 0x000fe20008000000 */
[----:B------:R-:W-:Y:S01]  /*34560*/  UMOV UR5, URZ ;  /* 0x000000ff00057c82 */ /* 0x000fe20008000000 */
[----:B------:R0:W-:Y:S01]  /*34570*/  UTCQMMA gdesc[UR12], gdesc[UR36], tmem[UR61], tmem[UR50], idesc[UR51], UPT ;  /* 0x00ff32240c0075ea */ /* 0x0001e2000b80033d */
[----:B------:R-:W-:Y:S01]  /*34580*/  UMOV UR56, 0x0 ;  /* 0x0000000000387882 */ /* 0x000fe20000000000 */
[----:B------:R-:W-:Y:S01]  /*34590*/  UMOV UR57, 0x8408010 ;  /* 0x0840801000397882 */ /* 0x000fe20000000000 */
[----:B------:R0:W-:Y:S01]  /*345a0*/  UTCQMMA gdesc[UR24], gdesc[UR38], tmem[UR62], tmem[UR52], idesc[UR53], UPT ;  /* 0x00ff3426180075ea */ /* 0x0001e2000b80033e */
[----:B------:R-:W-:Y:S01]  /*345b0*/  UMOV UR4, UR4 ;  /* 0x0000000400047c82 */ /* 0x000fe20008000000 */
[----:B------:R0:W-:Y:S01]  /*345c0*/  UTCQMMA gdesc[UR28], gdesc[UR40], tmem[UR63], tmem[UR54], idesc[UR55], UPT ;  /* 0x00ff36281c0075ea */ /* 0x0001e2000b80033f */
[----:B------:R0:W-:Y:S01]  /*345d0*/  UTCQMMA gdesc[UR32], gdesc[UR42], tmem[UR64], tmem[UR56], idesc[UR57], UPT ;  /* 0x00ff382a200075ea */ /* 0x0001e2000b800340 */
[----:B------:R0:W-:Y:S01]  /*345e0*/  UTCBAR [UR4], URZ ;  /* 0x000000ff040073e9 */ /* 0x0001e200080000ff */
[----:B------:R-:W-:Y:S01]  /*345f0*/  NOP ;  /* 0x0000000000007918 */ /* 0x000fe20000000000 */
.L_x_9:
[----:B------:R-:W2:Y:S01]  /*34600*/  LDL R7, [R1+0xa30] ;  /* 0x000a300001077983 */ /* 0x000ea20000100800 */
[----:B------:R-:W-:-:S04]  /*34610*/  UIADD3 UR20, UPT, UPT, UR20, 0x1, URZ ;  /* 0x0000000114147890 */ /* 0x000fc8000fffe0ff */
[----:B------:R-:W-:-:S04]  /*34620*/  UISETP.GT.AND UP1, UPT, UR20, 0x1, UPT ;  /* 0x000000011400788c */ /* 0x000fc8000bf24270 */
[----:B0-----:R-:W-:Y:S02]  /*34630*/  USEL UR4, URZ, 0x1, !UP1 ;  /* 0x00000001ff047887 */ /* 0x001fe4000c800000 */
[----:B------:R-:W-:Y:S02]  /*34640*/  USEL UR20, UR20, URZ, !UP1 ;  /* 0x000000ff14147287 */ /* 0x000fe4000c800000 */
[----:B------:R-:W-:Y:S01]  /*34650*/  ULOP3.LUT UR4, UR6, UR4, URZ, 0x3c, !UPT ;  /* 0x0000000406047292 */ /* 0x000fe2000f8e3cff */
[----:B--2---:R-:W-:Y:S01]  /*34660*/  ISETP.NE.U32.AND P2, PT, R7, UR7, PT ;  /* 0x0000000707007c0c */ /* 0x004fe2000bf45070 */
[----:B------:R-:W-:Y:S01]  /*34670*/  IMAD.U32 R7, RZ, RZ, UR6 ;  /* 0x00000006ff077e24 */ /* 0x000fe2000f8e00ff */
[----:B------:R-:W-:-:S11]  /*34680*/  UMOV UR7, UR21 ;  /* 0x0000001500077c82 */ /* 0x000fd60008000000 */
[----:B------:R-:W-:Y:S05]  /*34690*/  @P2 BRA `(.L_x_10) ;  /* 0xfffffee000a02947 */ /* 0x000fea000383ffff */
.L_x_7:
[----:B------:R-:W2:Y:S01]  /*346a0*/  LDL R12, [R1+0xb94] ;  /* 0x000b9400010c7983 */ /* 0x000ea20000100800 */
[----:B------:R-:W0:Y:S01]  /*346b0*/  LDC R11, c[0x0][0x3a0] ;  /* 0x0000e800ff0b7b82 */ /* 0x000e220000000800 */
[----:B------:R-:W2:Y:S02]  /*346c0*/  LDCU.128 UR12, c[0x0][0x390] ;  /* 0x00007200ff0c77ac */ /* 0x000ea40008000c00 */
[----:B------:R-:W3:Y:S01]  /*346d0*/  LDL.LU R9, [R1+0xb30] ;  /* 0x000b300001097983 */ /* 0x000ee20000300800 */
[----:B------:R-:W3:Y:S03]  /*346e0*/  LDCU UR5, c[0x0][0x39c] ;  /* 0x00007380ff0577ac */ /* 0x000ee60008000800 */
[----:B------:R-:W4:Y:S01]  /*346f0*/  LDL.LU R8, [R1+0xc54] ;  /* 0x000c540001087983 */ /* 0x000f220000300800 */
[----:B------:R-:W4:Y:S01]  /*34700*/  LDCU UR4, c[0x0][0x39c] ;  /* 0x00007380ff0477ac */ /* 0x000f220008000800 */
[----:B------:R-:W1:Y:S01]  /*34710*/  S2R R10, SR_TID.X ;  /* 0x00000000000a7919 */ /* 0x000e620000002100 */
[----:B0-----:R-:W-:-:S05]  /*34720*/  VIADD R11, R11, 0x7f ;  /* 0x0000007f0b0b7836 */ /* 0x001fca0000000000 */
[----:B------:R-:W-:Y:S02]  /*34730*/  ISETP.GE.AND P4, PT, R11, 0x80, PT ;  /* 0x000000800b00780c */ /* 0x000fe40003f86270 */
[----:B-1---5:R-:W-:-:S04]  /*34740*/  LOP3.LUT R3, R10, 0x80, RZ, 0xc0, !PT ;  /* 0x000000800a037812 */ /* 0x022fc800078ec0ff */
[----:B------:R-:W-:-:S05]  /*34750*/  LEA R3, R3, UR9, 0x5 ;  /* 0x0000000903037c11 */ /* 0x000fca000f8e28ff */
[----:B------:R-:W-:Y:S01]  /*34760*/  IMAD R2, R2, 0x10, R3 ;  /* 0x0000001002027824 */ /* 0x000fe200078e0203 */
[----:B--2---:R-:W-:-:S04]  /*34770*/  ISETP.GE.AND P0, PT, R12, UR14, PT ;  /* 0x0000000e0c007c0c */ /* 0x004fc8000bf06270 */
[----:B---3--:R-:W-:Y:S02]  /*34780*/  ISETP.LT.AND P2, PT, R9, UR5, !P0 ;  /* 0x0000000509007c0c */ /* 0x008fe4000c741270 */
[----:B----4-:R-:W-:Y:S01]  /*34790*/  ISETP.LT.AND P3, PT, R8, UR4, !P0 ;  /* 0x0000000408007c0c */ /* 0x010fe2000c761270 */
[----:B------:R-:W-:-:S12]  /*347a0*/  @!P4 BRA `(.L_x_11) ;  /* 0x000000000010c947 */ /* 0x000fd80003800000 */
[----:B------:R-:W-:-:S06]  /*347b0*/  USHF.L.U32 UR6, UR6, 0x1f, URZ ;  /* 0x0000001f06067899 */ /* 0x000fcc00080006ff */
[----:B------:R-:W-:-:S04]  /*347c0*/  IMAD.U32 R3, RZ, RZ, UR6 ;  /* 0x00000006ff037e24 */ /* 0x000fc8000f8e00ff */
[----:B------:R-:W0:Y:S02]  /*347d0*/  SYNCS.PHASECHK.TRANS64.TRYWAIT P4, [UR11], R3 ;  /* 0x00000003ff0075a7 */ /* 0x000e24000808110b */
[----:B0-----:R-:W-:Y:S05]  /*347e0*/  @!P4 BRA `(.L_x_12) ;  /* 0x000000b000a0c947 */ /* 0x001fea0003800000 */
.L_x_11:
[----:B------:R-:W-:Y:S06]  /*347f0*/  BAR.SYNC.DEFER_BLOCKING 0x0 ;  /* 0x0000000000007b1d */ /* 0x000fec0000010000 */
[----:B------:R-:W0:Y:S01]  /*34800*/  LDCU UR4, c[0x0][0x3b4] ;  /* 0x00007680ff0477ac */ /* 0x000e220008000800 */
[----:B------:R-:W0:Y:S01]  /*34810*/  LDL.LU R116, [R1+0xb94] ;  /* 0x000b940001747983 */ /* 0x000e220000300800 */
[----:B------:R-:W-:Y:S01]  /*34820*/  ISETP.LT.AND P4, PT, R0, UR15, !P0 ;  /* 0x0000000f00007c0c */ /* 0x000fe2000c781270 */
[----:B------:R-:W1:Y:S01]  /*34830*/  LDCU UR5, c[0x0][0x39c] ;  /* 0x00007380ff0577ac */ /* 0x000e620008000800 */
[----:B------:R-:W2:Y:S01]  /*34840*/  LDCU UR6, c[0x0][0x39c] ;  /* 0x00007380ff0677ac */ /* 0x000ea20008000800 */
[----:B------:R-:W3:Y:S01]  /*34850*/  LDCU UR7, c[0x0][0x39c] ;  /* 0x00007380ff0777ac */ /* 0x000ee20008000800 */
[----:B------:R-:W4:Y:S02]  /*34860*/  @!P1 SYNCS.CCTL.IV [UR9+0x28000] ;  /* 0x02800000ff0099b1 */ /* 0x000f240008000009 */
[----:B----4-:R-:W-:Y:S06]  /*34870*/  BAR.SYNC.DEFER_BLOCKING 0x0 ;  /* 0x0000000000007b1d */ /* 0x010fec0000010000 */
[----:B------:R-:W4:Y:S01]  /*34880*/  LDTM.x64 R4, tmem[UR10] ;  /* 0x0000000a000479ee */ /* 0x000f220008340000 */
[----:B------:R-:W5:Y:S01]  /*34890*/  @!P1 SYNCS.CCTL.IV [UR9+0x28008] ;  /* 0x02800800ff0099b1 */ /* 0x000f620008000009 */
[----:B----4-:R-:W-:-:S02]  /*348a0*/  F2FP.SATFINITE.E4M3.F32.PACK_AB_MERGE_C R4, R5, R4, RZ ;  /* 0x000000040504723e */ /* 0x010fc400048070ff */
[----:B------:R-:W-:Y:S02]  /*348b0*/  F2FP.SATFINITE.E4M3.F32.PACK_AB_MERGE_C R6, R7, R6, RZ ;  /* 0x000000060706723e */ /* 0x000fe400048070ff */
[----:B------:R-:W-:Y:S02]  /*348c0*/  F2FP.SATFINITE.E4M3.F32.PACK_AB_MERGE_C R8, R9, R8, RZ ;  /* 0x000000080908723e */ /* 0x000fe400048070ff */
[----:B------:R-:W-:Y:S02]  /*348d0*/  F2FP.SATFINITE.E4M3.F32.PACK_AB_MERGE_C R12, R13, R12, RZ ;  /* 0x0000000c0d0c723e */ /* 0x000fe400048070ff */
[----:B------:R-:W-:Y:S02]  /*348e0*/  F2FP.SATFINITE.E4M3.F32.PACK_AB_MERGE_C R14, R15, R14, RZ ;  /* 0x0000000e0f0e723e */ /* 0x000fe400048070ff */
[----:B------:R-:W-:Y:S02]  /*348f0*/  F2FP.SATFINITE.E4M3.F32.PACK_AB_MERGE_C R16, R17, R16, RZ ;  /* 0x000000101110723e */ /* 0x000fe400048070ff */
[----:B------:R-:W-:-:S02]  /*34900*/  F2FP.SATFINITE.E4M3.F32.PACK_AB_MERGE_C R20, R21, R20, RZ ;  /* 0x000000141514723e */ /* 0x000fc400048070ff */
[----:B------:R-:W-:Y:S02]  /*34910*/  F2FP.SATFINITE.E4M3.F32.PACK_AB_MERGE_C R22, R23, R22, RZ ;  /* 0x000000161716723e */ /* 0x000fe400048070ff */
[----:B------:R-:W-:Y:S02]  /*34920*/  F2FP.SATFINITE.E4M3.F32.PACK_AB_MERGE_C R24, R25, R24, RZ ;  /* 0x000000181918723e */ /* 0x000fe400048070ff */
[----:B------:R-:W-:Y:S02]  /*34930*/  F2FP.SATFINITE.E4M3.F32.PACK_AB_MERGE_C R28, R29, R28, RZ ;  /* 0x0000001c1d1c723e */ /* 0x000fe400048070ff */
[----:B------:R-:W-:Y:S02]  /*34940*/  F2FP.SATFINITE.E4M3.F32.PACK_AB_MERGE_C R30, R31, R30, RZ ;  /* 0x0000001e1f1e723e */ /* 0x000fe400048070ff */
[----:B------:R-:W-:Y:S02]  /*34950*/  F2FP.SATFINITE.E4M3.F32.PACK_AB_MERGE_C R32, R33, R32, RZ ;  /* 0x000000202120723e */ /* 0x000fe400048070ff */
[----:B------:R-:W-:-:S02]  /*34960*/  LOP3.LUT R4, R4, 0xffff, RZ, 0xc0, !PT ;  /* 0x0000ffff04047812 */ /* 0x000fc400078ec0ff */
[----:B------:R-:W-:Y:S02]  /*34970*/  LOP3.LUT R6, R6, 0xffff, RZ, 0xc0, !PT ;  /* 0x0000ffff06067812 */ /* 0x000fe400078ec0ff */
[----:B------:R-:W-:Y:S02]  /*34980*/  LOP3.LUT R8, R8, 0xffff, RZ, 0xc0, !PT ;  /* 0x0000ffff08087812 */ /* 0x000fe400078ec0ff */
[----:B------:R-:W-:Y:S02]  /*34990*/  LOP3.LUT R12, R12, 0xffff, RZ, 0xc0, !PT ;  /* 0x0000ffff0c0c7812 */ /* 0x000fe400078ec0ff */
[----:B------:R-:W-:Y:S02]  /*349a0*/  LOP3.LUT R14, R14, 0xffff, RZ, 0xc0, !PT ;  /* 0x0000ffff0e0e7812 */ /* 0x000fe400078ec0ff */
[----:B------:R-:W-:Y:S02]  /*349b0*/  LOP3.LUT R16, R16, 0xffff, RZ, 0xc0, !PT ;  /* 0x0000ffff10107812 */ /* 0x000fe400078ec0ff */
[----:B------:R-:W-:-:S02]  /*349c0*/  LOP3.LUT R20, R20, 0xffff, RZ, 0xc0, !PT ;  /* 0x0000ffff14147812 */ /* 0x000fc400078ec0ff */
[----:B------:R-:W-:Y:S02]  /*349d0*/  LOP3.LUT R22, R22, 0xffff, RZ, 0xc0, !PT ;  /* 0x0000ffff16167812 */ /* 0x000fe400078ec0ff */
[----:B------:R-:W-:Y:S02]  /*349e0*/  LOP3.LUT R24, R24, 0xffff, RZ, 0xc0, !PT ;  /* 0x0000ffff18187812 */ /* 0x000fe400078ec0ff */
[----:B------:R-:W-:Y:S02]  /*349f0*/  LOP3.LUT R28, R28, 0xffff, RZ, 0xc0, !PT ;  /* 0x0000ffff1c1c7812 */ /* 0x000fe400078ec0ff */
[----:B------:R-:W-:Y:S02]  /*34a00*/  LOP3.LUT R30, R30, 0xffff, RZ, 0xc0, !PT ;  /* 0x0000ffff1e1e7812 */ /* 0x000fe400078ec0ff */
[----:B------:R-:W-:Y:S02]  /*34a10*/  LOP3.LUT R32, R32, 0xffff, RZ, 0xc0, !PT ;  /* 0x0000ffff20207812 */ /* 0x000fe400078ec0ff */
[----:B------:R-:W-:-:S02]  /*34a20*/  F2FP.SATFINITE.E4M3.F32.PACK_AB_MERGE_C R36, R37, R36, RZ ;  /* 0x000000242524723e */ /* 0x000fc400048070ff */
        /* <DEDUP_REMOVED lines=11> */
[----:B------:R-:W-:-:S02]  /*34ae0*/  PRMT R96, R8, 0x3340, R1 ;  /* 0x0000334008607816 */ /* 0x000fc40000000001 */
[----:B------:R-:W-:Y:S02]  /*34af0*/  PRMT R97, R16, 0x3340, R97 ;  /* 0x0000334010617816 */ /* 0x000fe40000000061 */
[----:B------:R-:W-:Y:S02]  /*34b00*/  PRMT R98, R24, 0x3340, R1 ;  /* 0x0000334018627816 */ /* 0x000fe40000000001 */
[----:B------:R-:W-:Y:S02]  /*34b10*/  PRMT R99, R32, 0x3340, R99 ;  /* 0x0000334020637816 */ /* 0x000fe40000000063 */
[----:B------:R-:W-:Y:S02]  /*34b20*/  PRMT R9, R4, 0x3340, R6 ;  /* 0x0000334004097816 */ /* 0x000fe40000000006 */
[----:B------:R-:W-:Y:S02]  /*34b30*/  PRMT R7, R12, 0x3340, R14 ;  /* 0x000033400c077816 */ /* 0x000fe4000000000e */
[----:B------:R-:W-:-:S02]  /*34b40*/  PRMT R5, R20, 0x3340, R22 ;  /* 0x0000334014057816 */ /* 0x000fc40000000016 */
[----:B------:R-:W-:Y:S02]  /*34b50*/  PRMT R3, R28, 0x3340, R30 ;  /* 0x000033401c037816 */ /* 0x000fe4000000001e */
        /* <DEDUP_REMOVED lines=12> */
[----:B------:R-:W-:Y:S02]  /*34c20*/  PRMT R96, R9, 0x5410, R96 ;  /* 0x0000541009607816 */ /* 0x000fe40000000060 */
[----:B------:R-:W-:Y:S02]  /*34c30*/  PRMT R97, R7, 0x5410, R97 ;  /* 0x0000541007617816 */ /* 0x000fe40000000061 */
[----:B------:R-:W-:Y:S02]  /*34c40*/  PRMT R98, R5, 0x5410, R98 ;  /* 0x0000541005627816 */ /* 0x000fe40000000062 */
[----:B------:R-:W-:Y:S02]  /*34c50*/  PRMT R99, R3, 0x5410, R99 ;  /* 0x0000541003637816 */ /* 0x000fe40000000063 */
[----:B------:R-:W-:-:S02]  /*34c60*/  PRMT R88, R40, 0x3340, R88 ;  /* 0x0000334028587816 */ /* 0x000fc40000000058 */
[----:B------:R-:W-:Y:S02]  /*34c70*/  PRMT R89, R48, 0x3340, R89 ;  /* 0x0000334030597816 */ /* 0x000fe40000000059 */
[--C-:B------:R-:W-:Y:S02]  /*34c80*/  PRMT R90, R56, 0x3340, R0.reuse ;  /* 0x00003340385a7816 */ /* 0x100fe40000000000 */
[----:B------:R-:W-:Y:S02]  /*34c90*/  PRMT R91, R64, 0x3340, R0 ;  /* 0x00003340405b7816 */ /* 0x000fe40000000000 */
[----:B------:R-:W-:Y:S02]  /*34ca0*/  PRMT R9, R36, 0x3340, R38 ;  /* 0x0000334024097816 */ /* 0x000fe40000000026 */
[----:B------:R-:W-:Y:S02]  /*34cb0*/  PRMT R7, R44, 0x3340, R46 ;  /* 0x000033402c077816 */ /* 0x000fe4000000002e */
[----:B------:R-:W-:-:S02]  /*34cc0*/  PRMT R5, R52, 0x3340, R54 ;  /* 0x0000334034057816 */ /* 0x000fc40000000036 */
[----:B------:R-:W-:Y:S02]  /*34cd0*/  PRMT R3, R60, 0x3340, R62 ;  /* 0x000033403c037816 */ /* 0x000fe4000000003e */
[----:B------:R-:W-:Y:S02]  /*34ce0*/  SHF.R.U32.HI R4, RZ, 0x8, R4 ;  /* 0x00000008ff047819 */ /* 0x000fe40000011604 */
[----:B------:R-:W-:Y:S02]  /*34cf0*/  SHF.R.U32.HI R6, RZ, 0x8, R6 ;  /* 0x00000008ff067819 */ /* 0x000fe40000011606 */
[----:B------:R-:W-:Y:S02]  /*34d00*/  SHF.R.U32.HI R8, RZ, 0x8, R8 ;  /* 0x00000008ff087819 */ /* 0x000fe40000011608 */
[----:B------:R-:W-:Y:S02]  /*34d10*/  SHF.R.U32.HI R12, RZ, 0x8, R12 ;  /* 0x00000008ff0c7819 */ /* 0x000fe4000001160c */
[----:B------:R-:W-:-:S02]  /*34d20*/  SHF.R.U32.HI R14, RZ, 0x8, R14 ;  /* 0x00000008ff0e7819 */ /* 0x000fc4000001160e */
[----:B------:R-:W-:Y:S02]  /*34d30*/  SHF.R.U32.HI R16, RZ, 0x8, R16 ;  /* 0x00000008ff107819 */ /* 0x000fe40000011610 */
        /* <DEDUP_REMOVED lines=50> */
[----:B------:R-:W-:Y:S02]  /*35060*/  PRMT R4, R4, 0x3340, R6 ;  /* 0x0000334004047816 */ /* 0x000fe40000000006 */
[----:B------:R-:W-:Y:S02]  /*35070*/  PRMT R8, R8, 0x3340, R0 ;  /* 0x0000334008087816 */ /* 0x000fe40000000000 */
        /* <DEDUP_REMOVED lines=21> */
[----:B------:R-:W-:Y:S02]  /*351d0*/  PRMT R52, R52, 0x5410, R56 ;  /* 0x0000541034347816 */ /* 0x000fe40000000038 */
[----:B------:R-:W-:Y:S02]  /*351e0*/  PRMT R60, R60, 0x5410, R64 ;  /* 0x000054103c3c7816 */ /* 0x000fe40000000040 */
[----:B------:R-:W-:Y:S02]  /*351f0*/  LOP3.LUT R18, R18, 0xffff, RZ, 0xc0, !PT ;  /* 0x0000ffff12127812 */ /* 0x000fe400078ec0ff */
[----:B------:R-:W-:-:S02]  /*35200*/  LOP3.LUT R26, R26, 0xffff, RZ, 0xc0, !PT ;  /* 0x0000ffff1a1a7812 */ /* 0x000fc400078ec0ff */
[----:B------:R-:W-:Y:S02]  /*35210*/  LOP3.LUT R34, R34, 0xffff, RZ, 0xc0, !PT ;  /* 0x0000ffff22227812 */ /* 0x000fe400078ec0ff */
[----:B------:R-:W-:Y:S02]  /*35220*/  LOP3.LUT R42, R42, 0xffff, RZ, 0xc0, !PT ;  /* 0x0000ffff2a2a7812 */ /* 0x000fe400078ec0ff */
[----:B------:R-:W-:Y:S02]  /*35230*/  LOP3.LUT R50, R50, 0xffff, RZ, 0xc0, !PT ;  /* 0x0000ffff32327812 */ /* 0x000fe400078ec0ff */
[----:B------:R-:W-:Y:S02]  /*35240*/  LOP3.LUT R58, R58, 0xffff, RZ, 0xc0, !PT ;  /* 0x0000ffff3a3a7812 */ /* 0x000fe400078ec0ff */
[----:B------:R-:W-:Y:S02]  /*35250*/  LOP3.LUT R66, R66, 0xffff, RZ, 0xc0, !PT ;  /* 0x0000ffff42427812 */ /* 0x000fe400078ec0ff */
[----:B------:R-:W-:-:S02]  /*35260*/  PRMT R88, R9, 0x5410, R88 ;  /* 0x0000541009587816 */ /* 0x000fc40000000058 */
[----:B------:R-:W-:Y:S02]  /*35270*/  PRMT R89, R7, 0x5410, R89 ;  /* 0x0000541007597816 */ /* 0x000fe40000000059 */
[----:B------:R-:W-:Y:S02]  /*35280*/  PRMT R90, R5, 0x5410, R90 ;  /* 0x00005410055a7816 */ /* 0x000fe4000000005a */
[----:B------:R-:W-:Y:S02]  /*35290*/  PRMT R91, R3, 0x5410, R91 ;  /* 0x00005410035b7816 */ /* 0x000fe4000000005b */
[--C-:B------:R-:W-:Y:S02]  /*352a0*/  PRMT R96, R96, 0x4210, R10.reuse ;  /* 0x0000421060607816 */ /* 0x100fe4000000000a */
[----:B------:R-:W-:Y:S02]  /*352b0*/  PRMT R92, R4, 0x5210, R10 ;  /* 0x00005210045c7816 */ /* 0x000fe4000000000a */
[----:B------:R-:W-:-:S02]  /*352c0*/  PRMT R97, R97, 0x4210, R18 ;  /* 0x0000421061617816 */ /* 0x000fc40000000012 */
[----:B------:R-:W-:Y:S02]  /*352d0*/  PRMT R93, R12, 0x5210, R18 ;  /* 0x000052100c5d7816 */ /* 0x000fe40000000012 */
[--C-:B------:R-:W-:Y:S02]  /*352e0*/  PRMT R98, R98, 0x4210, R26.reuse ;  /* 0x0000421062627816 */ /* 0x100fe4000000001a */
        /* <DEDUP_REMOVED lines=11> */
[----:B------:R-:W4:Y:S02]  /*353a0*/  LDTM.x64 R4, tmem[UR10+0x40] ;  /* 0x0000400a000479ee */ /* 0x000f240008340000 */
[----:B----4-:R-:W-:Y:S02]  /*353b0*/  F2FP.SATFINITE.E4M3.F32.PACK_AB_MERGE_C R4, R5, R4, RZ ;  /* 0x000000040504723e */ /* 0x010fe400048070ff */
        /* <DEDUP_REMOVED lines=35> */
[--C-:B------:R-:W-:Y:S02]  /*355f0*/  PRMT R80, R8, 0x3340, R0.reuse ;  /* 0x0000334008507816 */ /* 0x100fe40000000000 */
[--C-:B------:R-:W-:Y:S02]  /*35600*/  PRMT R81, R16, 0x3340, R0.reuse ;  /* 0x0000334010517816 */ /* 0x100fe40000000000 */
[--C-:B------:R-:W-:Y:S02]  /*35610*/  PRMT R82, R24, 0x3340, R0.reuse ;  /* 0x0000334018527816 */ /* 0x100fe40000000000 */
[----:B------:R-:W-:-:S02]  /*35620*/  PRMT R83, R32, 0x3340, R0 ;  /* 0x0000334020537816 */ /* 0x000fc40000000000 */
[----:B------:R-:W-:Y:S02]  /*35630*/  PRMT R9, R4, 0x3340, R6 ;  /* 0x0000334004097816 */ /* 0x000fe40000000006 */
[----:B------:R-:W-:Y:S02]  /*35640*/  PRMT R7, R12, 0x3340, R14 ;  /* 0x000033400c077816 */ /* 0x000fe4000000000e */
        /* <DEDUP_REMOVED lines=14> */
[----:B------:R-:W-:Y:S02]  /*35730*/  PRMT R80, R9, 0x5410, R80 ;  /* 0x0000541009507816 */ /* 0x000fe40000000050 */
[----:B------:R-:W-:-:S02]  /*35740*/  PRMT R81, R7, 0x5410, R81 ;  /* 0x0000541007517816 */ /* 0x000fc40000000051 */
[----:B------:R-:W-:Y:S02]  /*35750*/  PRMT R82, R5, 0x5410, R82 ;  /* 0x0000541005527816 */ /* 0x000fe40000000052 */
[----:B------:R-:W-:Y:S02]  /*35760*/  PRMT R83, R3, 0x5410, R83 ;  /* 0x0000541003537816 */ /* 0x000fe40000000053 */
        /* <DEDUP_REMOVED lines=86> */
[----:B------:R-:W-:Y:S02]  /*35cd0*/  LOP3.LUT R10, R10, 0xffff, RZ, 0xc0, !PT ;  /* 0x0000ffff0a0a7812 */ /* 0x000fe400078ec0ff */
        /* <DEDUP_REMOVED lines=9> */
[----:B------:R-:W-:Y:S02]  /*35d70*/  PRMT R72, R9, 0x5410, R72 ;  /* 0x0000541009487816 */ /* 0x000fe40000000048 */
[----:B------:R-:W-:Y:S02]  /*35d80*/  PRMT R73, R7, 0x5410, R73 ;  /* 0x0000541007497816 */ /* 0x000fe40000000049 */
[----:B------:R-:W-:Y:S02]  /*35d90*/  PRMT R74, R5, 0x5410, R74 ;  /* 0x00005410054a7816 */ /* 0x000fe4000000004a */
[----:B------:R-:W-:-:S02]  /*35da0*/  PRMT R75, R3, 0x5410, R75 ;  /* 0x00005410034b7816 */ /* 0x000fc4000000004b */
[--C-:B------:R-:W-:Y:S02]  /*35db0*/  PRMT R80, R80, 0x4210, R10.reuse ;  /* 0x0000421050507816 */ /* 0x100fe4000000000a */
[----:B------:R-:W-:Y:S02]  /*35dc0*/  PRMT R76, R4, 0x5210, R10 ;  /* 0x00005210044c7816 */ /* 0x000fe4000000000a */
[--C-:B------:R-:W-:Y:S02]  /*35dd0*/  PRMT R81, R81, 0x4210, R18.reuse ;  /* 0x0000421051517816 */ /* 0x100fe40000000012 */
[----:B------:R-:W-:Y:S02]  /*35de0*/  PRMT R77, R12, 0x5210, R18 ;  /* 0x000052100c4d7816 */ /* 0x000fe40000000012 */
[--C-:B------:R-:W-:Y:S02]  /*35df0*/  PRMT R82, R82, 0x4210, R26.reuse ;  /* 0x0000421052527816 */ /* 0x100fe4000000001a */
        /* <DEDUP_REMOVED lines=11> */
[----:B------:R-:W4:Y:S02]  /*35eb0*/  LDTM.x64 R4, tmem[UR10+0x80] ;  /* 0x0000800a000479ee */ /* 0x000f240008340000 */
        /* <DEDUP_REMOVED lines=37> */
[--C-:B------:R-:W-:Y:S02]  /*36110*/  PRMT R101, R16, 0x3340, R0.reuse ;  /* 0x0000334010657816 */ /* 0x100fe40000000000 */
[--C-:B------:R-:W-:Y:S02]  /*36120*/  PRMT R102, R24, 0x3340, R0.reuse ;  /* 0x0000334018667816 */ /* 0x100fe40000000000 */
        /* <DEDUP_REMOVED lines=137> */
[----:B------:R-:W4:Y:S01]  /*369c0*/  LDTM.x64 R4, tmem[UR10+0xc0] ;  /* 0x0000c00a000479ee */ /* 0x000f220008340000 */
[----:B------:R-:W-:Y:S01]  /*369d0*/  NOP ;  /* 0x0000000000007918 */ /* 0x000fe20000000000 */
[----:B-----5:R-:W-:Y:S01]  /*369e0*/  STS.128 [R2], R96 ;  /* 0x0000006002007388 */ /* 0x020fe20000000c00 */
[----:B------:R-:W5:Y:S03]  /*369f0*/  LDCU UR10, c[0x0][0x39c] ;  /* 0x00007380ff0a77ac */ /* 0x000f660008000800 */
[----:B------:R-:W-:Y:S01]  /*36a00*/  STS.128 [R2+0x800], R92 ;  /* 0x0008005c02007388 */ /* 0x000fe20000000c00 */
[----:B----4-:R-:W-:Y:S02]  /*36a10*/  F2FP.SATFINITE.E4M3.F32.PACK_AB_MERGE_C R30, R31, R30, RZ ;  /* 0x0000001e1f1e723e */ /* 0x010fe400048070ff */
[----:B------:R-:W4:Y:S01]  /*36a20*/  S2R R31, SR_TID.X ;  /* 0x00000000001f7919 */ /* 0x000f220000002100 */
[----:B------:R-:W-:-:S02]  /*36a30*/  F2FP.SATFINITE.E4M3.F32.PACK_AB_MERGE_C R12, R13, R12, RZ ;  /* 0x0000000c0d0c723e */ /* 0x000fc400048070ff */
[----:B------:R-:W-:Y:S02]  /*36a40*/  F2FP.SATFINITE.E4M3.F32.PACK_AB_MERGE_C R14, R15, R14, RZ ;  /* 0x0000000e0f0e723e */ /* 0x000fe400048070ff */
[----:B------:R-:W-:Y:S02]  /*36a50*/  F2FP.SATFINITE.E4M3.F32.PACK_AB_MERGE_C R16, R17, R16, RZ ;  /* 0x000000101110723e */ /* 0x000fe400048070ff */
[----:B------:R-:W-:Y:S02]  /*36a60*/  F2FP.SATFINITE.E4M3.F32.PACK_AB_MERGE_C R20, R21, R20, RZ ;  /* 0x000000141514723e */ /* 0x000fe400048070ff */
[----:B------:R-:W-:Y:S01]  /*36a70*/  F2FP.SATFINITE.E4M3.F32.PACK_AB_MERGE_C R4, R5, R4, RZ ;  /* 0x000000040504723e */ /* 0x000fe200048070ff */
[----:B0-----:R-:W-:Y:S01]  /*36a80*/  IMAD R5, R116, UR4, RZ ;  /* 0x0000000474057c24 */ /* 0x001fe2000f8e02ff */
[----:B------:R-:W-:Y:S01]  /*36a90*/  F2FP.SATFINITE.E4M3.F32.PACK_AB_MERGE_C R6, R7, R6, RZ ;  /* 0x000000060706723e */ /* 0x000fe200048070ff */
[----:B------:R-:W0:Y:S01]  /*36aa0*/  LDCU UR4, c[0x0][0x39c] ;  /* 0x00007380ff0477ac */ /* 0x000e220008000800 */
[----:B------:R-:W-:-:S02]  /*36ab0*/  F2FP.SATFINITE.E4M3.F32.PACK_AB_MERGE_C R8, R9, R8, RZ ;  /* 0x000000080908723e */ /* 0x000fc400048070ff */
[----:B------:R-:W-:Y:S02]  /*36ac0*/  F2FP.SATFINITE.E4M3.F32.PACK_AB_MERGE_C R22, R23, R22, RZ ;  /* 0x000000161716723e */ /* 0x000fe400048070ff */
[----:B------:R-:W-:Y:S02]  /*36ad0*/  F2FP.SATFINITE.E4M3.F32.PACK_AB_MERGE_C R24, R25, R24, RZ ;  /* 0x000000181918723e */ /* 0x000fe400048070ff */
        /* <DEDUP_REMOVED lines=17> */
[----:B------:R-:W-:Y:S02]  /*36bf0*/  F2FP.SATFINITE.E4M3.F32.PACK_AB_MERGE_C R44, R45, R44, RZ ;  /* 0x0000002c2d2c723e */ /* 0x000fe400048070ff */
[----:B------:R-:W-:Y:S02]  /*36c00*/  F2FP.SATFINITE.E4M3.F32.PACK_AB_MERGE_C R46, R47, R46, RZ ;  /* 0x0000002e2f2e723e */ /* 0x000fe400048070ff */
[----:B------:R-:W-:Y:S02]  /*36c10*/  F2FP.SATFINITE.E4M3.F32.PACK_AB_MERGE_C R48, R49, R48, RZ ;  /* 0x000000303130723e */ /* 0x000fe400048070ff */
[----:B------:R-:W-:Y:S02]  /*36c20*/  F2FP.SATFINITE.E4M3.F32.PACK_AB_MERGE_C R64, R65, R64, RZ ;  /* 0x000000404140723e */ /* 0x000fe400048070ff */
[----:B------:R-:W-:Y:S01]  /*36c30*/  LOP3.LUT R28, R28, 0xffff, RZ, 0xc0, !PT ;  /* 0x0000ffff1c1c7812 */ /* 0x000fe200078ec0ff */
[----:B------:R-:W0:Y:S01]  /*36c40*/  LDL.LU R65, [R1+0xbac] ;  /* 0x000bac0001417983 */ /* 0x000e220000300800 */
[----:B------:R-:W-:-:S02]  /*36c50*/  LOP3.LUT R30, R30, 0xffff, RZ, 0xc0, !PT ;  /* 0x0000ffff1e1e7812 */ /* 0x000fc400078ec0ff */
[----:B------:R-:W-:Y:S02]  /*36c60*/  LOP3.LUT R32, R32, 0xffff, RZ, 0xc0, !PT ;  /* 0x0000ffff20207812 */ /* 0x000fe400078ec0ff */
[----:B------:R-:W-:Y:S02]  /*36c70*/  SHF.R.U32.HI R12, RZ, 0x8, R12 ;  /* 0x00000008ff0c7819 */ /* 0x000fe4000001160c */
[----:B------:R-:W-:Y:S02]  /*36c80*/  SHF.R.U32.HI R14, RZ, 0x8, R14 ;  /* 0x00000008ff0e7819 */ /* 0x000fe4000001160e */
[----:B------:R-:W-:Y:S02]  /*36c90*/  SHF.R.U32.HI R21, RZ, 0x8, R21 ;  /* 0x00000008ff157819 */ /* 0x000fe40000011615 */
[----:B------:R-:W-:Y:S02]  /*36ca0*/  F2FP.SATFINITE.E4M3.F32.PACK_AB_MERGE_C R60, R61, R60, RZ ;  /* 0x0000003c3d3c723e */ /* 0x000fe400048070ff */
[----:B------:R-:W-:-:S02]  /*36cb0*/  F2FP.SATFINITE.E4M3.F32.PACK_AB_MERGE_C R62, R63, R62, RZ ;  /* 0x0000003e3f3e723e */ /* 0x000fc400048070ff */
[----:B------:R-:W-:Y:S02]  /*36cc0*/  F2FP.SATFINITE.E4M3.F32.PACK_AB_MERGE_C R10, R11, R10, RZ ;  /* 0x0000000a0b0a723e */ /* 0x000fe400048070ff */
[--C-:B------:R-:W-:Y:S02]  /*36cd0*/  PRMT R16, R19, 0x3340, R0.reuse ;  /* 0x0000334013107816 */ /* 0x100fe40000000000 */
[----:B------:R-:W-:Y:S02]  /*36ce0*/  PRMT R6, R24, 0x3340, R0 ;  /* 0x0000334018067816 */ /* 0x000fe40000000000 */
[----:B------:R-:W-:Y:S02]  /*36cf0*/  PRMT R11, R13, 0x3340, R15 ;  /* 0x000033400d0b7816 */ /* 0x000fe4000000000f */
[----:B------:R-:W-:Y:S02]  /*36d00*/  PRMT R8, R20, 0x3340, R22 ;  /* 0x0000334014087816 */ /* 0x000fe40000000016 */
[----:B------:R-:W-:-:S02]  /*36d10*/  LOP3.LUT R52, R52, 0xffff, RZ, 0xc0, !PT ;  /* 0x0000ffff34347812 */ /* 0x000fc400078ec0ff */
[----:B------:R-:W-:Y:S02]  /*36d20*/  LOP3.LUT R54, R54, 0xffff, RZ, 0xc0, !PT ;  /* 0x0000ffff36367812 */ /* 0x000fe400078ec0ff */
[----:B------:R-:W-:Y:S02]  /*36d30*/  LOP3.LUT R56, R56, 0xffff, RZ, 0xc0, !PT ;  /* 0x0000ffff38387812 */ /* 0x000fe400078ec0ff */
[----:B------:R-:W-:Y:S02]  /*36d40*/  PRMT R4, R32, 0x3340, R0 ;  /* 0x0000334020047816 */ /* 0x000fe40000000000 */
[----:B------:R-:W-:Y:S02]  /*36d50*/  PRMT R7, R28, 0x3340, R30 ;  /* 0x000033401c077816 */ /* 0x000fe4000000001e */
[----:B------:R-:W-:Y:S02]  /*36d60*/  LOP3.LUT R44, R44, 0xffff, RZ, 0xc0, !PT ;  /* 0x0000ffff2c2c7812 */ /* 0x000fe400078ec0ff */
[----:B------:R-:W-:-:S02]  /*36d70*/  LOP3.LUT R46, R46, 0xffff, RZ, 0xc0, !PT ;  /* 0x0000ffff2e2e7812 */ /* 0x000fc400078ec0ff */
[----:B------:R-:W-:Y:S02]  /*36d80*/  LOP3.LUT R48, R48, 0xffff, RZ, 0xc0, !PT ;  /* 0x0000ffff30307812 */ /* 0x000fe400078ec0ff */
[----:B------:R-:W-:Y:S02]  /*36d90*/  LOP3.LUT R64, R64, 0xffff, RZ, 0xc0, !PT ;  /* 0x0000ffff40407812 */ /* 0x000fe400078ec0ff */
[----:B------:R-:W-:Y:S02]  /*36da0*/  SHF.R.U32.HI R13, RZ, 0x8, R13 ;  /* 0x00000008ff0d7819 */ /* 0x000fe4000001160d */
[----:B------:R-:W-:Y:S02]  /*36db0*/  SHF.R.U32.HI R15, RZ, 0x8, R15 ;  /* 0x00000008ff0f7819 */ /* 0x000fe4000001160f */
[----:B------:R-:W-:Y:S02]  /*36dc0*/  LOP3.LUT R12, R12, 0xffff, RZ, 0xc0, !PT ;  /* 0x0000ffff0c0c7812 */ /* 0x000fe400078ec0ff */
[----:B------:R-:W-:-:S02]  /*36dd0*/  LOP3.LUT R14, R14, 0xffff, RZ, 0xc0, !PT ;  /* 0x0000ffff0e0e7812 */ /* 0x000fc400078ec0ff */
[----:B------:R-:W-:Y:S02]  /*36de0*/  LOP3.LUT R21, R21, 0xffff, RZ, 0xc0, !PT ;  /* 0x0000ffff15157812 */ /* 0x000fe400078ec0ff */
[----:B------:R-:W-:Y:S02]  /*36df0*/  SHF.R.U32.HI R20, RZ, 0x8, R20 ;  /* 0x00000008ff147819 */ /* 0x000fe40000011614 */
[----:B------:R-:W-:Y:S02]  /*36e00*/  SHF.R.U32.HI R22, RZ, 0x8, R22 ;  /* 0x00000008ff167819 */ /* 0x000fe40000011616 */
[----:B------:R-:W-:Y:S02]  /*36e10*/  LOP3.LUT R60, R60, 0xffff, RZ, 0xc0, !PT ;  /* 0x0000ffff3c3c7812 */ /* 0x000fe400078ec0ff */
[----:B------:R-:W-:Y:S02]  /*36e20*/  LOP3.LUT R62, R62, 0xffff, RZ, 0xc0, !PT ;  /* 0x0000ffff3e3e7812 */ /* 0x000fe400078ec0ff */
[----:B------:R-:W-:-:S02]  /*36e30*/  SHF.R.U32.HI R28, RZ, 0x8, R28 ;  /* 0x00000008ff1c7819 */ /* 0x000fc4000001161c */
[----:B------:R-:W-:Y:S02]  /*36e40*/  SHF.R.U32.HI R30, RZ, 0x8, R30 ;  /* 0x00000008ff1e7819 */ /* 0x000fe4000001161e */
[----:B------:R-:W-:Y:S02]  /*36e50*/  SHF.R.U32.HI R32, RZ, 0x8, R32 ;  /* 0x00000008ff207819 */ /* 0x000fe40000011620 */
[----:B------:R-:W-:Y:S02]  /*36e60*/  PRMT R17, R9, 0x5410, R17 ;  /* 0x0000541009117816 */ /* 0x000fe40000000011 */
[----:B------:R-:W-:Y:S02]  /*36e70*/  F2FP.SATFINITE.E4M3.F32.PACK_AB_MERGE_C R26, R27, R26, RZ ;  /* 0x0000001a1b1a723e */ /* 0x000fe400048070ff */
[----:B------:R-:W-:Y:S02]  /*36e80*/  PRMT R16, R11, 0x5410, R16 ;  /* 0x000054100b107816 */ /* 0x000fe40000000010 */
[----:B------:R-:W-:-:S02]  /*36e90*/  PRMT R6, R8, 0x5410, R6 ;  /* 0x0000541008067816 */ /* 0x000fc40000000006 */
[----:B------:R-:W-:Y:S02]  /*36ea0*/  PRMT R9, R56, 0x3340, R0 ;  /* 0x0000334038097816 */ /* 0x000fe40000000000 */
[----:B------:R-:W-:Y:S02]  /*36eb0*/  PRMT R25, R52, 0x3340, R54 ;  /* 0x0000334034197816 */ /* 0x000fe40000000036 */
[--C-:B------:R-:W-:Y:S02]  /*36ec0*/  PRMT R11, R48, 0x3340, R0.reuse ;  /* 0x00003340300b7816 */ /* 0x100fe40000000000 */
[----:B------:R-:W-:Y:S02]  /*36ed0*/  PRMT R8, R64, 0x3340, R0 ;  /* 0x0000334040087816 */ /* 0x000fe40000000000 */
[----:B------:R-:W-:Y:S02]  /*36ee0*/  PRMT R27, R44, 0x3340, R46 ;  /* 0x000033402c1b7816 */ /* 0x000fe4000000002e */
[----:B------:R-:W-:-:S02]  /*36ef0*/  LOP3.LUT R13, R13, 0xffff, RZ, 0xc0, !PT ;  /* 0x0000ffff0d0d7812 */ /* 0x000fc400078ec0ff */
[----:B------:R-:W-:Y:S02]  /*36f00*/  LOP3.LUT R15, R15, 0xffff, RZ, 0xc0, !PT ;  /* 0x0000ffff0f0f7812 */ /* 0x000fe400078ec0ff */
[----:B------:R-:W-:Y:S02]  /*36f10*/  PRMT R12, R12, 0x3340, R14 ;  /* 0x000033400c0c7816 */ /* 0x000fe4000000000e */
[----:B------:R-:W-:Y:S02]  /*36f20*/  PRMT R21, R21, 0x3340, R0 ;  /* 0x0000334015157816 */ /* 0x000fe40000000000 */
[----:B------:R-:W-:Y:S02]  /*36f30*/  LOP3.LUT R20, R20, 0xffff, RZ, 0xc0, !PT ;  /* 0x0000ffff14147812 */ /* 0x000fe400078ec0ff */
[----:B------:R-:W-:Y:S02]  /*36f40*/  LOP3.LUT R22, R22, 0xffff, RZ, 0xc0, !PT ;  /* 0x0000ffff16167812 */ /* 0x000fe400078ec0ff */
[----:B------:R-:W-:-:S02]  /*36f50*/  PRMT R23, R60, 0x3340, R62 ;  /* 0x000033403c177816 */ /* 0x000fc4000000003e */
[----:B------:R-:W-:Y:S02]  /*36f60*/  SHF.R.U32.HI R19, RZ, 0x8, R19 ;  /* 0x00000008ff137819 */ /* 0x000fe40000011613 */
[----:B------:R-:W-:Y:S02]  /*36f70*/  SHF.R.U32.HI R24, RZ, 0x8, R24 ;  /* 0x00000008ff187819 */ /* 0x000fe40000011618 */
[----:B------:R-:W-:Y:S02]  /*36f80*/  LOP3.LUT R28, R28, 0xffff, RZ, 0xc0, !PT ;  /* 0x0000ffff1c1c7812 */ /* 0x000fe400078ec0ff */
[----:B------:R-:W-:Y:S02]  /*36f90*/  LOP3.LUT R30, R30, 0xffff, RZ, 0xc0, !PT ;  /* 0x0000ffff1e1e7812 */ /* 0x000fe400078ec0ff */
[----:B------:R-:W-:Y:S02]  /*36fa0*/  LOP3.LUT R32, R32, 0xffff, RZ, 0xc0, !PT ;  /* 0x0000ffff20207812 */ /* 0x000fe400078ec0ff */
[----:B------:R-:W-:-:S02]  /*36fb0*/  SHF.R.U32.HI R52, RZ, 0x8, R52 ;  /* 0x00000008ff347819 */ /* 0x000fc40000011634 */
[----:B------:R-:W-:Y:S02]  /*36fc0*/  SHF.R.U32.HI R54, RZ, 0x8, R54 ;  /* 0x00000008ff367819 */ /* 0x000fe40000011636 */
[----:B------:R-:W-:Y:S02]  /*36fd0*/  SHF.R.U32.HI R64, RZ, 0x8, R64 ;  /* 0x00000008ff407819 */ /* 0x000fe40000011640 */
[----:B------:R-:W-:Y:S02]  /*36fe0*/  SHF.R.U32.HI R56, RZ, 0x8, R56 ;  /* 0x00000008ff387819 */ /* 0x000fe40000011638 */
[----:B------:R-:W-:Y:S02]  /*36ff0*/  SHF.R.U32.HI R60, RZ, 0x8, R60 ;  /* 0x00000008ff3c7819 */ /* 0x000fe4000001163c */
[----:B------:R-:W-:Y:S02]  /*37000*/  SHF.R.U32.HI R62, RZ, 0x8, R62 ;  /* 0x00000008ff3e7819 */ /* 0x000fe4000001163e */
[----:B------:R-:W-:-:S02]  /*37010*/  PRMT R9, R25, 0x5410, R9 ;  /* 0x0000541019097816 */ /* 0x000fc40000000009 */
[----:B------:R-:W-:Y:S02]  /*37020*/  PRMT R11, R27, 0x5410, R11 ;  /* 0x000054101b0b7816 */ /* 0x000fe4000000000b */
[----:B------:R-:W-:Y:S02]  /*37030*/  PRMT R13, R13, 0x3340, R15 ;  /* 0x000033400d0d7816 */ /* 0x000fe4000000000f */
[----:B------:R-:W-:Y:S02]  /*37040*/  PRMT R20, R20, 0x3340, R22 ;  /* 0x0000334014147816 */ /* 0x000fe40000000016 */
[----:B------:R-:W-:Y:S01]  /*37050*/  PRMT R25, R12, 0x5410, R21 ;  /* 0x000054100c197816 */ /* 0x000fe20000000015 */
[----:B----4-:R-:W-:Y:S01]  /*37060*/  IMAD.SHL.U32 R12, R31, 0x10, RZ ;  /* 0x000000101f0c7824 */ /* 0x010fe200078e00ff */
[----:B------:R-:W-:Y:S02]  /*37070*/  F2FP.SATFINITE.E4M3.F32.PACK_AB_MERGE_C R34, R35, R34, RZ ;  /* 0x000000222322723e */ /* 0x000fe400048070ff */
[----:B------:R-:W-:-:S02]  /*37080*/  LOP3.LUT R19, R19, 0xffff, RZ, 0xc0, !PT ;  /* 0x0000ffff13137812 */ /* 0x000fc400078ec0ff */
[----:B------:R-:W-:Y:S02]  /*37090*/  LOP3.LUT R24, R24, 0xffff, RZ, 0xc0, !PT ;  /* 0x0000ffff18187812 */ /* 0x000fe400078ec0ff */
[----:B------:R-:W-:Y:S02]  /*370a0*/  PRMT R27, R28, 0x3340, R30 ;  /* 0x000033401c1b7816 */ /* 0x000fe4000000001e */
[----:B------:R-:W-:Y:S02]  /*370b0*/  PRMT R32, R32, 0x3340, R0 ;  /* 0x0000334020207816 */ /* 0x000fe40000000000 */
[----:B------:R-:W-:Y:S02]  /*370c0*/  LOP3.LUT R15, R54, 0xffff, RZ, 0xc0, !PT ;  /* 0x0000ffff360f7812 */ /* 0x000fe400078ec0ff */
[----:B------:R-:W-:Y:S02]  /*370d0*/  LOP3.LUT R52, R52, 0xffff, RZ, 0xc0, !PT ;  /* 0x0000ffff34347812 */ /* 0x000fe400078ec0ff */
[----:B------:R-:W-:-:S02]  /*370e0*/  LOP3.LUT R22, R64, 0xffff, RZ, 0xc0, !PT ;  /* 0x0000ffff40167812 */ /* 0x000fc400078ec0ff */
[----:B------:R-:W-:Y:S01]  /*370f0*/  LOP3.LUT R35, R56, 0xffff, RZ, 0xc0, !PT ;  /* 0x0000ffff38237812 */ /* 0x000fe200078ec0ff */
[----:B------:R-:W1:Y:S01]  /*37100*/  LDL.LU R64, [R1+0xbb0] ;  /* 0x000bb00001407983 */ /* 0x000e620000300800 */
[----:B------:R-:W-:Y:S01]  /*37110*/  LOP3.LUT R33, R60, 0xffff, RZ, 0xc0, !PT ;  /* 0x0000ffff3c217812 */ /* 0x000fe200078ec0ff */
[----:B------:R-:W4:Y:S01]  /*37120*/  LDC R56, c[0x0][0x3b8] ;  /* 0x0000ee00ff387b82 */ /* 0x000f220000000800 */
[----:B------:R-:W-:Y:S02]  /*37130*/  LOP3.LUT R62, R62, 0xffff, RZ, 0xc0, !PT ;  /* 0x0000ffff3e3e7812 */ /* 0x000fe400078ec0ff */
[--C-:B------:R-:W-:Y:S02]  /*37140*/  PRMT R19, R19, 0x3340, R0.reuse ;  /* 0x0000334013137816 */ /* 0x100fe40000000000 */
[----:B------:R-:W-:Y:S02]  /*37150*/  PRMT R14, R24, 0x3340, R0 ;  /* 0x00003340180e7816 */ /* 0x000fe40000000000 */
[----:B------:R-:W-:-:S02]  /*37160*/  PRMT R15, R52, 0x3340, R15 ;  /* 0x00003340340f7816 */ /* 0x000fc4000000000f */
[----:B------:R-:W-:Y:S02]  /*37170*/  PRMT R22, R22, 0x3340, R0 ;  /* 0x0000334016167816 */ /* 0x000fe40000000000 */
[----:B------:R-:W-:Y:S02]  /*37180*/  PRMT R27, R27, 0x5410, R32 ;  /* 0x000054101b1b7816 */ /* 0x000fe40000000020 */
[----:B------:R-:W-:Y:S02]  /*37190*/  PRMT R35, R35, 0x3340, R0 ;  /* 0x0000334023237816 */ /* 0x000fe40000000000 */
[----:B------:R-:W-:Y:S02]  /*371a0*/  PRMT R33, R33, 0x3340, R62 ;  /* 0x0000334021217816 */ /* 0x000fe4000000003e */
[----:B------:R-:W-:Y:S01]  /*371b0*/  LOP3.LUT R32, R12, 0xff0, RZ, 0xc0, !PT ;  /* 0x00000ff00c207812 */ /* 0x000fe200078ec0ff */
[----:B------:R-:W-:Y:S01]  /*371c0*/  BAR.SYNC.DEFER_BLOCKING 0x0 ;  /* 0x0000000000007b1d */ /* 0x000fe20000010000 */
[----:B------:R-:W-:-:S02]  /*371d0*/  PRMT R24, R13, 0x5410, R19 ;  /* 0x000054100d187816 */ /* 0x000fc40000000013 */
[----:B------:R-:W-:Y:S02]  /*371e0*/  PRMT R8, R23, 0x5410, R8 ;  /* 0x0000541017087816 */ /* 0x000fe40000000008 */
[----:B------:R-:W-:Y:S02]  /*371f0*/  PRMT R19, R20, 0x5410, R14 ;  /* 0x0000541014137816 */ /* 0x000fe4000000000e */
[----:B------:R-:W-:Y:S02]  /*37200*/  PRMT R35, R15, 0x5410, R35 ;  /* 0x000054100f237816 */ /* 0x000fe40000000023 */
[----:B------:R-:W-:Y:S02]  /*37210*/  PRMT R33, R33, 0x5410, R22 ;  /* 0x0000541021217816 */ /* 0x000fe40000000016 */
[----:B------:R-:W-:Y:S02]  /*37220*/  F2FP.SATFINITE.E4M3.F32.PACK_AB_MERGE_C R36, R37, R36, RZ ;  /* 0x000000242524723e */ /* 0x000fe400048070ff */
[----:B------:R-:W-:-:S02]  /*37230*/  F2FP.SATFINITE.E4M3.F32.PACK_AB_MERGE_C R38, R39, R38, RZ ;  /* 0x000000262726723e */ /* 0x000fc400048070ff */
[----:B------:R-:W-:Y:S02]  /*37240*/  F2FP.SATFINITE.E4M3.F32.PACK_AB_MERGE_C R40, R41, R40, RZ ;  /* 0x000000282928723e */ /* 0x000fe400048070ff */
[----:B------:R-:W-:Y:S02]  /*37250*/  LOP3.LUT R36, R36, 0xffff, RZ, 0xc0, !PT ;  /* 0x0000ffff24247812 */ /* 0x000fe400078ec0ff */
[----:B------:R-:W-:Y:S02]  /*37260*/  LOP3.LUT R38, R38, 0xffff, RZ, 0xc0, !PT ;  /* 0x0000ffff26267812 */ /* 0x000fe400078ec0ff */
[----:B------:R-:W-:Y:S02]  /*37270*/  LOP3.LUT R40, R40, 0xffff, RZ, 0xc0, !PT ;  /* 0x0000ffff28287812 */ /* 0x000fe400078ec0ff */
[----:B------:R-:W-:Y:S01]  /*37280*/  PRMT R4, R7, 0x5410, R4 ;  /* 0x0000541007047816 */ /* 0x000fe20000000004 */
[----:B------:R-:W0:Y:S01]  /*37290*/  LDS.128 R20, [R32+UR9] ;  /* 0x0000000920147984 */ /* 0x000e220008000c00 */
[----:B------:R-:W-:-:S02]  /*372a0*/  PRMT R29, R36, 0x3340, R38 ;  /* 0x00003340241d7816 */ /* 0x000fc40000000026 */
[----:B------:R-:W-:Y:S01]  /*372b0*/  PRMT R7, R40, 0x3340, R0 ;  /* 0x0000334028077816 */ /* 0x000fe20000000000 */
[----:B------:R-:W-:Y:S01]  /*372c0*/  LDS.128 R12, [R32+UR9+0x1000] ;  /* 0x00100009200c7984 */ /* 0x000fe20008000c00 */
[----:B------:R-:W-:Y:S02]  /*372d0*/  SHF.R.U32.HI R36, RZ, 0x8, R36 ;  /* 0x00000008ff247819 */ /* 0x000fe40000011624 */
[----:B------:R-:W-:Y:S01]  /*372e0*/  SHF.R.U32.HI R38, RZ, 0x8, R38 ;  /* 0x00000008ff267819 */ /* 0x000fe20000011626 */
[----:B------:R-:W-:Y:S01]  /*372f0*/  BAR.SYNC.DEFER_BLOCKING 0x0 ;  /* 0x0000000000007b1d */ /* 0x000fe20000010000 */
[----:B------:R-:W-:Y:S02]  /*37300*/  SHF.R.U32.HI R40, RZ, 0x8, R40 ;  /* 0x00000008ff287819 */ /* 0x000fe40000011628 */
[----:B------:R-:W-:Y:S02]  /*37310*/  LOP3.LUT R36, R36, 0xffff, RZ, 0xc0, !PT ;  /* 0x0000ffff24247812 */ /* 0x000fe400078ec0ff */
[----:B------:R-:W-:-:S02]  /*37320*/  LOP3.LUT R38, R38, 0xffff, RZ, 0xc0, !PT ;  /* 0x0000ffff26267812 */ /* 0x000fc400078ec0ff */
[----:B------:R-:W-:Y:S02]  /*37330*/  LOP3.LUT R40, R40, 0xffff, RZ, 0xc0, !PT ;  /* 0x0000ffff28287812 */ /* 0x000fe400078ec0ff */
[----:B------:R-:W-:Y:S02]  /*37340*/  PRMT R36, R36, 0x3340, R38 ;  /* 0x0000334024247816 */ /* 0x000fe40000000026 */
[----:B------:R-:W-:Y:S02]  /*37350*/  PRMT R40, R40, 0x3340, R0 ;  /* 0x0000334028287816 */ /* 0x000fe40000000000 */
[----:B------:R-:W-:Y:S02]  /*37360*/  PRMT R7, R29, 0x5410, R7 ;  /* 0x000054101d077816 */ /* 0x000fe40000000007 */
[----:B------:R-:W-:Y:S02]  /*37370*/  F2FP.SATFINITE.E4M3.F32.PACK_AB_MERGE_C R58, R59, R58, RZ ;  /* 0x0000003a3b3a723e */ /* 0x000fe400048070ff */
[----:B------:R-:W-:Y:S01]  /*37380*/  SHF.R.U32.HI R44, RZ, 0x8, R44 ;  /* 0x00000008ff2c7819 */ /* 0x000fe2000001162c */
[----:B------:R-:W2:Y:S01]  /*37390*/  LDL.LU R59, [R1+0xba8] ;  /* 0x000ba800013b7983 */ /* 0x000ea20000300800 */
[----:B------:R-:W-:-:S02]  /*373a0*/  SHF.R.U32.HI R46, RZ, 0x8, R46 ;  /* 0x00000008ff2e7819 */ /* 0x000fc4000001162e */
[----:B------:R-:W-:Y:S01]  /*373b0*/  SHF.R.U32.HI R48, RZ, 0x8, R48 ;  /* 0x00000008ff307819 */ /* 0x000fe20000011630 */
[----:B------:R-:W3:Y:S01]  /*373c0*/  LDL.LU R57, [R1+0xbb8] ;  /* 0x000bb80001397983 */ /* 0x000ee20000300800 */
[----:B------:R-:W-:Y:S02]  /*373d0*/  F2FP.SATFINITE.E4M3.F32.PACK_AB_MERGE_C R42, R43, R42, RZ ;  /* 0x0000002a2b2a723e */ /* 0x000fe400048070ff */
[----:B------:R-:W-:Y:S01]  /*373e0*/  F2FP.SATFINITE.E4M3.F32.PACK_AB_MERGE_C R50, R51, R50, RZ ;  /* 0x000000323332723e */ /* 0x000fe200048070ff */
[----:B------:R-:W-:Y:S01]  /*373f0*/  STS.128 [R2], R88 ;  /* 0x0000005802007388 */ /* 0x000fe20000000c00 */
[----:B------:R-:W-:Y:S02]  /*37400*/  F2FP.SATFINITE.E4M3.F32.PACK_AB_MERGE_C R66, R67, R66, RZ ;  /* 0x000000424342723e */ /* 0x000fe400048070ff */
[----:B------:R-:W-:Y:S01]  /*37410*/  IADD3 R3, P5, PT, R5, UR12, RZ ;  /* 0x0000000c05037c10 */ /* 0x000fe2000ffbe0ff */
[----:B------:R-:W-:Y:S01]  /*37420*/  STS.128 [R2+0x800], R84 ;  /* 0x0008005402007388 */ /* 0x000fe20000000c00 */
[----:B------:R-:W-:-:S02]  /*37430*/  PRMT R49, R36, 0x5410, R40 ;  /* 0x0000541024317816 */ /* 0x000fc40000000028 */
[----:B------:R-:W-:Y:S01]  /*37440*/  LOP3.LUT R44, R44, 0xffff, RZ, 0xc0, !PT ;  /* 0x0000ffff2c2c7812 */ /* 0x000fe200078ec0ff */
[----:B------:R-:W-:Y:S01]  /*37450*/  BAR.SYNC.DEFER_BLOCKING 0x0 ;  /* 0x0000000000007b1d */ /* 0x000fe20000010000 */
[----:B------:R-:W-:Y:S02]  /*37460*/  LOP3.LUT R46, R46, 0xffff, RZ, 0xc0, !PT ;  /* 0x0000ffff2e2e7812 */ /* 0x000fe400078ec0ff */
[----:B------:R-:W-:Y:S02]  /*37470*/  LOP3.LUT R48, R48, 0xffff, RZ, 0xc0, !PT ;  /* 0x0000ffff30307812 */ /* 0x000fe400078ec0ff */
[----:B------:R-:W-:Y:S02]  /*37480*/  PRMT R44, R44, 0x3340, R46 ;  /* 0x000033402c2c7816 */ /* 0x000fe4000000002e */
[----:B------:R-:W-:Y:S02]  /*37490*/  PRMT R48, R48, 0x3340, R0 ;  /* 0x0000334030307816 */ /* 0x000fe40000000000 */
[----:B------:R-:W-:-:S02]  /*374a0*/  LOP3.LUT R18, R18, 0xffff, RZ, 0xc0, !PT ;  /* 0x0000ffff12127812 */ /* 0x000fc400078ec0ff */
[----:B------:R-:W-:Y:S02]  /*374b0*/  LOP3.LUT R26, R26, 0xffff, RZ, 0xc0, !PT ;  /* 0x0000ffff1a1a7812 */ /* 0x000fe400078ec0ff */
[----:B------:R-:W-:Y:S02]  /*374c0*/  LOP3.LUT R34, R34, 0xffff, RZ, 0xc0, !PT ;  /* 0x0000ffff22227812 */ /* 0x000fe400078ec0ff */
[----:B------:R-:W-:Y:S02]  /*374d0*/  LOP3.LUT R10, R10, 0xffff, RZ, 0xc0, !PT ;  /* 0x0000ffff0a0a7812 */ /* 0x000fe400078ec0ff */
[----:B------:R-:W-:Y:S02]  /*374e0*/  LOP3.LUT R50, R50, 0xffff, RZ, 0xc0, !PT ;  /* 0x0000ffff32327812 */ /* 0x000fe400078ec0ff */
[----:B------:R-:W-:Y:S02]  /*374f0*/  LOP3.LUT R58, R58, 0xffff, RZ, 0xc0, !PT ;  /* 0x0000ffff3a3a7812 */ /* 0x000fe400078ec0ff */
[----:B------:R-:W-:-:S02]  /*37500*/  LOP3.LUT R66, R66, 0xffff, RZ, 0xc0, !PT ;  /* 0x0000ffff42427812 */ /* 0x000fc400078ec0ff */
[----:B------:R-:W-:Y:S01]  /*37510*/  LEA.HI.X.SX32 R5, R5, UR13, 0x1, P5 ;  /* 0x0000000d05057c11 */ /* 0x000fe2000a8f0eff */
[----:B------:R-:W0:Y:S04]  /*37520*/  LDS.128 R36, [R32+UR9] ;  /* 0x0000000920247984 */ /* 0x000e280008000c00 */
[----:B------:R-:W-:Y:S01]  /*37530*/  LDS.128 R28, [R32+UR9+0x1000] ;  /* 0x00100009201c7984 */ /* 0x000fe20008000c00 */
[----:B------:R-:W-:Y:S06]  /*37540*/  BAR.SYNC.DEFER_BLOCKING 0x0 ;  /* 0x0000000000007b1d */ /* 0x000fec0000010000 */
[----:B------:R-:W-:Y:S04]  /*37550*/  STS.128 [R2], R80 ;  /* 0x0000005002007388 */ /* 0x000fe80000000c00 */
[----:B------:R-:W-:Y:S01]  /*37560*/  STS.128 [R2+0x800], R76 ;  /* 0x0008004c02007388 */ /* 0x000fe20000000c00 */
[----:B------:R-:W-:Y:S01]  /*37570*/  BAR.SYNC.DEFER_BLOCKING 0x0 ;  /* 0x0000000000007b1d */ /* 0x000fe20000010000 */
[----:B------:R-:W-:-:S05]  /*37580*/  PRMT R48, R44, 0x5410, R48 ;  /* 0x000054102c307816 */ /* 0x000fca0000000030 */
[----:B------:R-:W0:Y:S04]  /*37590*/  LDS.128 R52, [R32+UR9] ;  /* 0x0000000920347984 */ /* 0x000e280008000c00 */
[----:B------:R-:W-:Y:S01]  /*375a0*/  LDS.128 R44, [R32+UR9+0x1000] ;  /* 0x00100009202c7984 */ /* 0x000fe20008000c00 */
[----:B------:R-:W-:Y:S06]  /*375b0*/  BAR.SYNC.DEFER_BLOCKING 0x0 ;  /* 0x0000000000007b1d */ /* 0x000fec0000010000 */
[----:B------:R-:W-:Y:S04]  /*375c0*/  STS.128 [R2], R72 ;  /* 0x0000004802007388 */ /* 0x000fe80000000c00 */
[----:B------:R-:W-:Y:S01]  /*375d0*/  STS.128 [R2+0x800], R68 ;  /* 0x0008004402007388 */ /* 0x000fe20000000c00 */
[----:B------:R-:W-:Y:S06]  /*375e0*/  BAR.SYNC.DEFER_BLOCKING 0x0 ;  /* 0x0000000000007b1d */ /* 0x000fec0000010000 */
        /* <DEDUP_REMOVED lines=8> */
[----:B------:R-:W-:Y:S01]  /*37670*/  BAR.SYNC.DEFER_BLOCKING 0x0 ;  /* 0x0000000000007b1d */ /* 0x000fe20000010000 */
[----:B------:R-:W-:-:S02]  /*37680*/  PRMT R17, R17, 0x4210, R18 ;  /* 0x0000421011117816 */ /* 0x000fc40000000012 */
[----:B------:R-:W-:-:S03]  /*37690*/  PRMT R25, R25, 0x5210, R18 ;  /* 0x0000521019197816 */ /* 0x000fc60000000012 */
[----:B------:R-:W-:Y:S04]  /*376a0*/  STS.128 [R2], R108 ;  /* 0x0000006c02007388 */ /* 0x000fe80000000c00 */
[----:B------:R-:W-:Y:S01]  /*376b0*/  STS.128 [R2+0x800], R112 ;  /* 0x0008007002007388 */ /* 0x000fe20000000c00 */
[----:B------:R-:W-:Y:S01]  /*376c0*/  BAR.SYNC.DEFER_BLOCKING 0x0 ;  /* 0x0000000000007b1d */ /* 0x000fe20000010000 */
[--C-:B------:R-:W-:Y:S02]  /*376d0*/  PRMT R18, R6, 0x4210, R26.reuse ;  /* 0x0000421006127816 */ /* 0x100fe4000000001a */
[----:B------:R-:W-:Y:S02]  /*376e0*/  PRMT R26, R19, 0x5210, R26 ;  /* 0x00005210131a7816 */ /* 0x000fe4000000001a */
[----:B------:R-:W-:-:S02]  /*376f0*/  PRMT R19, R4, 0x4210, R34 ;  /* 0x0000421004137816 */ /* 0x000fc40000000022 */
[----:B------:R-:W-:Y:S02]  /*37700*/  LOP3.LUT R4, R42, 0xffff, RZ, 0xc0, !PT ;  /* 0x0000ffff2a047812 */ /* 0x000fe400078ec0ff */
[----:B------:R-:W0:Y:S04]  /*37710*/  LDS.128 R40, [R32+UR9] ;  /* 0x0000000920287984 */ /* 0x000e280008000c00 */
[----:B------:R-:W-:Y:S01]  /*37720*/  LDS.128 R80, [R32+UR9+0x1000] ;  /* 0x0010000920507984 */ /* 0x000fe20008000c00 */
[--C-:B------:R-:W-:Y:S01]  /*37730*/  PRMT R16, R16, 0x4210, R10.reuse ;  /* 0x0000421010107816 */ /* 0x100fe2000000000a */
[----:B------:R-:W-:Y:S01]  /*37740*/  BAR.SYNC.DEFER_BLOCKING 0x0 ;  /* 0x0000000000007b1d */ /* 0x000fe20000010000 */
[----:B------:R-:W-:Y:S02]  /*37750*/  PRMT R24, R24, 0x5210, R10 ;  /* 0x0000521018187816 */ /* 0x000fe4000000000a */
[----:B------:R-:W-:-:S03]  /*37760*/  PRMT R27, R27, 0x5210, R34 ;  /* 0x000052101b1b7816 */ /* 0x000fc60000000022 */
[----:B------:R4:W-:Y:S04]  /*37770*/  STS.128 [R2], R16 ;  /* 0x0000001002007388 */ /* 0x0009e80000000c00 */
[----:B------:R5:W-:Y:S01]  /*37780*/  STS.128 [R2+0x800], R24 ;  /* 0x0008001802007388 */ /* 0x000be20000000c00 */
[----:B----4-:R-:W-:Y:S02]  /*37790*/  PRMT R17, R11, 0x4210, R50 ;  /* 0x000042100b117816 */ /* 0x010fe40000000032 */
[----:B------:R-:W-:Y:S02]  /*377a0*/  PRMT R18, R9, 0x4210, R58 ;  /* 0x0000421009127816 */ /* 0x000fe4000000003a */
[----:B-----5:R-:W-:Y:S02]  /*377b0*/  PRMT R24, R49, 0x5210, R4 ;  /* 0x0000521031187816 */ /* 0x020fe40000000004 */
[----:B------:R-:W-:Y:S01]  /*377c0*/  PRMT R25, R48, 0x5210, R50 ;  /* 0x0000521030197816 */ /* 0x000fe20000000032 */
[----:B------:R-:W-:Y:S01]  /*377d0*/  BAR.SYNC.DEFER_BLOCKING 0x0 ;  /* 0x0000000000007b1d */ /* 0x000fe20000010000 */
[----:B------:R-:W-:-:S02]  /*377e0*/  PRMT R19, R8, 0x4210, R66 ;  /* 0x0000421008137816 */ /* 0x000fc40000000042 */
[----:B------:R-:W-:-:S03]  /*377f0*/  PRMT R16, R7, 0x4210, R4 ;  /* 0x0000421007107816 */ /* 0x000fc60000000004 */
[----:B------:R-:W4:Y:S04]  /*37800*/  LDS.128 R8, [R32+UR9] ;  /* 0x0000000920087984 */ /* 0x000f280008000c00 */
[----:B------:R-:W-:Y:S01]  /*37810*/  LDS.128 R48, [R32+UR9+0x1000] ;  /* 0x0010000920307984 */ /* 0x000fe20008000c00 */
[----:B------:R-:W-:Y:S01]  /*37820*/  BAR.SYNC.DEFER_BLOCKING 0x0 ;  /* 0x0000000000007b1d */ /* 0x000fe20000010000 */
[----:B------:R-:W-:Y:S02]  /*37830*/  PRMT R26, R35, 0x5210, R58 ;  /* 0x00005210231a7816 */ /* 0x000fe4000000003a */
[----:B------:R-:W-:Y:S01]  /*37840*/  PRMT R27, R33, 0x5210, R66 ;  /* 0x00005210211b7816 */ /* 0x000fe20000000042 */
[----:B------:R-:W-:-:S05]  /*37850*/  IMAD R0, R0, R56, RZ ;  /* 0x0000003800007224 */ /* 0x000fca00078e02ff */
[C---:B------:R-:W-:Y:S01]  /*37860*/  IADD3 R6, P1, PT, R0.reuse, R3, RZ ;  /* 0x0000000300067210 */ /* 0x040fe20007f3e0ff */
[----:B------:R-:W-:Y:S04]  /*37870*/  STS.128 [R2], R16 ;  /* 0x0000001002007388 */ /* 0x000fe80000000c00 */
[----:B------:R5:W-:Y:S01]  /*37880*/  STS.128 [R2+0x800], R24 ;  /* 0x0008001802007388 */ /* 0x000be20000000c00 */
[----:B------:R-:W-:Y:S02]  /*37890*/  LEA.HI.X.SX32 R7, R0, R5, 0x1, P1 ;  /* 0x0000000500077211 */ /* 0x000fe400008f0eff */
[----:B0-----:R-:W-:Y:S01]  /*378a0*/  PRMT R0, R20, 0x7770, RZ ;  /* 0x0000777014007816 */ /* 0x001fe200000000ff */
[----:B------:R-:W-:Y:S01]  /*378b0*/  BAR.SYNC.DEFER_BLOCKING 0x0 ;  /* 0x0000000000007b1d */ /* 0x000fe20000010000 */
[----:B------:R-:W-:-:S02]  /*378c0*/  ISETP.LT.AND P5, PT, R65, UR4, !P0 ;  /* 0x0000000441007c0c */ /* 0x000fc4000c7a1270 */
[----:B------:R-:W-:-:S03]  /*378d0*/  PRMT R4, R20, 0x7771, RZ ;  /* 0x0000777114047816 */ /* 0x000fc600000000ff */
[----:B------:R-:W0:Y:S01]  /*378e0*/  LDCU UR4, c[0x0][0x39c] ;  /* 0x00007380ff0477ac */ /* 0x000e220008000800 */
[----:B-----5:R-:W5:Y:S01]  /*378f0*/  LDL.LU R26, [R1+0xbbc] ;  /* 0x000bbc00011a7983 */ /* 0x020f620000300800 */
[----:B------:R-:W-:-:S03]  /*37900*/  IMAD R2, R65, R56, RZ ;  /* 0x0000003841027224 */ /* 0x000fc600078e02ff */
[----:B------:R-:W4:Y:S04]  /*37910*/  LDL.LU R19, [R1+0xbb4] ;  /* 0x000bb40001137983 */ /* 0x000f280000300800 */
[----:B------:R-:W4:Y:S04]  /*37920*/  LDL.LU R18, [R1+0xbc4] ;  /* 0x000bc40001127983 */ /* 0x000f280000300800 */
[----:B------:R0:W-:Y:S01]  /*37930*/  @P4 STG.E.U8 desc[UR22][R6.64], R0 ;  /* 0x0000000006004986 */ /* 0x0001e2000c101116 */
[----:B-1----:R-:W-:Y:S01]  /*37940*/  ISETP.LT.AND P4, PT, R64, UR5, !P0 ;  /* 0x0000000540007c0c */ /* 0x002fe2000c781270 */
[----:B------:R-:W1:Y:S02]  /*37950*/  LDCU UR5, c[0x0][0x39c] ;  /* 0x00007380ff0577ac */ /* 0x000e640008000800 */
[----:B------:R-:W4:Y:S04]  /*37960*/  LDL.LU R25, [R1+0xbcc] ;  /* 0x000bcc0001197983 */ /* 0x000f280000300800 */
[----:B------:R-:W4:Y:S01]  /*37970*/  LDL.LU R24, [R1+0xbc8] ;  /* 0x000bc80001187983 */ /* 0x000f220000300800 */
[----:B0-----:R-:W-:Y:S01]  /*37980*/  IADD3 R6, P1, PT, R2, R3, RZ ;  /* 0x0000000302067210 */ /* 0x001fe20007f3e0ff */
[----:B------:R-:W-:-:S03]  /*37990*/  IMAD R0, R64, R56, RZ ;  /* 0x0000003840007224 */ /* 0x000fc600078e02ff */
[----:B------:R-:W-:Y:S01]  /*379a0*/  LEA.HI.X.SX32 R7, R2, R5, 0x1, P1 ;  /* 0x0000000502077211 */ /* 0x000fe200008f0eff */
[C---:B--2---:R-:W-:Y:S01]  /*379b0*/  IMAD R2, R59.reuse, R56, RZ ;  /* 0x000000383b027224 */ /* 0x044fe200078e02ff */
[----:B------:R-:W-:Y:S01]  /*379c0*/  ISETP.LT.AND P1, PT, R59, UR6, !P0 ;  /* 0x000000063b007c0c */ /* 0x000fe2000c721270 */
[----:B------:R-:W0:Y:S01]  /*379d0*/  LDCU UR6, c[0x0][0x39c] ;  /* 0x00007380ff0677ac */ /* 0x000e220008000800 */
[C---:B------:R-:W-:Y:S01]  /*379e0*/  IADD3 R16, P6, PT, R0.reuse, R3, RZ ;  /* 0x0000000300107210 */ /* 0x040fe20007fde0ff */
[----:B------:R2:W-:Y:S03]  /*379f0*/  @P5 STG.E.U8 desc[UR22][R6.64], R4 ;  /* 0x0000000406005986 */ /* 0x0005e6000c101116 */
[----:B------:R-:W-:Y:S02]  /*37a00*/  LEA.HI.X.SX32 R17, R0, R5, 0x1, P6 ;  /* 0x0000000500117211 */ /* 0x000fe400030f0eff */
[----:B--2---:R-:W-:-:S02]  /*37a10*/  IADD3 R6, P5, PT, R2, R3, RZ ;  /* 0x0000000302067210 */ /* 0x004fc40007fbe0ff */
[----:B------:R-:W-:Y:S02]  /*37a20*/  PRMT R4, R20, 0x7772, RZ ;  /* 0x0000777214047816 */ /* 0x000fe400000000ff */
[----:B------:R-:W-:Y:S02]  /*37a30*/  LEA.HI.X.SX32 R7, R2, R5, 0x1, P5 ;  /* 0x0000000502077211 */ /* 0x000fe400028f0eff */
[----:B------:R-:W-:Y:S01]  /*37a40*/  PRMT R20, R20, 0x7773, RZ ;  /* 0x0000777314147816 */ /* 0x000fe200000000ff */
[----:B------:R-:W-:Y:S04]  /*37a50*/  @P4 STG.E.U8 desc[UR22][R16.64], R4 ;  /* 0x0000000410004986 */ /* 0x000fe8000c101116 */
[----:B------:R2:W-:Y:S04]  /*37a60*/  @P1 STG.E.U8 desc[UR22][R6.64], R20 ;  /* 0x0000001406001986 */ /* 0x0005e8000c101116 */
[----:B--2---:R-:W2:Y:S01]  /*37a70*/  LDL.LU R20, [R1+0xbd0] ;  /* 0x000bd00001147983 */ /* 0x004ea20000300800 */
[C---:B---3--:R-:W-:Y:S01]  /*37a80*/  IMAD R0, R57.reuse, R56, RZ ;  /* 0x0000003839007224 */ /* 0x048fe200078e02ff */
[----:B------:R-:W-:Y:S01]  /*37a90*/  ISETP.LT.AND P6, PT, R57, UR7, !P0 ;  /* 0x0000000739007c0c */ /* 0x000fe2000c7c1270 */
[----:B------:R-:W3:Y:S03]  /*37aa0*/  LDCU UR7, c[0x0][0x39c] ;  /* 0x00007380ff0777ac */ /* 0x000ee60008000800 */
[----:B------:R-:W-:-:S02]  /*37ab0*/  IADD3 R6, P4, PT, R0, R3, RZ ;  /* 0x0000000300067210 */ /* 0x000fc40007f9e0ff */
[----:B------:R-:W-:Y:S02]  /*37ac0*/  PRMT R4, R21, 0x7770, RZ ;  /* 0x0000777015047816 */ /* 0x000fe400000000ff */
[----:B------:R-:W-:-:S05]  /*37ad0*/  LEA.HI.X.SX32 R7, R0, R5, 0x1, P4 ;  /* 0x0000000500077211 */ /* 0x000fca00020f0eff */
[----:B------:R0:W-:Y:S01]  /*37ae0*/  @P6 STG.E.U8 desc[UR22][R6.64], R4 ;  /* 0x0000000406006986 */ /* 0x0001e2000c101116 */
[CC--:B-----5:R-:W-:Y:S01]  /*37af0*/  IMAD R2, R26.reuse, R56.reuse, RZ ;  /* 0x000000381a027224 */ /* 0x0e0fe200078e02ff */
[----:B------:R-:W-:Y:S01]  /*37b00*/  ISETP.LT.AND P1, PT, R26, UR4, !P0 ;  /* 0x000000041a007c0c */ /* 0x000fe2000c721270 */
[----:B------:R-:W2:Y:S01]  /*37b10*/  LDCU UR4, c[0x0][0x39c] ;  /* 0x00007380ff0477ac */ /* 0x000ea20008000800 */
[----:B----4-:R-:W-:Y:S02]  /*37b20*/  IMAD R0, R19, R56, RZ ;  /* 0x0000003813007224 */ /* 0x010fe400078e02ff */
[----:B------:R-:W-:-:S04]  /*37b30*/  IADD3 R16, P5, PT, R2, R3, RZ ;  /* 0x0000000302107210 */ /* 0x000fc80007fbe0ff */
[----:B------:R-:W-:Y:S02]  /*37b40*/  LEA.HI.X.SX32 R17, R2, R5, 0x1, P5 ;  /* 0x0000000502117211 */ /* 0x000fe400028f0eff */
[----:B------:R-:W-:Y:S02]  /*37b50*/  PRMT R2, R21, 0x7771, RZ ;  /* 0x0000777115027816 */ /* 0x000fe400000000ff */
[C---:B0-----:R-:W-:Y:S02]  /*37b60*/  IADD3 R6, P6, PT, R0.reuse, R3, RZ ;  /* 0x0000000300067210 */ /* 0x041fe40007fde0ff */
[----:B------:R-:W-:Y:S01]  /*37b70*/  ISETP.LT.AND P4, PT, R19, UR10, !P0 ;  /* 0x0000000a13007c0c */ /* 0x000fe2000c781270 */
[----:B------:R0:W-:Y:S01]  /*37b80*/  @P1 STG.E.U8 desc[UR22][R16.64], R2 ;  /* 0x0000000210001986 */ /* 0x0001e2000c101116 */
[----:B------:R-:W-:Y:S01]  /*37b90*/  LEA.HI.X.SX32 R7, R0, R5, 0x1, P6 ;  /* 0x0000000500077211 */ /* 0x000fe200030f0eff */
[CC--:B------:R-:W-:Y:S01]  /*37ba0*/  IMAD R0, R18.reuse, R56.reuse, RZ ;  /* 0x0000003812007224 */ /* 0x0c0fe200078e02ff */
[----:B-1----:R-:W-:Y:S01]  /*37bb0*/  ISETP.LT.AND P5, PT, R18, UR5, !P0 ;  /* 0x0000000512007c0c */ /* 0x002fe2000c7a1270 */
[----:B------:R-:W4:Y:S01]  /*37bc0*/  LDL.LU R19, [R1+0xbd8] ;  /* 0x000bd80001137983 */ /* 0x000f220000300800 */
[----:B------:R-:W-:Y:S01]  /*37bd0*/  PRMT R4, R21, 0x7772, RZ ;  /* 0x0000777215047816 */ /* 0x000fe200000000ff */
[----:B------:R-:W4:Y:S02]  /*37be0*/  LDCU UR5, c[0x0][0x39c] ;  /* 0x00007380ff0577ac */ /* 0x000f240008000800 */
[----:B------:R-:W5:Y:S01]  /*37bf0*/  LDL.LU R18, [R1+0xbd4] ;  /* 0x000bd40001127983 */ /* 0x000f620000300800 */
[----:B------:R-:W1:Y:S01]  /*37c00*/  LDCU UR10, c[0x0][0x39c] ;  /* 0x00007380ff0a77ac */ /* 0x000e620008000800 */
[----:B0-----:R-:W-:-:S05]  /*37c10*/  IMAD R2, R25, R56, RZ ;  /* 0x0000003819027224 */ /* 0x001fca00078e02ff */
[----:B------:R-:W-:-:S04]  /*37c20*/  IADD3 R16, P6, PT, R2, R3, RZ ;  /* 0x0000000302107210 */ /* 0x000fc80007fde0ff */
[----:B------:R-:W-:Y:S02]  /*37c30*/  LEA.HI.X.SX32 R17, R2, R5, 0x1, P6 ;  /* 0x0000000502117211 */ /* 0x000fe400030f0eff */
[C---:B--2---:R-:W-:Y:S01]  /*37c40*/  ISETP.LT.AND P6, PT, R20.reuse, UR4, !P0 ;  /* 0x0000000414007c0c */ /* 0x044fe2000c7c1270 */
[----:B------:R-:W-:Y:S01]  /*37c50*/  IMAD R2, R20, R56, RZ ;  /* 0x0000003814027224 */ /* 0x000fe200078e02ff */
[----:B------:R0:W-:Y:S01]  /*37c60*/  @P4 STG.E.U8 desc[UR22][R6.64], R4 ;  /* 0x0000000406004986 */ /* 0x0001e2000c101116 */
[----:B------:R-:W-:Y:S01]  /*37c70*/  PRMT R21, R21, 0x7773, RZ ;  /* 0x0000777315157816 */ /* 0x000fe200000000ff */
[----:B------:R-:W2:Y:S02]  /*37c80*/  LDCU UR4, c[0x0][0x39c] ;  /* 0x00007380ff0477ac */ /* 0x000ea40008000800 */
[----:B------:R-:W2:Y:S01]  /*37c90*/  LDL.LU R20, [R1+0xbe4] ;  /* 0x000be40001147983 */ /* 0x000ea20000300800 */
[----:B------:R-:W-:Y:S01]  /*37ca0*/  ISETP.LT.AND P4, PT, R25, UR6, !P0 ;  /* 0x0000000619007c0c */ /* 0x000fe2000c781270 */
[----:B------:R-:W1:Y:S02]  /*37cb0*/  LDCU UR6, c[0x0][0x39c] ;  /* 0x00007380ff0677ac */ /* 0x000e640008000800 */
[----:B------:R-:W2:Y:S01]  /*37cc0*/  LDL.LU R26, [R1+0xbe8] ;  /* 0x000be800011a7983 */ /* 0x000ea20000300800 */
[----:B0-----:R-:W-:-:S03]  /*37cd0*/  IADD3 R6, P1, PT, R0, R3, RZ ;  /* 0x0000000300067210 */ /* 0x001fc60007f3e0ff */
[----:B------:R-:W2:Y:S01]  /*37ce0*/  LDL.LU R25, [R1+0xbe0] ;  /* 0x000be00001197983 */ /* 0x000ea20000300800 */
[----:B------:R-:W-:Y:S01]  /*37cf0*/  LEA.HI.X.SX32 R7, R0, R5, 0x1, P1 ;  /* 0x0000000500077211 */ /* 0x000fe200008f0eff */
[C---:B------:R-:W-:Y:S01]  /*37d00*/  IMAD R0, R24.reuse, R56, RZ ;  /* 0x0000003818007224 */ /* 0x040fe200078e02ff */
[----:B---3--:R-:W-:Y:S01]  /*37d10*/  ISETP.LT.AND P1, PT, R24, UR7, !P0 ;  /* 0x0000000718007c0c */ /* 0x008fe2000c721270 */
[----:B------:R-:W0:Y:S01]  /*37d20*/  LDCU UR7, c[0x0][0x39c] ;  /* 0x00007380ff0777ac */ /* 0x000e220008000800 */
[----:B------:R-:W-:Y:S01]  /*37d30*/  PRMT R4, R22, 0x7770, RZ ;  /* 0x0000777016047816 */ /* 0x000fe200000000ff */
[----:B------:R3:W-:Y:S04]  /*37d40*/  @P5 STG.E.U8 desc[UR22][R6.64], R21 ;  /* 0x0000001506005986 */ /* 0x0007e8000c101116 */
[----:B------:R0:W-:Y:S04]  /*37d50*/  @P4 STG.E.U8 desc[UR22][R16.64], R4 ;  /* 0x0000000410004986 */ /* 0x0001e8000c101116 */
[----:B------:R-:W2:Y:S01]  /*37d60*/  LDL.LU R24, [R1+0xbf0] ;  /* 0x000bf00001187983 */ /* 0x000ea20000300800 */
[----:B---3--:R-:W-:-:S03]  /*37d70*/  IADD3 R6, P5, PT, R0, R3, RZ ;  /* 0x0000000300067210 */ /* 0x008fc60007fbe0ff */
[----:B------:R-:W3:Y:S01]  /*37d80*/  LDL.LU R21, [R1+0xbf4] ;  /* 0x000bf40001157983 */ /* 0x000ee20000300800 */
[----:B------:R-:W-:Y:S02]  /*37d90*/  LEA.HI.X.SX32 R7, R0, R5, 0x1, P5 ;  /* 0x0000000500077211 */ /* 0x000fe400028f0eff */
[----:B------:R-:W-:Y:S02]  /*37da0*/  PRMT R0, R22, 0x7771, RZ ;  /* 0x0000777116007816 */ /* 0x000fe400000000ff */
[----:B0-----:R-:W-:-:S03]  /*37db0*/  IADD3 R16, P4, PT, R2, R3, RZ ;  /* 0x0000000302107210 */ /* 0x001fc60007f9e0ff */
[----:B------:R0:W-:Y:S01]  /*37dc0*/  @P1 STG.E.U8 desc[UR22][R6.64], R0 ;  /* 0x0000000006001986 */ /* 0x0001e2000c101116 */
[----:B------:R-:W-:Y:S02]  /*37dd0*/  LEA.HI.X.SX32 R17, R2, R5, 0x1, P4 ;  /* 0x0000000502117211 */ /* 0x000fe400020f0eff */
[----:B0-----:R-:W-:-:S05]  /*37de0*/  PRMT R0, R22, 0x7772, RZ ;  /* 0x0000777216007816 */ /* 0x001fca00000000ff */
[----:B------:R0:W-:Y:S01]  /*37df0*/  @P6 STG.E.U8 desc[UR22][R16.64], R0 ;  /* 0x0000000010006986 */ /* 0x0001e2000c101116 */
[C---:B----4-:R-:W-:Y:S01]  /*37e00*/  ISETP.LT.AND P1, PT, R19.reuse, UR5, !P0 ;  /* 0x0000000513007c0c */ /* 0x050fe2000c721270 */
[-C--:B------:R-:W-:Y:S01]  /*37e10*/  IMAD R4, R19, R56.reuse, RZ ;  /* 0x0000003813047224 */ /* 0x080fe200078e02ff */
[----:B------:R-:W4:Y:S01]  /*37e20*/  LDCU UR5, c[0x0][0x39c] ;  /* 0x00007380ff0577ac */ /* 0x000f220008000800 */
[----:B-----5:R-:W-:-:S03]  /*37e30*/  IMAD R19, R18, R56, RZ ;  /* 0x0000003812137224 */ /* 0x020fc600078e02ff */
[CC--:B------:R-:W-:Y:S02]  /*37e40*/  IADD3 R6, P5, PT, R4.reuse, R3.reuse, RZ ;  /* 0x0000000304067210 */ /* 0x0c0fe40007fbe0ff */
[C---:B0-----:R-:W-:Y:S02]  /*37e50*/  IADD3 R16, P6, PT, R19.reuse, R3, RZ ;  /* 0x0000000313107210 */ /* 0x041fe40007fde0ff */
[-C--:B------:R-:W-:Y:S02]  /*37e60*/  LEA.HI.X.SX32 R7, R4, R5.reuse, 0x1, P5 ;  /* 0x0000000504077211 */ /* 0x080fe400028f0eff */
[----:B------:R-:W-:Y:S02]  /*37e70*/  LEA.HI.X.SX32 R17, R19, R5, 0x1, P6 ;  /* 0x0000000513117211 */ /* 0x000fe400030f0eff */
[C---:B--2---:R-:W-:Y:S01]  /*37e80*/  ISETP.LT.AND P6, PT, R20.reuse, UR4, !P0 ;  /* 0x0000000414007c0c */ /* 0x044fe2000c7c1270 */
[----:B------:R-:W-:Y:S01]  /*37e90*/  IMAD R4, R20, R56, RZ ;  /* 0x0000003814047224 */ /* 0x000fe200078e02ff */
[----:B-1----:R-:W-:Y:S01]  /*37ea0*/  ISETP.LT.AND P4, PT, R18, UR6, !P0 ;  /* 0x0000000612007c0c */ /* 0x002fe2000c781270 */
[----:B------:R-:W2:Y:S01]  /*37eb0*/  LDL.LU R20, [R1+0xbec] ;  /* 0x000bec0001147983 */ /* 0x000ea20000300800 */
[----:B------:R-:W-:Y:S01]  /*37ec0*/  PRMT R22, R22, 0x7773, RZ ;  /* 0x0000777316167816 */ /* 0x000fe200000000ff */
[----:B------:R-:W3:Y:S02]  /*37ed0*/  LDCU UR4, c[0x0][0x39c] ;  /* 0x00007380ff0477ac */ /* 0x000ee40008000800 */
[----:B------:R-:W5:Y:S01]  /*37ee0*/  LDL.LU R19, [R1+0xbfc] ;  /* 0x000bfc0001137983 */ /* 0x000f620000300800 */
[C---:B------:R-:W-:Y:S01]  /*37ef0*/  PRMT R0, R23.reuse, 0x7773, RZ ;  /* 0x0000777317007816 */ /* 0x040fe200000000ff */
[----:B------:R-:W0:Y:S02]  /*37f00*/  LDCU UR6, c[0x0][0x39c] ;  /* 0x00007380ff0677ac */ /* 0x000e240008000800 */
[----:B------:R1:W-:Y:S01]  /*37f10*/  @P1 STG.E.U8 desc[UR22][R6.64], R22 ;  /* 0x0000001606001986 */ /* 0x0003e2000c101116 */
[----:B------:R-:W-:-:S02]  /*37f20*/  PRMT R2, R23, 0x7772, RZ ;  /* 0x0000777217027816 */ /* 0x000fc400000000ff */
[C---:B------:R-:W-:Y:S02]  /*37f30*/  PRMT R18, R23.reuse, 0x7771, RZ ;  /* 0x0000777117127816 */ /* 0x040fe400000000ff */
[----:B------:R-:W-:Y:S02]  /*37f40*/  PRMT R23, R23, 0x7770, RZ ;  /* 0x0000777017177816 */ /* 0x000fe400000000ff */
[----:B-1----:R-:W-:-:S03]  /*37f50*/  IADD3 R6, P1, PT, R4, R3, RZ ;  /* 0x0000000304067210 */ /* 0x002fc60007f3e0ff */
[----:B------:R1:W-:Y:S01]  /*37f60*/  @P4 STG.E.U8 desc[UR22][R16.64], R23 ;  /* 0x0000001710004986 */ /* 0x0003e2000c101116 */
[----:B------:R-:W-:Y:S01]  /*37f70*/  LEA.HI.X.SX32 R7, R4, R5, 0x1, P1 ;  /* 0x0000000504077211 */ /* 0x000fe200008f0eff */
[CC--:B------:R-:W-:Y:S01]  /*37f80*/  IMAD R4, R25.reuse, R56.reuse, RZ ;  /* 0x0000003819047224 */ /* 0x0c0fe200078e02ff */
[C---:B------:R-:W-:Y:S01]  /*37f90*/  ISETP.LT.AND P4, PT, R26.reuse, UR7, !P0 ;  /* 0x000000071a007c0c */ /* 0x040fe2000c781270 */
[----:B------:R-:W5:Y:S01]  /*37fa0*/  LDL.LU R22, [R1+0xc00] ;  /* 0x000c000001167983 */ /* 0x000f620000300800 */
[----:B----4-:R-:W-:Y:S01]  /*37fb0*/  ISETP.LT.AND P1, PT, R25, UR5, !P0 ;  /* 0x0000000519007c0c */ /* 0x010fe2000c721270 */
[----:B------:R-:W2:Y:S02]  /*37fc0*/  LDCU UR5, c[0x0][0x39c] ;  /* 0x00007380ff0577ac */ /* 0x000ea40008000800 */
[----:B------:R4:W-:Y:S01]  /*37fd0*/  @P6 STG.E.U8 desc[UR22][R6.64], R18 ;  /* 0x0000001206006986 */ /* 0x0009e2000c101116 */
[----:B-1----:R-:W-:Y:S01]  /*37fe0*/  IMAD R17, R26, R56, RZ ;  /* 0x000000381a117224 */ /* 0x002fe200078e02ff */
[----:B------:R-:W1:Y:S04]  /*37ff0*/  LDCU UR7, c[0x0][0x39c] ;  /* 0x00007380ff0777ac */ /* 0x000e680008000800 */
[-C--:B------:R-:W-:Y:S01]  /*38000*/  IADD3 R16, P5, PT, R17, R3.reuse, RZ ;  /* 0x0000000311107210 */ /* 0x080fe20007fbe0ff */
[----:B----4-:R-:W4:Y:S01]  /*38010*/  LDL.LU R18, [R1+0xbf8] ;  /* 0x000bf80001127983 */ /* 0x010f220000300800 */
[----:B------:R-:W-:-:S02]  /*38020*/  IADD3 R6, P6, PT, R4, R3, RZ ;  /* 0x0000000304067210 */ /* 0x000fc40007fde0ff */
[-C--:B------:R-:W-:Y:S02]  /*38030*/  LEA.HI.X.SX32 R17, R17, R5.reuse, 0x1, P5 ;  /* 0x0000000511117211 */ /* 0x080fe400028f0eff */
[----:B------:R-:W-:Y:S01]  /*38040*/  LEA.HI.X.SX32 R7, R4, R5, 0x1, P6 ;  /* 0x0000000504077211 */ /* 0x000fe200030f0eff */
[-C--:B------:R-:W-:Y:S02]  /*38050*/  IMAD R4, R24, R56.reuse, RZ ;  /* 0x0000003818047224 */ /* 0x080fe400078e02ff */
[----:B------:R-:W-:Y:S01]  /*38060*/  @P4 STG.E.U8 desc[UR22][R16.64], R2 ;  /* 0x0000000210004986 */ /* 0x000fe2000c101116 */
[C---:B---3--:R-:W-:Y:S01]  /*38070*/  ISETP.LT.AND P4, PT, R21.reuse, UR4, !P0 ;  /* 0x0000000415007c0c */ /* 0x048fe2000c781270 */
[----:B------:R-:W3:Y:S02]  /*38080*/  LDCU UR4, c[0x0][0x39c] ;  /* 0x00007380ff0477ac */ /* 0x000ee40008000800 */
[----:B------:R0:W-:Y:S02]  /*38090*/  @P1 STG.E.U8 desc[UR22][R6.64], R0 ;  /* 0x0000000006001986 */ /* 0x0001e4000c101116 */
[----:B0-----:R-:W-:-:S02]  /*380a0*/  IMAD R0, R21, R56, RZ ;  /* 0x0000003815007224 */ /* 0x001fc400078e02ff */
[----:B------:R-:W3:Y:S01]  /*380b0*/  LDL.LU R21, [R1+0xc08] ;  /* 0x000c080001157983 */ /* 0x000ee20000300800 */
[----:B------:R-:W-:-:S04]  /*380c0*/  IADD3 R6, P1, PT, R4, R3, RZ ;  /* 0x0000000304067210 */ /* 0x000fc80007f3e0ff */
[----:B------:R-:W-:Y:S02]  /*380d0*/  LEA.HI.X.SX32 R7, R4, R5, 0x1, P1 ;  /* 0x0000000504077211 */ /* 0x000fe400008f0eff */
[C---:B--2---:R-:W-:Y:S01]  /*380e0*/  ISETP.LT.AND P1, PT, R20.reuse, UR5, !P0 ;  /* 0x0000000514007c0c */ /* 0x044fe2000c721270 */
[-C--:B------:R-:W-:Y:S01]  /*380f0*/  IMAD R2, R20, R56.reuse, RZ ;  /* 0x0000003814027224 */ /* 0x080fe200078e02ff */
[----:B------:R-:W-:Y:S01]  /*38100*/  ISETP.LT.AND P5, PT, R24, UR6, !P0 ;  /* 0x0000000618007c0c */ /* 0x000fe2000c7a1270 */
[----:B------:R-:W2:Y:S01]  /*38110*/  LDL.LU R20, [R1+0xc0c] ;  /* 0x000c0c0001147983 */ /* 0x000ea20000300800 */
[----:B------:R-:W-:Y:S01]  /*38120*/  PRMT R4, R36, 0x7770, RZ ;  /* 0x0000777024047816 */ /* 0x000fe200000000ff */
[----:B------:R-:W0:Y:S01]  /*38130*/  LDCU UR6, c[0x0][0x39c] ;  /* 0x00007380ff0677ac */ /* 0x000e220008000800 */
[C---:B------:R-:W-:Y:S01]  /*38140*/  IADD3 R16, P6, PT, R0.reuse, R3, RZ ;  /* 0x0000000300107210 */ /* 0x040fe20007fde0ff */
[----:B------:R-:W2:Y:S03]  /*38150*/  LDCU UR5, c[0x0][0x39c] ;  /* 0x00007380ff0577ac */ /* 0x000ea60008000800 */
[----:B------:R-:W-:Y:S01]  /*38160*/  LEA.HI.X.SX32 R17, R0, R5, 0x1, P6 ;  /* 0x0000000500117211 */ /* 0x000fe200030f0eff */
[C---:B-----5:R-:W-:Y:S01]  /*38170*/  IMAD R0, R19.reuse, R56, RZ ;  /* 0x0000003813007224 */ /* 0x060fe200078e02ff */
[----:B-1----:R-:W-:Y:S01]  /*38180*/  ISETP.LT.AND P6, PT, R19, UR7, !P0 ;  /* 0x0000000713007c0c */ /* 0x002fe2000c7c1270 */
[----:B------:R-:W1:Y:S01]  /*38190*/  LDCU UR7, c[0x0][0x39c] ;  /* 0x00007380ff0777ac */ /* 0x000e620008000800 */
[----:B------:R-:W1:Y:S04]  /*381a0*/  LDL.LU R19, [R1+0xc04] ;  /* 0x000c040001137983 */ /* 0x000e680000300800 */
[----:B------:R5:W-:Y:S02]  /*381b0*/  @P5 STG.E.U8 desc[UR22][R6.64], R4 ;  /* 0x0000000406005986 */ /* 0x000be4000c101116 */
[----:B-----5:R-:W-:-:S02]  /*381c0*/  IADD3 R6, P5, PT, R2, R3, RZ ;  /* 0x0000000302067210 */ /* 0x020fc40007fbe0ff */
[----:B------:R-:W-:Y:S02]  /*381d0*/  PRMT R4, R36, 0x7771, RZ ;  /* 0x0000777124047816 */ /* 0x000fe400000000ff */
[----:B------:R-:W-:Y:S02]  /*381e0*/  LEA.HI.X.SX32 R7, R2, R5, 0x1, P5 ;  /* 0x0000000502077211 */ /* 0x000fe400028f0eff */
[----:B------:R-:W-:Y:S01]  /*381f0*/  PRMT R2, R36, 0x7772, RZ ;  /* 0x0000777224027816 */ /* 0x000fe200000000ff */
[----:B------:R-:W-:Y:S04]  /*38200*/  @P4 STG.E.U8 desc[UR22][R16.64], R4 ;  /* 0x0000000410004986 */ /* 0x000fe8000c101116 */
[----:B------:R5:W-:Y:S02]  /*38210*/  @P1 STG.E.U8 desc[UR22][R6.64], R2 ;  /* 0x0000000206001986 */ /* 0x000be4000c101116 */
[----:B-----5:R-:W-:-:S04]  /*38220*/  IADD3 R6, P4, PT, R0, R3, RZ ;  /* 0x0000000300067210 */ /* 0x020fc80007f9e0ff */
[----:B------:R-:W-:Y:S01]  /*38230*/  LEA.HI.X.SX32 R7, R0, R5, 0x1, P4 ;  /* 0x0000000500077211 */ /* 0x000fe200020f0eff */
[CC--:B----4-:R-:W-:Y:S01]  /*38240*/  IMAD R0, R18.reuse, R56.reuse, RZ ;  /* 0x0000003812007224 */ /* 0x0d0fe200078e02ff */
[----:B------:R-:W-:Y:S01]  /*38250*/  ISETP.LT.AND P4, PT, R18, UR10, !P0 ;  /* 0x0000000a12007c0c */ /* 0x000fe2000c781270 */
[-C--:B------:R-:W-:Y:S01]  /*38260*/  IMAD R2, R22, R56.reuse, RZ ;  /* 0x0000003816027224 */ /* 0x080fe200078e02ff */
[----:B------:R-:W4:Y:S01]  /*38270*/  LDL.LU R18, [R1+0xc18] ;  /* 0x000c180001127983 */ /* 0x000f220000300800 */
[----:B------:R-:W-:Y:S01]  /*38280*/  PRMT R36, R36, 0x7773, RZ ;  /* 0x0000777324247816 */ /* 0x000fe200000000ff */
[----:B------:R-:W5:Y:S01]  /*38290*/  LDCU UR10, c[0x0][0x39c] ;  /* 0x00007380ff0a77ac */ /* 0x000f620008000800 */
[----:B0-----:R-:W-:Y:S02]  /*382a0*/  ISETP.LT.AND P1, PT, R22, UR6, !P0 ;  /* 0x0000000616007c0c */ /* 0x001fe4000c721270 */
[C---:B------:R-:W-:Y:S01]  /*382b0*/  IADD3 R16, P5, PT, R2.reuse, R3, RZ ;  /* 0x0000000302107210 */ /* 0x040fe20007fbe0ff */
[----:B------:R-:W5:Y:S01]  /*382c0*/  LDL.LU R22, [R1+0xc1c] ;  /* 0x000c1c0001167983 */ /* 0x000f620000300800 */
[----:B------:R-:W-:Y:S01]  /*382d0*/  PRMT R4, R37, 0x7770, RZ ;  /* 0x0000777025047816 */ /* 0x000fe200000000ff */
[----:B------:R-:W4:Y:S01]  /*382e0*/  LDCU UR6, c[0x0][0x39c] ;  /* 0x00007380ff0677ac */ /* 0x000f220008000800 */
[----:B------:R-:W-:Y:S01]  /*382f0*/  LEA.HI.X.SX32 R17, R2, R5, 0x1, P5 ;  /* 0x0000000502117211 */ /* 0x000fe200028f0eff */
[----:B------:R0:W-:Y:S01]  /*38300*/  @P6 STG.E.U8 desc[UR22][R6.64], R36 ;  /* 0x0000002406006986 */ /* 0x0001e2000c101116 */
[C---:B---3--:R-:W-:Y:S01]  /*38310*/  ISETP.LT.AND P5, PT, R21.reuse, UR4, !P0 ;  /* 0x0000000415007c0c */ /* 0x048fe2000c7a1270 */
[----:B------:R-:W-:Y:S01]  /*38320*/  IMAD R2, R21, R56, RZ ;  /* 0x0000003815027224 */ /* 0x000fe200078e02ff */
[----:B------:R-:W5:Y:S01]  /*38330*/  LDCU UR4, c[0x0][0x39c] ;  /* 0x00007380ff0477ac */ /* 0x000f620008000800 */
[----:B------:R-:W3:Y:S01]  /*38340*/  LDL.LU R21, [R1+0xc14] ;  /* 0x000c140001157983 */ /* 0x000ee20000300800 */
[----:B0-----:R-:W-:-:S04]  /*38350*/  IADD3 R6, P6, PT, R0, R3, RZ ;  /* 0x0000000300067210 */ /* 0x001fc80007fde0ff */
[----:B------:R-:W-:Y:S02]  /*38360*/  LEA.HI.X.SX32 R7, R0, R5, 0x1, P6 ;  /* 0x0000000500077211 */ /* 0x000fe400030f0eff */
[C---:B------:R-:W-:Y:S01]  /*38370*/  PRMT R0, R37.reuse, 0x7771, RZ ;  /* 0x0000777125007816 */ /* 0x040fe200000000ff */
[----:B------:R-:W-:Y:S04]  /*38380*/  @P1 STG.E.U8 desc[UR22][R16.64], R4 ;  /* 0x0000000410001986 */ /* 0x000fe8000c101116 */
[----:B------:R0:W-:Y:S01]  /*38390*/  @P4 STG.E.U8 desc[UR22][R6.64], R0 ;  /* 0x0000000006004986 */ /* 0x0001e2000c101116 */
[C---:B--2---:R-:W-:Y:S01]  /*383a0*/  ISETP.LT.AND P4, PT, R20.reuse, UR5, !P0 ;  /* 0x0000000514007c0c */ /* 0x044fe2000c781270 */
[----:B0-----:R-:W-:Y:S01]  /*383b0*/  IMAD R0, R20, R56, RZ ;  /* 0x0000003814007224 */ /* 0x001fe200078e02ff */
[C---:B------:R-:W-:Y:S01]  /*383c0*/  IADD3 R6, P1, PT, R2.reuse, R3, RZ ;  /* 0x0000000302067210 */ /* 0x040fe20007f3e0ff */
[----:B------:R-:W2:Y:S01]  /*383d0*/  LDL.LU R20, [R1+0xc20] ;  /* 0x000c200001147983 */ /* 0x000ea20000300800 */
[----:B------:R-:W-:Y:S01]  /*383e0*/  PRMT R4, R37, 0x7772, RZ ;  /* 0x0000777225047816 */ /* 0x000fe200000000ff */
[----:B------:R-:W2:Y:S01]  /*383f0*/  LDCU UR5, c[0x0][0x39c] ;  /* 0x00007380ff0577ac */ /* 0x000ea20008000800 */
[----:B------:R-:W-:-:S02]  /*38400*/  LEA.HI.X.SX32 R7, R2, R5, 0x1, P1 ;  /* 0x0000000502077211 */ /* 0x000fc400008f0eff */
[C---:B-1----:R-:W-:Y:S01]  /*38410*/  ISETP.LT.AND P1, PT, R19.reuse, UR7, !P0 ;  /* 0x0000000713007c0c */ /* 0x042fe2000c721270 */
[----:B------:R-:W-:Y:S01]  /*38420*/  IMAD R2, R19, R56, RZ ;  /* 0x0000003813027224 */ /* 0x000fe200078e02ff */
[C---:B------:R-:W-:Y:S01]  /*38430*/  IADD3 R16, P6, PT, R0.reuse, R3, RZ ;  /* 0x0000000300107210 */ /* 0x040fe20007fde0ff */
[----:B------:R-:W2:Y:S01]  /*38440*/  LDL.LU R19, [R1+0xc28] ;  /* 0x000c280001137983 */ /* 0x000ea20000300800 */
[----:B------:R-:W-:Y:S01]  /*38450*/  PRMT R37, R37, 0x7773, RZ ;  /* 0x0000777325257816 */ /* 0x000fe200000000ff */
[----:B------:R-:W0:Y:S02]  /*38460*/  LDCU UR7, c[0x0][0x39c] ;  /* 0x00007380ff0777ac */ /* 0x000e240008000800 */
[----:B------:R1:W-:Y:S01]  /*38470*/  @P5 STG.E.U8 desc[UR22][R6.64], R4 ;  /* 0x0000000406005986 */ /* 0x0003e2000c101116 */
[----:B------:R-:W-:Y:S02]  /*38480*/  LEA.HI.X.SX32 R17, R0, R5, 0x1, P6 ;  /* 0x0000000500117211 */ /* 0x000fe400030f0eff */
[----:B-1----:R-:W-:-:S04]  /*38490*/  IADD3 R6, P5, PT, R2, R3, RZ ;  /* 0x0000000302067210 */ /* 0x002fc80007fbe0ff */
[----:B------:R-:W-:Y:S02]  /*384a0*/  LEA.HI.X.SX32 R7, R2, R5, 0x1, P5 ;  /* 0x0000000502077211 */ /* 0x000fe400028f0eff */
[----:B------:R-:W-:Y:S01]  /*384b0*/  PRMT R2, R38, 0x7770, RZ ;  /* 0x0000777026027816 */ /* 0x000fe200000000ff */
[----:B------:R-:W-:Y:S04]  /*384c0*/  @P4 STG.E.U8 desc[UR22][R16.64], R37 ;  /* 0x0000002510004986 */ /* 0x000fe8000c101116 */
[----:B------:R1:W-:Y:S01]  /*384d0*/  @P1 STG.E.U8 desc[UR22][R6.64], R2 ;  /* 0x0000000206001986 */ /* 0x0003e2000c101116 */
[C---:B----4-:R-:W-:Y:S01]  /*384e0*/  ISETP.LT.AND P6, PT, R18.reuse, UR6, !P0 ;  /* 0x0000000612007c0c */ /* 0x050fe2000c7c1270 */
[-C--:B------:R-:W-:Y:S01]  /*384f0*/  IMAD R0, R18, R56.reuse, RZ ;  /* 0x0000003812007224 */ /* 0x080fe200078e02ff */
[----:B------:R-:W4:Y:S01]  /*38500*/  LDCU UR6, c[0x0][0x39c] ;  /* 0x00007380ff0677ac */ /* 0x000f220008000800 */
[----:B------:R-:W4:Y:S01]  /*38510*/  LDL.LU R18, [R1+0xc24] ;  /* 0x000c240001127983 */ /* 0x000f220000300800 */
[C---:B-----5:R-:W-:Y:S01]  /*38520*/  ISETP.LT.AND P4, PT, R22.reuse, UR4, !P0 ;  /* 0x0000000416007c0c */ /* 0x060fe2000c781270 */
[----:B-1----:R-:W-:Y:S01]  /*38530*/  IMAD R2, R22, R56, RZ ;  /* 0x0000003816027224 */ /* 0x002fe200078e02ff */
[----:B------:R-:W-:Y:S01]  /*38540*/  IADD3 R6, P1, PT, R0, R3, RZ ;  /* 0x0000000300067210 */ /* 0x000fe20007f3e0ff */
[----:B------:R-:W5:Y:S01]  /*38550*/  LDL.LU R22, [R1+0xc34] ;  /* 0x000c340001167983 */ /* 0x000f620000300800 */
[----:B------:R-:W-:Y:S01]  /*38560*/  PRMT R4, R38, 0x7771, RZ ;  /* 0x0000777126047816 */ /* 0x000fe200000000ff */
[----:B------:R-:W1:Y:S01]  /*38570*/  LDCU UR4, c[0x0][0x39c] ;  /* 0x00007380ff0477ac */ /* 0x000e620008000800 */
[----:B------:R-:W-:-:S02]  /*38580*/  LEA.HI.X.SX32 R7, R0, R5, 0x1, P1 ;  /* 0x0000000500077211 */ /* 0x000fc400008f0eff */
[C---:B---3--:R-:W-:Y:S01]  /*38590*/  ISETP.LT.AND P1, PT, R21.reuse, UR10, !P0 ;  /* 0x0000000a15007c0c */ /* 0x048fe2000c721270 */
[-C--:B------:R-:W-:Y:S01]  /*385a0*/  IMAD R0, R21, R56.reuse, RZ ;  /* 0x0000003815007224 */ /* 0x080fe200078e02ff */
[C---:B------:R-:W-:Y:S01]  /*385b0*/  IADD3 R16, P5, PT, R2.reuse, R3, RZ ;  /* 0x0000000302107210 */ /* 0x040fe20007fbe0ff */
[----:B------:R-:W3:Y:S01]  /*385c0*/  LDL.LU R21, [R1+0xc38] ;  /* 0x000c380001157983 */ /* 0x000ee20000300800 */
[----:B------:R-:W0:Y:S02]  /*385d0*/  LDCU UR10, c[0x0][0x39c] ;  /* 0x00007380ff0a77ac */ /* 0x000e240008000800 */
[----:B------:R-:W-:Y:S02]  /*385e0*/  LEA.HI.X.SX32 R17, R2, R5, 0x1, P5 ;  /* 0x0000000502117211 */ /* 0x000fe400028f0eff */
[C---:B--2---:R-:W-:Y:S01]  /*385f0*/  ISETP.LT.AND P5, PT, R20.reuse, UR5, !P0 ;  /* 0x0000000514007c0c */ /* 0x044fe2000c7a1270 */
[----:B------:R-:W-:Y:S01]  /*38600*/  IMAD R2, R20, R56, RZ ;  /* 0x0000003814027224 */ /* 0x000fe200078e02ff */
[----:B------:R2:W-:Y:S01]  /*38610*/  @P6 STG.E.U8 desc[UR22][R6.64], R4 ;  /* 0x0000000406006986 */ /* 0x0005e2000c101116 */
[----:B------:R-:W0:Y:S03]  /*38620*/  LDCU UR5, c[0x0][0x39c] ;  /* 0x00007380ff0577ac */ /* 0x000e260008000800 */
[----:B------:R-:W3:Y:S01]  /*38630*/  LDL.LU R20, [R1+0xc30] ;  /* 0x000c300001147983 */ /* 0x000ee20000300800 */
[----:B--2---:R-:W-:-:S02]  /*38640*/  PRMT R4, R38, 0x7772, RZ ;  /* 0x0000777226047816 */ /* 0x004fc400000000ff */
[----:B------:R-:W-:Y:S02]  /*38650*/  IADD3 R6, P6, PT, R0, R3, RZ ;  /* 0x0000000300067210 */ /* 0x000fe40007fde0ff */
[----:B------:R-:W-:Y:S01]  /*38660*/  PRMT R38, R38, 0x7773, RZ ;  /* 0x0000777326267816 */ /* 0x000fe200000000ff */
[----:B------:R2:W-:Y:S01]  /*38670*/  @P4 STG.E.U8 desc[UR22][R16.64], R4 ;  /* 0x0000000410004986 */ /* 0x0005e2000c101116 */
[----:B------:R-:W-:-:S05]  /*38680*/  LEA.HI.X.SX32 R7, R0, R5, 0x1, P6 ;  /* 0x0000000500077211 */ /* 0x000fca00030f0eff */
[----:B------:R0:W-:Y:S01]  /*38690*/  @P1 STG.E.U8 desc[UR22][R6.64], R38 ;  /* 0x0000002606001986 */ /* 0x0001e2000c101116 */
[----:B----4-:R-:W-:Y:S01]  /*386a0*/  ISETP.LT.AND P1, PT, R19, UR6, !P0 ;  /* 0x0000000613007c0c */ /* 0x010fe2000c721270 */
[----:B------:R-:W4:Y:S01]  /*386b0*/  LDCU UR6, c[0x0][0x39c] ;  /* 0x00007380ff0677ac */ /* 0x000f220008000800 */
[----:B--2---:R-:W-:-:S04]  /*386c0*/  IADD3 R16, P4, PT, R2, R3, RZ ;  /* 0x0000000302107210 */ /* 0x004fc80007f9e0ff */
[----:B------:R-:W-:Y:S01]  /*386d0*/  LEA.HI.X.SX32 R17, R2, R5, 0x1, P4 ;  /* 0x0000000502117211 */ /* 0x000fe200020f0eff */
[----:B------:R-:W-:Y:S02]  /*386e0*/  IMAD R2, R19, R56, RZ ;  /* 0x0000003813027224 */ /* 0x000fe400078e02ff */
[----:B------:R-:W4:Y:S01]  /*386f0*/  LDL.LU R19, [R1+0xc40] ;  /* 0x000c400001137983 */ /* 0x000f220000300800 */
[----:B------:R-:W-:-:S03]  /*38700*/  PRMT R0, R39, 0x7770, RZ ;  /* 0x0000777027007816 */ /* 0x000fc600000000ff */
[----:B------:R-:W2:Y:S04]  /*38710*/  LDL.LU R23, [R1+0xc44] ;  /* 0x000c440001177983 */ /* 0x000ea80000300800 */
[----:B------:R1:W-:Y:S01]  /*38720*/  @P5 STG.E.U8 desc[UR22][R16.64], R0 ;  /* 0x0000000010005986 */ /* 0x0003e2000c101116 */
[-C--:B0-----:R-:W-:Y:S01]  /*38730*/  IADD3 R6, P5, PT, R2, R3.reuse, RZ ;  /* 0x0000000302067210 */ /* 0x081fe20007fbe0ff */
[C---:B------:R-:W-:Y:S01]  /*38740*/  IMAD R4, R18.reuse, R56, RZ ;  /* 0x0000003812047224 */ /* 0x040fe200078e02ff */
[----:B-1----:R-:W-:Y:S01]  /*38750*/  ISETP.LT.AND P4, PT, R18, UR4, !P0 ;  /* 0x0000000412007c0c */ /* 0x002fe2000c781270 */
[----:B------:R-:W0:Y:S01]  /*38760*/  LDCU UR4, c[0x0][0x39c] ;  /* 0x00007380ff0477ac */ /* 0x000e220008000800 */
[----:B------:R-:W-:Y:S02]  /*38770*/  PRMT R0, R39, 0x7773, RZ ;  /* 0x0000777327007816 */ /* 0x000fe400000000ff */
[----:B------:R-:W-:-:S02]  /*38780*/  IADD3 R16, P6, PT, R4, R3, RZ ;  /* 0x0000000304107210 */ /* 0x000fc40007fde0ff */
[C---:B------:R-:W-:Y:S02]  /*38790*/  PRMT R18, R39.reuse, 0x7772, RZ ;  /* 0x0000777227127816 */ /* 0x040fe400000000ff */
[----:B------:R-:W-:Y:S02]  /*387a0*/  PRMT R39, R39, 0x7771, RZ ;  /* 0x0000777127277816 */ /* 0x000fe400000000ff */
[-C--:B------:R-:W-:Y:S01]  /*387b0*/  LEA.HI.X.SX32 R7, R2, R5.reuse, 0x1, P5 ;  /* 0x0000000502077211 */ /* 0x080fe200028f0eff */
[-C--:B-----5:R-:W-:Y:S01]  /*387c0*/  IMAD R2, R22, R56.reuse, RZ ;  /* 0x0000003816027224 */ /* 0x0a0fe200078e02ff */
[----:B------:R-:W-:Y:S02]  /*387d0*/  LEA.HI.X.SX32 R17, R4, R5, 0x1, P6 ;  /* 0x0000000504117211 */ /* 0x000fe400030f0eff */
[----:B------:R-:W-:Y:S01]  /*387e0*/  ISETP.LT.AND P5, PT, R22, UR5, !P0 ;  /* 0x0000000516007c0c */ /* 0x000fe2000c7a1270 */
[----:B------:R1:W-:Y:S01]  /*387f0*/  @P1 STG.E.U8 desc[UR22][R6.64], R39 ;  /* 0x0000002706001986 */ /* 0x0003e2000c101116 */
[C---:B---3--:R-:W-:Y:S01]  /*38800*/  IMAD R4, R21.reuse, R56, RZ ;  /* 0x0000003815047224 */ /* 0x048fe200078e02ff */
[----:B------:R-:W2:Y:S02]  /*38810*/  LDCU UR5, c[0x0][0x39c] ;  /* 0x00007380ff0577ac */ /* 0x000ea40008000800 */
[----:B------:R-:W3:Y:S04]  /*38820*/  LDL.LU R22, [R1+0xc3c] ;  /* 0x000c3c0001167983 */ /* 0x000ee80000300800 */
[----:B------:R5:W-:Y:S01]  /*38830*/  @P4 STG.E.U8 desc[UR22][R16.64], R18 ;  /* 0x0000001210004986 */ /* 0x000be2000c101116 */
[----:B------:R-:W-:Y:S01]  /*38840*/  ISETP.LT.AND P4, PT, R21, UR7, !P0 ;  /* 0x0000000715007c0c */ /* 0x000fe2000c781270 */
[----:B------:R-:W0:Y:S02]  /*38850*/  LDCU UR7, c[0x0][0x39c] ;  /* 0x00007380ff0777ac */ /* 0x000e240008000800 */
[----:B------:R-:W3:Y:S01]  /*38860*/  LDL.LU R21, [R1+0xc4c] ;  /* 0x000c4c0001157983 */ /* 0x000ee20000300800 */
[----:B-1----:R-:W-:-:S04]  /*38870*/  IADD3 R6, P1, PT, R2, R3, RZ ;  /* 0x0000000302067210 */ /* 0x002fc80007f3e0ff */
[----:B------:R-:W-:Y:S02]  /*38880*/  LEA.HI.X.SX32 R7, R2, R5, 0x1, P1 ;  /* 0x0000000502077211 */ /* 0x000fe400008f0eff */
[C---:B0-----:R-:W-:Y:S01]  /*38890*/  ISETP.LT.AND P1, PT, R20.reuse, UR4, !P0 ;  /* 0x0000000414007c0c */ /* 0x041fe2000c721270 */
[----:B------:R-:W-:Y:S01]  /*388a0*/  IMAD R2, R20, R56, RZ ;  /* 0x0000003814027224 */ /* 0x000fe200078e02ff */
[C---:B-----5:R-:W-:Y:S01]  /*388b0*/  IADD3 R16, P6, PT, R4.reuse, R3, RZ ;  /* 0x0000000304107210 */ /* 0x060fe20007fde0ff */
[----:B------:R-:W5:Y:S01]  /*388c0*/  LDL.LU R20, [R1+0xc50] ;  /* 0x000c500001147983 */ /* 0x000f620000300800 */
[----:B------:R-:W0:Y:S02]  /*388d0*/  LDCU UR4, c[0x0][0x39c] ;  /* 0x00007380ff0477ac */ /* 0x000e240008000800 */
[----:B------:R-:W-:Y:S01]  /*388e0*/  LEA.HI.X.SX32 R17, R4, R5, 0x1, P6 ;  /* 0x0000000504117211 */ /* 0x000fe200030f0eff */
[----:B------:R1:W-:Y:S01]  /*388f0*/  @P5 STG.E.U8 desc[UR22][R6.64], R0 ;  /* 0x0000000006005986 */ /* 0x0003e2000c101116 */
[----:B------:R-:W-:-:S02]  /*38900*/  PRMT R4, R52, 0x7770, RZ ;  /* 0x0000777034047816 */ /* 0x000fc400000000ff */
[C---:B-1----:R-:W-:Y:S02]  /*38910*/  IADD3 R6, P5, PT, R2.reuse, R3, RZ ;  /* 0x0000000302067210 */ /* 0x042fe40007fbe0ff */
[C---:B----4-:R-:W-:Y:S01]  /*38920*/  ISETP.LT.AND P6, PT, R19.reuse, UR6, !P0 ;  /* 0x0000000613007c0c */ /* 0x050fe2000c7c1270 */
[----:B------:R-:W-:Y:S01]  /*38930*/  IMAD R0, R19, R56, RZ ;  /* 0x0000003813007224 */ /* 0x000fe200078e02ff */
[----:B------:R-:W-:Y:S01]  /*38940*/  LEA.HI.X.SX32 R7, R2, R5, 0x1, P5 ;  /* 0x0000000502077211 */ /* 0x000fe200028f0eff */
[----:B------:R-:W4:Y:S01]  /*38950*/  LDL.LU R19, [R1+0xc48] ;  /* 0x000c480001137983 */ /* 0x000f220000300800 */
[C---:B------:R-:W-:Y:S01]  /*38960*/  PRMT R2, R52.reuse, 0x7771, RZ ;  /* 0x0000777134027816 */ /* 0x040fe200000000ff */
[----:B------:R-:W5:Y:S02]  /*38970*/  LDCU UR6, c[0x0][0x39c] ;  /* 0x00007380ff0677ac */ /* 0x000f640008000800 */
[----:B------:R-:W4:Y:S04]  /*38980*/  LDL.LU R18, [R1+0xc60] ;  /* 0x000c600001127983 */ /* 0x000f280000300800 */
[----:B------:R1:W-:Y:S04]  /*38990*/  @P4 STG.E.U8 desc[UR22][R16.64], R4 ;  /* 0x0000000410004986 */ /* 0x0003e8000c101116 */
[----:B------:R0:W-:Y:S01]  /*389a0*/  @P1 STG.E.U8 desc[UR22][R6.64], R2 ;  /* 0x0000000206001986 */ /* 0x0001e2000c101116 */
[----:B--2---:R-:W-:Y:S01]  /*389b0*/  ISETP.LT.AND P5, PT, R23, UR5, !P0 ;  /* 0x0000000517007c0c */ /* 0x004fe2000c7a1270 */
[----:B------:R-:W2:Y:S01]  /*389c0*/  LDCU UR5, c[0x0][0x39c] ;  /* 0x00007380ff0577ac */ /* 0x000ea20008000800 */
[----:B-1----:R-:W-:-:S02]  /*389d0*/  PRMT R4, R52, 0x7772, RZ ;  /* 0x0000777234047816 */ /* 0x002fc400000000ff */
[----:B0-----:R-:W-:Y:S01]  /*389e0*/  IADD3 R6, P1, PT, R0, R3, RZ ;  /* 0x0000000300067210 */ /* 0x001fe20007f3e0ff */
[----:B------:R-:W-:-:S03]  /*389f0*/  IMAD R2, R23, R56, RZ ;  /* 0x0000003817027224 */ /* 0x000fc600078e02ff */
[----:B------:R-:W-:Y:S02]  /*38a00*/  LEA.HI.X.SX32 R7, R0, R5, 0x1, P1 ;  /* 0x0000000500077211 */ /* 0x000fe400008f0eff */
[----:B------:R-:W-:-:S03]  /*38a10*/  IADD3 R16, P1, PT, R2, R3, RZ ;  /* 0x0000000302107210 */ /* 0x000fc60007f3e0ff */
[----:B------:R0:W-:Y:S01]  /*38a20*/  @P6 STG.E.U8 desc[UR22][R6.64], R4 ;  /* 0x0000000406006986 */ /* 0x0001e2000c101116 */
[CC--:B---3--:R-:W-:Y:S01]  /*38a30*/  IMAD R0, R22.reuse, R56.reuse, RZ ;  /* 0x0000003816007224 */ /* 0x0c8fe200078e02ff */
[----:B------:R-:W-:Y:S01]  /*38a40*/  ISETP.LT.AND P4, PT, R22, UR7, !P0 ;  /* 0x0000000716007c0c */ /* 0x000fe2000c781270 */
[----:B------:R-:W1:Y:S01]  /*38a50*/  LDCU UR7, c[0x0][0x39c] ;  /* 0x00007380ff0777ac */ /* 0x000e620008000800 */
[----:B------:R-:W-:Y:S01]  /*38a60*/  LEA.HI.X.SX32 R17, R2, R5, 0x1, P1 ;  /* 0x0000000502117211 */ /* 0x000fe200008f0eff */
[----:B------:R-:W3:Y:S01]  /*38a70*/  LDL.LU R22, [R1+0xc64] ;  /* 0x000c640001167983 */ /* 0x000ee20000300800 */
[----:B0-----:R-:W-:Y:S01]  /*38a80*/  IADD3 R6, P6, PT, R0, R3, RZ ;  /* 0x0000000300067210 */ /* 0x001fe20007fde0ff */
[C---:B------:R-:W-:Y:S01]  /*38a90*/  IMAD R2, R21.reuse, R56, RZ ;  /* 0x0000003815027224 */ /* 0x040fe200078e02ff */
[----:B------:R-:W-:Y:S01]  /*38aa0*/  ISETP.LT.AND P1, PT, R21, UR4, !P0 ;  /* 0x0000000415007c0c */ /* 0x000fe2000c721270 */
[----:B------:R-:W0:Y:S01]  /*38ab0*/  LDCU UR4, c[0x0][0x39c] ;  /* 0x00007380ff0477ac */ /* 0x000e220008000800 */
[----:B------:R-:W1:Y:S01]  /*38ac0*/  LDL.LU R21, [R1+0xc5c] ;  /* 0x000c5c0001157983 */ /* 0x000e620000300800 */
[----:B------:R-:W-:-:S02]  /*38ad0*/  PRMT R52, R52, 0x7773, RZ ;  /* 0x0000777334347816 */ /* 0x000fc400000000ff */
[----:B------:R-:W-:Y:S02]  /*38ae0*/  LEA.HI.X.SX32 R7, R0, R5, 0x1, P6 ;  /* 0x0000000500077211 */ /* 0x000fe400030f0eff */
[C---:B------:R-:W-:Y:S01]  /*38af0*/  PRMT R0, R53.reuse, 0x7770, RZ ;  /* 0x0000777035007816 */ /* 0x040fe200000000ff */
[----:B------:R-:W-:Y:S04]  /*38b00*/  @P5 STG.E.U8 desc[UR22][R16.64], R52 ;  /* 0x0000003410005986 */ /* 0x000fe8000c101116 */
[----:B------:R0:W-:Y:S01]  /*38b10*/  @P4 STG.E.U8 desc[UR22][R6.64], R0 ;  /* 0x0000000006004986 */ /* 0x0001e2000c101116 */
[C---:B-----5:R-:W-:Y:S01]  /*38b20*/  ISETP.LT.AND P5, PT, R20.reuse, UR6, !P0 ;  /* 0x0000000614007c0c */ /* 0x060fe2000c7a1270 */
[----:B0-----:R-:W-:Y:S01]  /*38b30*/  IMAD R0, R20, R56, RZ ;  /* 0x0000003814007224 */ /* 0x001fe200078e02ff */
[C---:B------:R-:W-:Y:S01]  /*38b40*/  IADD3 R6, P4, PT, R2.reuse, R3, RZ ;  /* 0x0000000302067210 */ /* 0x040fe20007f9e0ff */
[----:B------:R-:W5:Y:S01]  /*38b50*/  LDL.LU R20, [R1+0xc68] ;  /* 0x000c680001147983 */ /* 0x000f620000300800 */
[----:B------:R-:W-:Y:S01]  /*38b60*/  PRMT R4, R53, 0x7771, RZ ;  /* 0x0000777135047816 */ /* 0x000fe200000000ff */
[----:B------:R-:W5:Y:S01]  /*38b70*/  LDCU UR6, c[0x0][0x39c] ;  /* 0x00007380ff0677ac */ /* 0x000f620008000800 */
[----:B------:R-:W-:-:S02]  /*38b80*/  LEA.HI.X.SX32 R7, R2, R5, 0x1, P4 ;  /* 0x0000000502077211 */ /* 0x000fc400020f0eff */
[----:B------:R-:W-:-:S03]  /*38b90*/  IADD3 R16, P6, PT, R0, R3, RZ ;  /* 0x0000000300107210 */ /* 0x000fc60007fde0ff */
[----:B------:R0:W-:Y:S01]  /*38ba0*/  @P1 STG.E.U8 desc[UR22][R6.64], R4 ;  /* 0x0000000406001986 */ /* 0x0001e2000c101116 */
[----:B------:R-:W-:Y:S02]  /*38bb0*/  LEA.HI.X.SX32 R17, R0, R5, 0x1, P6 ;  /* 0x0000000500117211 */ /* 0x000fe400030f0eff */
[----:B------:R-:W-:Y:S01]  /*38bc0*/  PRMT R0, R53, 0x7772, RZ ;  /* 0x0000777235007816 */ /* 0x000fe200000000ff */
[CC--:B----4-:R-:W-:Y:S01]  /*38bd0*/  IMAD R2, R19.reuse, R56.reuse, RZ ;  /* 0x0000003813027224 */ /* 0x0d0fe200078e02ff */
[----:B------:R-:W-:Y:S02]  /*38be0*/  ISETP.LT.AND P4, PT, R19, UR10, !P0 ;  /* 0x0000000a13007c0c */ /* 0x000fe4000c781270 */
[----:B--2---:R-:W-:Y:S01]  /*38bf0*/  ISETP.LT.AND P6, PT, R18, UR5, !P0 ;  /* 0x0000000512007c0c */ /* 0x004fe2000c7c1270 */
[----:B------:R-:W2:Y:S01]  /*38c00*/  LDL.LU R19, [R1+0xc70] ;  /* 0x000c700001137983 */ /* 0x000ea20000300800 */
[C---:B0-----:R-:W-:Y:S01]  /*38c10*/  IADD3 R6, P1, PT, R2.reuse, R3, RZ ;  /* 0x0000000302067210 */ /* 0x041fe20007f3e0ff */
[----:B------:R-:W0:Y:S03]  /*38c20*/  LDCU UR5, c[0x0][0x39c] ;  /* 0x00007380ff0577ac */ /* 0x000e260008000800 */
[----:B------:R-:W-:Y:S01]  /*38c30*/  LEA.HI.X.SX32 R7, R2, R5, 0x1, P1 ;  /* 0x0000000502077211 */ /* 0x000fe200008f0eff */
[----:B------:R-:W-:Y:S01]  /*38c40*/  IMAD R2, R18, R56, RZ ;  /* 0x0000003812027224 */ /* 0x000fe200078e02ff */
[----:B------:R-:W-:Y:S01]  /*38c50*/  PRMT R53, R53, 0x7773, RZ ;  /* 0x0000777335357816 */ /* 0x000fe200000000ff */
[----:B------:R-:W4:Y:S01]  /*38c60*/  LDL.LU R18, [R1+0xc6c] ;  /* 0x000c6c0001127983 */ /* 0x000f220000300800 */
[----:B------:R-:W-:Y:S01]  /*38c70*/  PRMT R4, R54, 0x7770, RZ ;  /* 0x0000777036047816 */ /* 0x000fe200000000ff */
[----:B------:R-:W0:Y:S02]  /*38c80*/  LDCU UR10, c[0x0][0x39c] ;  /* 0x00007380ff0a77ac */ /* 0x000e240008000800 */
[----:B------:R-:W-:Y:S04]  /*38c90*/  @P5 STG.E.U8 desc[UR22][R16.64], R0 ;  /* 0x0000000010005986 */ /* 0x000fe8000c101116 */
[----:B------:R0:W-:Y:S04]  /*38ca0*/  @P4 STG.E.U8 desc[UR22][R6.64], R53 ;  /* 0x0000003506004986 */ /* 0x0001e8000c101116 */
[----:B------:R-:W4:Y:S01]  /*38cb0*/  LDL.LU R24, [R1+0xc7c] ;  /* 0x000c7c0001187983 */ /* 0x000f220000300800 */
[----:B0-----:R-:W-:-:S04]  /*38cc0*/  IADD3 R6, P1, PT, R2, R3, RZ ;  /* 0x0000000302067210 */ /* 0x001fc80007f3e0ff */
[----:B------:R-:W-:Y:S01]  /*38cd0*/  LEA.HI.X.SX32 R7, R2, R5, 0x1, P1 ;  /* 0x0000000502077211 */ /* 0x000fe200008f0eff */
[-C--:B---3--:R-:W-:Y:S01]  /*38ce0*/  IMAD R0, R22, R56.reuse, RZ ;  /* 0x0000003816007224 */ /* 0x088fe200078e02ff */
[C---:B-1----:R-:W-:Y:S01]  /*38cf0*/  ISETP.LT.AND P1, PT, R21.reuse, UR7, !P0 ;  /* 0x0000000715007c0c */ /* 0x042fe2000c721270 */
[----:B------:R-:W-:-:S03]  /*38d00*/  IMAD R2, R21, R56, RZ ;  /* 0x0000003815027224 */ /* 0x000fc600078e02ff */
[----:B------:R-:W-:Y:S01]  /*38d10*/  IADD3 R16, P5, PT, R0, R3, RZ ;  /* 0x0000000300107210 */ /* 0x000fe20007fbe0ff */
[----:B------:R-:W3:Y:S01]  /*38d20*/  LDL.LU R21, [R1+0xc80] ;  /* 0x000c800001157983 */ /* 0x000ee20000300800 */
[----:B------:R-:W-:Y:S01]  /*38d30*/  ISETP.LT.AND P4, PT, R22, UR4, !P0 ;  /* 0x0000000416007c0c */ /* 0x000fe2000c781270 */
[----:B------:R-:W4:Y:S01]  /*38d40*/  LDCU UR4, c[0x0][0x39c] ;  /* 0x00007380ff0477ac */ /* 0x000f220008000800 */
[----:B------:R-:W-:Y:S01]  /*38d50*/  LEA.HI.X.SX32 R17, R0, R5, 0x1, P5 ;  /* 0x0000000500117211 */ /* 0x000fe200028f0eff */
[----:B------:R-:W3:Y:S01]  /*38d60*/  LDL.LU R23, [R1+0xc78] ;  /* 0x000c780001177983 */ /* 0x000ee20000300800 */
[----:B------:R-:W3:Y:S01]  /*38d70*/  LDCU UR7, c[0x0][0x39c] ;  /* 0x00007380ff0777ac */ /* 0x000ee20008000800 */
[C---:B-----5:R-:W-:Y:S01]  /*38d80*/  ISETP.LT.AND P5, PT, R20.reuse, UR6, !P0 ;  /* 0x0000000614007c0c */ /* 0x060fe2000c7a1270 */
[----:B------:R-:W-:Y:S01]  /*38d90*/  IMAD R0, R20, R56, RZ ;  /* 0x0000003814007224 */ /* 0x000fe200078e02ff */
[----:B------:R0:W-:Y:S01]  /*38da0*/  @P6 STG.E.U8 desc[UR22][R6.64], R4 ;  /* 0x0000000406006986 */ /* 0x0001e2000c101116 */
[----:B------:R-:W1:Y:S03]  /*38db0*/  LDCU UR6, c[0x0][0x39c] ;  /* 0x00007380ff0677ac */ /* 0x000e660008000800 */
[----:B------:R-:W5:Y:S04]  /*38dc0*/  LDL.LU R20, [R1+0xc88] ;  /* 0x000c880001147983 */ /* 0x000f680000300800 */
[----:B------:R-:W5:Y:S01]  /*38dd0*/  LDL.LU R22, [R1+0xc8c] ;  /* 0x000c8c0001167983 */ /* 0x000f620000300800 */
[----:B0-----:R-:W-:-:S02]  /*38de0*/  PRMT R4, R54, 0x7771, RZ ;  /* 0x0000777136047816 */ /* 0x001fc400000000ff */
[----:B------:R-:W-:-:S03]  /*38df0*/  IADD3 R6, P6, PT, R2, R3, RZ ;  /* 0x0000000302067210 */ /* 0x000fc60007fde0ff */
[----:B------:R0:W-:Y:S01]  /*38e00*/  @P4 STG.E.U8 desc[UR22][R16.64], R4 ;  /* 0x0000000410004986 */ /* 0x0001e2000c101116 */
[----:B------:R-:W-:Y:S02]  /*38e10*/  LEA.HI.X.SX32 R7, R2, R5, 0x1, P6 ;  /* 0x0000000502077211 */ /* 0x000fe400030f0eff */
[C---:B------:R-:W-:Y:S02]  /*38e20*/  PRMT R2, R54.reuse, 0x7772, RZ ;  /* 0x0000777236027816 */ /* 0x040fe400000000ff */
[----:B------:R-:W-:Y:S02]  /*38e30*/  PRMT R54, R54, 0x7773, RZ ;  /* 0x0000777336367816 */ /* 0x000fe400000000ff */
[----:B0-----:R-:W-:-:S04]  /*38e40*/  IADD3 R16, P4, PT, R0, R3, RZ ;  /* 0x0000000300107210 */ /* 0x001fc80007f9e0ff */
[----:B------:R-:W-:Y:S01]  /*38e50*/  LEA.HI.X.SX32 R17, R0, R5, 0x1, P4 ;  /* 0x0000000500117211 */ /* 0x000fe200020f0eff */
[----:B------:R0:W-:Y:S01]  /*38e60*/  @P1 STG.E.U8 desc[UR22][R6.64], R2 ;  /* 0x0000000206001986 */ /* 0x0001e2000c101116 */
[CC--:B--2---:R-:W-:Y:S01]  /*38e70*/  IMAD R4, R19.reuse, R56.reuse, RZ ;  /* 0x0000003813047224 */ /* 0x0c4fe200078e02ff */
[C---:B----4-:R-:W-:Y:S01]  /*38e80*/  ISETP.LT.AND P4, PT, R18.reuse, UR4, !P0 ;  /* 0x0000000412007c0c */ /* 0x050fe2000c781270 */
[----:B------:R-:W-:Y:S01]  /*38e90*/  IMAD R18, R18, R56, RZ ;  /* 0x0000003812127224 */ /* 0x000fe200078e02ff */
[----:B------:R-:W-:Y:S01]  /*38ea0*/  ISETP.LT.AND P1, PT, R19, UR5, !P0 ;  /* 0x0000000513007c0c */ /* 0x000fe2000c721270 */
[----:B------:R2:W-:Y:S01]  /*38eb0*/  @P5 STG.E.U8 desc[UR22][R16.64], R54 ;  /* 0x0000003610005986 */ /* 0x0005e2000c101116 */
[C---:B------:R-:W-:Y:S01]  /*38ec0*/  PRMT R0, R55.reuse, 0x7773, RZ ;  /* 0x0000777337007816 */ /* 0x040fe200000000ff */
[----:B------:R-:W5:Y:S01]  /*38ed0*/  LDCU UR5, c[0x0][0x39c] ;  /* 0x00007380ff0577ac */ /* 0x000f620008000800 */
[-C--:B0-----:R-:W-:Y:S02]  /*38ee0*/  IADD3 R6, P5, PT, R4, R3.reuse, RZ ;  /* 0x0000000304067210 */ /* 0x081fe40007fbe0ff */
[----:B------:R-:W-:Y:S01]  /*38ef0*/  PRMT R2, R55, 0x7772, RZ ;  /* 0x0000777237027816 */ /* 0x000fe200000000ff */
[----:B------:R-:W0:Y:S01]  /*38f00*/  LDCU UR4, c[0x0][0x39c] ;  /* 0x00007380ff0477ac */ /* 0x000e220008000800 */
[----:B--2---:R-:W-:-:S02]  /*38f10*/  IADD3 R16, P6, PT, R18, R3, RZ ;  /* 0x0000000312107210 */ /* 0x004fc40007fde0ff */
[C---:B------:R-:W-:Y:S02]  /*38f20*/  PRMT R19, R55.reuse, 0x7771, RZ ;  /* 0x0000777137137816 */ /* 0x040fe400000000ff */
[-C--:B------:R-:W-:Y:S02]  /*38f30*/  LEA.HI.X.SX32 R17, R18, R5.reuse, 0x1, P6 ;  /* 0x0000000512117211 */ /* 0x080fe400030f0eff */
[----:B------:R-:W2:Y:S01]  /*38f40*/  LDL.LU R18, [R1+0xc84] ;  /* 0x000c840001127983 */ /* 0x000ea20000300800 */
[----:B------:R-:W-:Y:S02]  /*38f50*/  PRMT R55, R55, 0x7770, RZ ;  /* 0x0000777037377816 */ /* 0x000fe400000000ff */
[----:B------:R-:W-:Y:S01]  /*38f60*/  LEA.HI.X.SX32 R7, R4, R5, 0x1, P5 ;  /* 0x0000000504077211 */ /* 0x000fe200028f0eff */
[CC--:B------:R-:W-:Y:S01]  /*38f70*/  IMAD R4, R24.reuse, R56.reuse, RZ ;  /* 0x0000003818047224 */ /* 0x0c0fe200078e02ff */
[----:B-1----:R-:W-:Y:S01]  /*38f80*/  ISETP.LT.AND P5, PT, R24, UR6, !P0 ;  /* 0x0000000618007c0c */ /* 0x002fe2000c7a1270 */
[----:B------:R-:W1:Y:S02]  /*38f90*/  LDCU UR6, c[0x0][0x39c] ;  /* 0x00007380ff0677ac */ /* 0x000e640008000800 */
[----:B------:R4:W-:Y:S04]  /*38fa0*/  @P1 STG.E.U8 desc[UR22][R6.64], R55 ;  /* 0x0000003706001986 */ /* 0x0009e8000c101116 */
[----:B------:R0:W-:Y:S01]  /*38fb0*/  @P4 STG.E.U8 desc[UR22][R16.64], R19 ;  /* 0x0000001310004986 */ /* 0x0001e2000c101116 */
[C---:B---3--:R-:W-:Y:S01]  /*38fc0*/  ISETP.LT.AND P4, PT, R21.reuse, UR7, !P0 ;  /* 0x0000000715007c0c */ /* 0x048fe2000c781270 */
[----:B------:R-:W2:Y:S01]  /*38fd0*/  LDCU UR7, c[0x0][0x39c] ;  /* 0x00007380ff0777ac */ /* 0x000ea20008000800 */
[----:B----4-:R-:W-:Y:S01]  /*38fe0*/  IADD3 R6, P1, PT, R4, R3, RZ ;  /* 0x0000000304067210 */ /* 0x010fe20007f3e0ff */
[----:B0-----:R-:W-:-:S02]  /*38ff0*/  IMAD R17, R21, R56, RZ ;  /* 0x0000003815117224 */ /* 0x001fc400078e02ff */
[----:B------:R-:W3:Y:S01]  /*39000*/  LDL.LU R21, [R1+0xc94] ;  /* 0x000c940001157983 */ /* 0x000ee20000300800 */
[----:B------:R-:W-:Y:S02]  /*39010*/  LEA.HI.X.SX32 R7, R4, R5, 0x1, P1 ;  /* 0x0000000504077211 */ /* 0x000fe400008f0eff */
[----:B------:R-:W-:-:S03]  /*39020*/  IADD3 R16, P6, PT, R17, R3, RZ ;  /* 0x0000000311107210 */ /* 0x000fc60007fde0ff */
[----:B------:R0:W-:Y:S01]  /*39030*/  @P5 STG.E.U8 desc[UR22][R6.64], R2 ;  /* 0x0000000206005986 */ /* 0x0001e2000c101116 */
[----:B------:R-:W-:Y:S02]  /*39040*/  LEA.HI.X.SX32 R17, R17, R5, 0x1, P6 ;  /* 0x0000000511117211 */ /* 0x000fe400030f0eff */
[C---:B-----5:R-:W-:Y:S01]  /*39050*/  ISETP.LT.AND P6, PT, R20.reuse, UR5, !P0 ;  /* 0x0000000514007c0c */ /* 0x060fe2000c7c1270 */
[-C--:B0-----:R-:W-:Y:S02]  /*39060*/  IMAD R2, R20, R56.reuse, RZ ;  /* 0x0000003814027224 */ /* 0x081fe400078e02ff */
[C---:B------:R-:W-:Y:S01]  /*39070*/  IMAD R4, R23.reuse, R56, RZ ;  /* 0x0000003817047224 */ /* 0x040fe200078e02ff */
[----:B------:R-:W4:Y:S01]  /*39080*/  LDL.LU R20, [R1+0xc98] ;  /* 0x000c980001147983 */ /* 0x000f220000300800 */
[----:B------:R-:W-:Y:S01]  /*39090*/  ISETP.LT.AND P1, PT, R23, UR4, !P0 ;  /* 0x0000000417007c0c */ /* 0x000fe2000c721270 */
[----:B------:R-:W3:Y:S02]  /*390a0*/  LDCU UR4, c[0x0][0x39c] ;  /* 0x00007380ff0477ac */ /* 0x000ee40008000800 */
[C---:B------:R-:W-:Y:S01]  /*390b0*/  IADD3 R6, P5, PT, R4.reuse, R3, RZ ;  /* 0x0000000304067210 */ /* 0x040fe20007fbe0ff */
[----:B------:R-:W5:Y:S01]  /*390c0*/  LDL.LU R19, [R1+0xc90] ;  /* 0x000c900001137983 */ /* 0x000f620000300800 */
[----:B------:R-:W4:Y:S02]  /*390d0*/  LDCU UR5, c[0x0][0x39c] ;  /* 0x00007380ff0577ac */ /* 0x000f240008000800 */
[----:B------:R-:W-:-:S02]  /*390e0*/  LEA.HI.X.SX32 R7, R4, R5, 0x1, P5 ;  /* 0x0000000504077211 */ /* 0x000fc400028f0eff */
[----:B------:R-:W-:Y:S01]  /*390f0*/  PRMT R4, R60, 0x7770, RZ ;  /* 0x000077703c047816 */ /* 0x000fe200000000ff */
[----:B------:R-:W-:Y:S04]  /*39100*/  @P4 STG.E.U8 desc[UR22][R16.64], R0 ;  /* 0x0000000010004986 */ /* 0x000fe8000c101116 */
[----:B------:R0:W-:Y:S01]  /*39110*/  @P1 STG.E.U8 desc[UR22][R6.64], R4 ;  /* 0x0000000406001986 */ /* 0x0001e2000c101116 */
[----:B-1----:R-:W-:Y:S01]  /*39120*/  ISETP.LT.AND P5, PT, R22, UR6, !P0 ;  /* 0x0000000616007c0c */ /* 0x002fe2000c7a1270 */
[----:B------:R-:W1:Y:S01]  /*39130*/  LDCU UR6, c[0x0][0x39c] ;  /* 0x00007380ff0677ac */ /* 0x000e620008000800 */
[----:B0-----:R-:W-:Y:S01]  /*39140*/  IADD3 R6, P1, PT, R2, R3, RZ ;  /* 0x0000000302067210 */ /* 0x001fe20007f3e0ff */
[----:B------:R-:W-:-:S03]  /*39150*/  IMAD R0, R22, R56, RZ ;  /* 0x0000003816007224 */ /* 0x000fc600078e02ff */
[----:B------:R-:W-:Y:S02]  /*39160*/  LEA.HI.X.SX32 R7, R2, R5, 0x1, P1 ;  /* 0x0000000502077211 */ /* 0x000fe400008f0eff */
[----:B------:R-:W-:Y:S02]  /*39170*/  IADD3 R16, P1, PT, R0, R3, RZ ;  /* 0x0000000300107210 */ /* 0x000fe40007f3e0ff */
[----:B------:R-:W-:Y:S02]  /*39180*/  PRMT R4, R60, 0x7771, RZ ;  /* 0x000077713c047816 */ /* 0x000fe400000000ff */
[----:B------:R-:W-:-:S03]  /*39190*/  LEA.HI.X.SX32 R17, R0, R5, 0x1, P1 ;  /* 0x0000000500117211 */ /* 0x000fc600008f0eff */
[----:B------:R0:W-:Y:S01]  /*391a0*/  @P6 STG.E.U8 desc[UR22][R6.64], R4 ;  /* 0x0000000406006986 */ /* 0x0001e2000c101116 */
[C---:B--2---:R-:W-:Y:S01]  /*391b0*/  ISETP.LT.AND P4, PT, R18.reuse, UR7, !P0 ;  /* 0x0000000712007c0c */ /* 0x044fe2000c781270 */
[----:B------:R-:W-:Y:S01]  /*391c0*/  IMAD R2, R18, R56, RZ ;  /* 0x0000003812027224 */ /* 0x000fe200078e02ff */
[----:B0-----:R-:W-:Y:S01]  /*391d0*/  PRMT R4, R60, 0x7772, RZ ;  /* 0x000077723c047816 */ /* 0x001fe200000000ff */
[----:B------:R-:W2:Y:S01]  /*391e0*/  LDL.LU R18, [R1+0xc74] ;  /* 0x000c740001127983 */ /* 0x000ea20000300800 */
[----:B------:R-:W0:Y:S03]  /*391f0*/  LDCU UR7, c[0x0][0x39c] ;  /* 0x00007380ff0777ac */ /* 0x000e260008000800 */
[----:B------:R-:W2:Y:S01]  /*39200*/  LDL.LU R22, [R1+0xc58] ;  /* 0x000c580001167983 */ /* 0x000ea20000300800 */
[----:B------:R-:W-:-:S03]  /*39210*/  IADD3 R6, P6, PT, R2, R3, RZ ;  /* 0x0000000302067210 */ /* 0x000fc60007fde0ff */
[----:B------:R0:W-:Y:S01]  /*39220*/  @P5 STG.E.U8 desc[UR22][R16.64], R4 ;  /* 0x0000000410005986 */ /* 0x0001e2000c101116 */
[----:B------:R-:W-:Y:S02]  /*39230*/  LEA.HI.X.SX32 R7, R2, R5, 0x1, P6 ;  /* 0x0000000502077211 */ /* 0x000fe400030f0eff */
[C---:B---3--:R-:W-:Y:S01]  /*39240*/  ISETP.LT.AND P1, PT, R21.reuse, UR4, !P0 ;  /* 0x0000000415007c0c */ /* 0x048fe2000c721270 */
[-C--:B------:R-:W-:Y:S01]  /*39250*/  IMAD R0, R21, R56.reuse, RZ ;  /* 0x0000003815007224 */ /* 0x080fe200078e02ff */
[----:B------:R-:W-:Y:S01]  /*39260*/  PRMT R60, R60, 0x7773, RZ ;  /* 0x000077733c3c7816 */ /* 0x000fe200000000ff */
[----:B------:R-:W3:Y:S01]  /*39270*/  LDL.LU R21, [R1+0xc2c] ;  /* 0x000c2c0001157983 */ /* 0x000ee20000300800 */
[----:B0-----:R-:W-:Y:S01]  /*39280*/  PRMT R4, R61, 0x7770, RZ ;  /* 0x000077703d047816 */ /* 0x001fe200000000ff */
[----:B------:R-:W0:Y:S01]  /*39290*/  LDCU UR4, c[0x0][0x39c] ;  /* 0x00007380ff0477ac */ /* 0x000e220008000800 */
[C---:B----4-:R-:W-:Y:S01]  /*392a0*/  ISETP.LT.AND P5, PT, R20.reuse, UR5, !P0 ;  /* 0x0000000514007c0c */ /* 0x050fe2000c7a1270 */
[----:B------:R-:W-:Y:S01]  /*392b0*/  IMAD R2, R20, R56, RZ ;  /* 0x0000003814027224 */ /* 0x000fe200078e02ff */
[----:B------:R4:W-:Y:S01]  /*392c0*/  @P4 STG.E.U8 desc[UR22][R6.64], R60 ;  /* 0x0000003c06004986 */ /* 0x0009e2000c101116 */
[----:B------:R-:W0:Y:S03]  /*392d0*/  LDCU UR5, c[0x0][0x39c] ;  /* 0x00007380ff0577ac */ /* 0x000e260008000800 */
[----:B------:R-:W3:Y:S01]  /*392e0*/  LDL.LU R20, [R1+0xc10] ;  /* 0x000c100001147983 */ /* 0x000ee20000300800 */
[----:B----4-:R-:W-:-:S04]  /*392f0*/  IADD3 R6, P4, PT, R0, R3, RZ ;  /* 0x0000000300067210 */ /* 0x010fc80007f9e0ff */
[----:B------:R-:W-:Y:S01]  /*39300*/  LEA.HI.X.SX32 R7, R0, R5, 0x1, P4 ;  /* 0x0000000500077211 */ /* 0x000fe200020f0eff */
[C---:B-----5:R-:W-:Y:S01]  /*39310*/  IMAD R0, R19.reuse, R56, RZ ;  /* 0x0000003813007224 */ /* 0x060fe200078e02ff */
[----:B------:R-:W-:Y:S02]  /*39320*/  ISETP.LT.AND P4, PT, R19, UR10, !P0 ;  /* 0x0000000a13007c0c */ /* 0x000fe4000c781270 */
[C---:B------:R-:W-:Y:S01]  /*39330*/  IADD3 R16, P6, PT, R2.reuse, R3, RZ ;  /* 0x0000000302107210 */ /* 0x040fe20007fde0ff */
[----:B------:R4:W-:Y:S03]  /*39340*/  @P1 STG.E.U8 desc[UR22][R6.64], R4 ;  /* 0x0000000406001986 */ /* 0x0009e6000c101116 */
[----:B------:R-:W-:Y:S01]  /*39350*/  LEA.HI.X.SX32 R17, R2, R5, 0x1, P6 ;  /* 0x0000000502117211 */ /* 0x000fe200030f0eff */
[----:B------:R-:W5:Y:S01]  /*39360*/  LDL.LU R19, [R1+0xbdc] ;  /* 0x000bdc0001137983 */ /* 0x000f620000300800 */
[----:B------:R-:W-:-:S02]  /*39370*/  PRMT R2, R61, 0x7771, RZ ;  /* 0x000077713d027816 */ /* 0x000fc400000000ff */
[C---:B----4-:R-:W-:Y:S02]  /*39380*/  IADD3 R6, P1, PT, R0.reuse, R3, RZ ;  /* 0x0000000300067210 */ /* 0x050fe40007f3e0ff */
[----:B------:R-:W-:Y:S02]  /*39390*/  PRMT R4, R61, 0x7772, RZ ;  /* 0x000077723d047816 */ /* 0x000fe400000000ff */
[----:B------:R-:W-:Y:S01]  /*393a0*/  LEA.HI.X.SX32 R7, R0, R5, 0x1, P1 ;  /* 0x0000000500077211 */ /* 0x000fe200008f0eff */
[----:B------:R-:W-:Y:S04]  /*393b0*/  @P5 STG.E.U8 desc[UR22][R16.64], R2 ;  /* 0x0000000210005986 */ /* 0x000fe8000c101116 */
[----:B------:R4:W-:Y:S01]  /*393c0*/  @P4 STG.E.U8 desc[UR22][R6.64], R4 ;  /* 0x0000000406004986 */ /* 0x0009e2000c101116 */
[CC--:B--2---:R-:W-:Y:S01]  /*393d0*/  IMAD R0, R18.reuse, R56.reuse, RZ ;  /* 0x0000003812007224 */ /* 0x0c4fe200078e02ff */
[----:B-1----:R-:W-:Y:S01]  /*393e0*/  ISETP.LT.AND P6, PT, R18, UR6, !P0 ;  /* 0x0000000612007c0c */ /* 0x002fe2000c7c1270 */
[----:B------:R-:W1:Y:S01]  /*393f0*/  LDCU UR6, c[0x0][0x39c] ;  /* 0x00007380ff0677ac */ /* 0x000e620008000800 */
[----:B------:R-:W2:Y:S02]  /*39400*/  LDL.LU R18, [R1+0xbc0] ;  /* 0x000bc00001127983 */ /* 0x000ea40000300800 */
[----:B----4-:R-:W-:Y:S01]  /*39410*/  IADD3 R6, P1, PT, R0, R3, RZ ;  /* 0x0000000300067210 */ /* 0x010fe20007f3e0ff */
[----:B------:R-:W-:-:S03]  /*39420*/  IMAD R2, R22, R56, RZ ;  /* 0x0000003816027224 */ /* 0x000fc600078e02ff */
[----:B------:R-:W-:Y:S02]  /*39430*/  LEA.HI.X.SX32 R7, R0, R5, 0x1, P1 ;  /* 0x0000000500077211 */ /* 0x000fe400008f0eff */
[----:B------:R-:W-:-:S04]  /*39440*/  IADD3 R16, P5, PT, R2, R3, RZ ;  /* 0x0000000302107210 */ /* 0x000fc80007fbe0ff */
[----:B------:R-:W-:Y:S02]  /*39450*/  LEA.HI.X.SX32 R17, R2, R5, 0x1, P5 ;  /* 0x0000000502117211 */ /* 0x000fe400028f0eff */
[C---:B---3--:R-:W-:Y:S01]  /*39460*/  ISETP.LT.AND P1, PT, R21.reuse, UR7, !P0 ;  /* 0x0000000715007c0c */ /* 0x048fe2000c721270 */
[-C--:B------:R-:W-:Y:S01]  /*39470*/  IMAD R0, R21, R56.reuse, RZ ;  /* 0x0000003815007224 */ /* 0x080fe200078e02ff */
[----:B0-----:R-:W-:Y:S01]  /*39480*/  ISETP.LT.AND P4, PT, R22, UR4, !P0 ;  /* 0x0000000416007c0c */ /* 0x001fe2000c781270 */
[----:B------:R-:W3:Y:S01]  /*39490*/  LDL.LU R21, [R1+0xba4] ;  /* 0x000ba40001157983 */ /* 0x000ee20000300800 */
[----:B------:R-:W-:Y:S01]  /*394a0*/  PRMT R61, R61, 0x7773, RZ ;  /* 0x000077733d3d7816 */ /* 0x000fe200000000ff */
[----:B------:R-:W2:Y:S02]  /*394b0*/  LDCU UR4, c[0x0][0x39c] ;  /* 0x00007380ff0477ac */ /* 0x000ea40008000800 */
[----:B------:R-:W4:Y:S01]  /*394c0*/  LDL.LU R25, [R1+0xba0] ;  /* 0x000ba00001197983 */ /* 0x000f220000300800 */
[----:B------:R-:W-:Y:S01]  /*394d0*/  PRMT R4, R62, 0x7770, RZ ;  /* 0x000077703e047816 */ /* 0x000fe200000000ff */
[----:B------:R-:W4:Y:S01]  /*394e0*/  LDCU UR7, c[0x0][0x39c] ;  /* 0x00007380ff0777ac */ /* 0x000f220008000800 */
[C---:B------:R-:W-:Y:S01]  /*394f0*/  ISETP.LT.AND P5, PT, R20.reuse, UR5, !P0 ;  /* 0x0000000514007c0c */ /* 0x040fe2000c7a1270 */
[----:B------:R-:W-:Y:S01]  /*39500*/  IMAD R2, R20, R56, RZ ;  /* 0x0000003814027224 */ /* 0x000fe200078e02ff */
[----:B------:R0:W-:Y:S01]  /*39510*/  @P6 STG.E.U8 desc[UR22][R6.64], R61 ;  /* 0x0000003d06006986 */ /* 0x0001e2000c101116 */
[----:B------:R-:W1:Y:S03]  /*39520*/  LDCU UR5, c[0x0][0x39c] ;  /* 0x00007380ff0577ac */ /* 0x000e660008000800 */
[----:B------:R-:W4:Y:S01]  /*39530*/  LDL.LU R20, [R1+0xb9c] ;  /* 0x000b9c0001147983 */ /* 0x000f220000300800 */
[----:B0-----:R-:W-:-:S03]  /*39540*/  IADD3 R6, P6, PT, R0, R3, RZ ;  /* 0x0000000300067210 */ /* 0x001fc60007fde0ff */
[----:B------:R0:W-:Y:S01]  /*39550*/  @P4 STG.E.U8 desc[UR22][R16.64], R4 ;  /* 0x0000000410004986 */ /* 0x0001e2000c101116 */
[----:B------:R-:W-:-:S03]  /*39560*/  LEA.HI.X.SX32 R7, R0, R5, 0x1, P6 ;  /* 0x0000000500077211 */ /* 0x000fc600030f0eff */
[----:B------:R-:W4:Y:S01]  /*39570*/  LDL.LU R24, [R1+0xb98] ;  /* 0x000b980001187983 */ /* 0x000f220000300800 */
[----:B------:R-:W-:-:S03]  /*39580*/  PRMT R0, R62, 0x7771, RZ ;  /* 0x000077713e007816 */ /* 0x000fc600000000ff */
[----:B------:R-:W4:Y:S01]  /*39590*/  LDL.LU R23, [R1+0xdd0] ;  /* 0x000dd00001177983 */ /* 0x000f220000300800 */
[----:B0-----:R-:W-:-:S03]  /*395a0*/  IADD3 R16, P4, PT, R2, R3, RZ ;  /* 0x0000000302107210 */ /* 0x001fc60007f9e0ff */
[----:B------:R0:W-:Y:S01]  /*395b0*/  @P1 STG.E.U8 desc[UR22][R6.64], R0 ;  /* 0x0000000006001986 */ /* 0x0001e2000c101116 */
[C---:B-----5:R-:W-:Y:S01]  /*395c0*/  IMAD R4, R19.reuse, R56, RZ ;  /* 0x0000003813047224 */ /* 0x060fe200078e02ff */
[----:B------:R-:W-:Y:S02]  /*395d0*/  LEA.HI.X.SX32 R17, R2, R5, 0x1, P4 ;  /* 0x0000000502117211 */ /* 0x000fe400020f0eff */
[----:B------:R-:W5:Y:S01]  /*395e0*/  LDL.LU R22, [R1+0xe00] ;  /* 0x000e000001167983 */ /* 0x000f620000300800 */
[----:B-1----:R-:W-:Y:S01]  /*395f0*/  ISETP.LT.AND P1, PT, R19, UR6, !P0 ;  /* 0x0000000613007c0c */ /* 0x002fe2000c721270 */
[----:B------:R-:W1:Y:S01]  /*39600*/  LDCU UR6, c[0x0][0x39c] ;  /* 0x00007380ff0677ac */ /* 0x000e620008000800 */
[----:B0-----:R-:W-:-:S05]  /*39610*/  PRMT R0, R62, 0x7772, RZ ;  /* 0x000077723e007816 */ /* 0x001fca00000000ff */
[----:B------:R0:W-:Y:S01]  /*39620*/  @P5 STG.E.U8 desc[UR22][R16.64], R0 ;  /* 0x0000000010005986 */ /* 0x0001e2000c101116 */
[----:B------:R-:W-:Y:S02]  /*39630*/  IADD3 R6, P5, PT, R4, R3, RZ ;  /* 0x0000000304067210 */ /* 0x000fe40007fbe0ff */
[C---:B--2---:R-:W-:Y:S01]  /*39640*/  ISETP.LT.AND P4, PT, R18.reuse, UR4, !P0 ;  /* 0x0000000412007c0c */ /* 0x044fe2000c781270 */
[----:B------:R-:W4:Y:S01]  /*39650*/  LDCU UR4, c[0x0][0x39c] ;  /* 0x00007380ff0477ac */ /* 0x000f220008000800 */
[----:B------:R-:W-:Y:S01]  /*39660*/  IMAD R19, R18, R56, RZ ;  /* 0x0000003812137224 */ /* 0x000fe200078e02ff */
[----:B------:R-:W-:Y:S02]  /*39670*/  PRMT R62, R62, 0x7773, RZ ;  /* 0x000077733e3e7816 */ /* 0x000fe400000000ff */
[----:B------:R-:W-:Y:S02]  /*39680*/  LEA.HI.X.SX32 R7, R4, R5, 0x1, P5 ;  /* 0x0000000504077211 */ /* 0x000fe400028f0eff */
[----:B0-----:R-:W-:-:S02]  /*39690*/  IADD3 R16, P6, PT, R19, R3, RZ ;  /* 0x0000000313107210 */ /* 0x001fc40007fde0ff */
[C---:B------:R-:W-:Y:S01]  /*396a0*/  PRMT R0, R63.reuse, 0x7773, RZ ;  /* 0x000077733f007816 */ /* 0x040fe200000000ff */
[----:B------:R0:W-:Y:S01]  /*396b0*/  @P1 STG.E.U8 desc[UR22][R6.64], R62 ;  /* 0x0000003e06001986 */ /* 0x0001e2000c101116 */
[C---:B------:R-:W-:Y:S02]  /*396c0*/  PRMT R2, R63.reuse, 0x7772, RZ ;  /* 0x000077723f027816 */ /* 0x040fe400000000ff */
[C---:B------:R-:W-:Y:S02]  /*396d0*/  PRMT R18, R63.reuse, 0x7771, RZ ;  /* 0x000077713f127816 */ /* 0x040fe400000000ff */
[----:B------:R-:W-:Y:S02]  /*396e0*/  PRMT R63, R63, 0x7770, RZ ;  /* 0x000077703f3f7816 */ /* 0x000fe400000000ff */
[----:B------:R-:W-:Y:S01]  /*396f0*/  LEA.HI.X.SX32 R17, R19, R5, 0x1, P6 ;  /* 0x0000000513117211 */ /* 0x000fe200030f0eff */
[C---:B---3--:R-:W-:Y:S01]  /*39700*/  IMAD R4, R21.reuse, R56, RZ ;  /* 0x0000003815047224 */ /* 0x048fe200078e02ff */
[----:B------:R-:W-:-:S03]  /*39710*/  ISETP.LT.AND P6, PT, R21, UR5, !P0 ;  /* 0x0000000515007c0c */ /* 0x000fc6000c7c1270 */
[----:B------:R2:W-:Y:S01]  /*39720*/  @P4 STG.E.U8 desc[UR22][R16.64], R63 ;  /* 0x0000003f10004986 */ /* 0x0005e2000c101116 */
[----:B------:R-:W3:Y:S01]  /*39730*/  LDCU UR5, c[0x0][0x39c] ;  /* 0x00007380ff0577ac */ /* 0x000ee20008000800 */
[C---:B0-----:R-:W-:Y:S02]  /*39740*/  IADD3 R6, P1, PT, R4.reuse, R3, RZ ;  /* 0x0000000304067210 */ /* 0x041fe40007f3e0ff */
[----:B------:R-:W5:Y:S02]  /*39750*/  LDL.LU R21, [R1+0xe40] ;  /* 0x000e400001157983 */ /* 0x000f640000300800 */
[----:B------:R-:W-:Y:S02]  /*39760*/  LEA.HI.X.SX32 R7, R4, R5, 0x1, P1 ;  /* 0x0000000504077211 */ /* 0x000fe400008f0eff */
[C---:B----4-:R-:W-:Y:S01]  /*39770*/  ISETP.LT.AND P4, PT, R20.reuse, UR4, !P0 ;  /* 0x0000000414007c0c */ /* 0x050fe2000c781270 */
[-C--:B------:R-:W-:Y:S01]  /*39780*/  IMAD R4, R20, R56.reuse, RZ ;  /* 0x0000003814047224 */ /* 0x080fe200078e02ff */
[C---:B------:R-:W-:Y:S01]  /*39790*/  ISETP.LT.AND P5, PT, R25.reuse, UR7, !P0 ;  /* 0x0000000719007c0c */ /* 0x040fe2000c7a1270 */
[----:B------:R-:W4:Y:S01]  /*397a0*/  LDL.LU R20, [R1+0xebc] ;  /* 0x000ebc0001147983 */ /* 0x000f220000300800 */
[----:B--2---:R-:W-:Y:S01]  /*397b0*/  IMAD R17, R25, R56, RZ ;  /* 0x0000003819117224 */ /* 0x004fe200078e02ff */
[----:B------:R-:W5:Y:S04]  /*397c0*/  LDCU UR4, c[0x0][0x39c] ;  /* 0x00007380ff0477ac */ /* 0x000f680008000800 */
[----:B------:R-:W-:-:S04]  /*397d0*/  IADD3 R16, P1, PT, R17, R3, RZ ;  /* 0x0000000311107210 */ /* 0x000fc80007f3e0ff */
[----:B------:R-:W-:Y:S01]  /*397e0*/  LEA.HI.X.SX32 R17, R17, R5, 0x1, P1 ;  /* 0x0000000511117211 */ /* 0x000fe200008f0eff */
[----:B------:R0:W-:Y:S01]  /*397f0*/  @P6 STG.E.U8 desc[UR22][R6.64], R18 ;  /* 0x0000001206006986 */ /* 0x0001e2000c101116 */
[----:B-1----:R-:W-:Y:S01]  /*39800*/  ISETP.LT.AND P1, PT, R24, UR6, !P0 ;  /* 0x0000000618007c0c */ /* 0x002fe2000c721270 */
[----:B------:R-:W1:Y:S02]  /*39810*/  LDCU UR6, c[0x0][0x39c] ;  /* 0x00007380ff0677ac */ /* 0x000e640008000800 */
[----:B------:R2:W-:Y:S01]  /*39820*/  @P5 STG.E.U8 desc[UR22][R16.64], R2 ;  /* 0x0000000210005986 */ /* 0x0005e2000c101116 */
[----:B---3--:R-:W-:Y:S01]  /*39830*/  ISETP.LT.AND P5, PT, R23, UR5, !P0 ;  /* 0x0000000517007c0c */ /* 0x008fe2000c7a1270 */
[----:B------:R-:W4:Y:S02]  /*39840*/  LDCU UR5, c[0x0][0x39c] ;  /* 0x00007380ff0577ac */ /* 0x000f240008000800 */
[----:B------:R-:W3:Y:S01]  /*39850*/  LDL.LU R23, [R1+0xee4] ;  /* 0x000ee40001177983 */ /* 0x000ee20000300800 */
[----:B0-----:R-:W-:Y:S01]  /*39860*/  IADD3 R6, P6, PT, R4, R3, RZ ;  /* 0x0000000304067210 */ /* 0x001fe20007fde0ff */
[----:B------:R-:W-:-:S02]  /*39870*/  IMAD R18, R24, R56, RZ ;  /* 0x0000003818127224 */ /* 0x000fc400078e02ff */
[----:B------:R-:W3:Y:S01]  /*39880*/  LDL.LU R19, [R1+0xdb8] ;  /* 0x000db80001137983 */ /* 0x000ee20000300800 */
[----:B------:R-:W-:Y:S02]  /*39890*/  LEA.HI.X.SX32 R7, R4, R5, 0x1, P6 ;  /* 0x0000000504077211 */ /* 0x000fe400030f0eff */
[----:B--2---:R-:W-:-:S03]  /*398a0*/  IADD3 R16, P6, PT, R18, R3, RZ ;  /* 0x0000000312107210 */ /* 0x004fc60007fde0ff */
[----:B------:R0:W-:Y:S01]  /*398b0*/  @P4 STG.E.U8 desc[UR22][R6.64], R0 ;  /* 0x0000000006004986 */ /* 0x0001e2000c101116 */
[----:B------:R-:W-:Y:S01]  /*398c0*/  LEA.HI.X.SX32 R17, R18, R5, 0x1, P6 ;  /* 0x0000000512117211 */ /* 0x000fe200030f0eff */
[----:B------:R-:W-:Y:S01]  /*398d0*/  IMAD R18, R56, 0x2, R18 ;  /* 0x0000000238127824 */ /* 0x000fe200078e0212 */
[----:B0-----:R-:W-:-:S05]  /*398e0*/  PRMT R0, R76, 0x7770, RZ ;  /* 0x000077704c007816 */ /* 0x001fca00000000ff */
[----:B------:R0:W-:Y:S01]  /*398f0*/  @P1 STG.E.U8 desc[UR22][R16.64], R0 ;  /* 0x0000000010001986 */ /* 0x0001e2000c101116 */
[----:B------:R-:W-:Y:S02]  /*39900*/  PRMT R4, R76, 0x7771, RZ ;  /* 0x000077714c047816 */ /* 0x000fe400000000ff */
[----:B-----5:R-:W-:Y:S01]  /*39910*/  ISETP.LT.AND P4, PT, R22, UR4, !P0 ;  /* 0x0000000416007c0c */ /* 0x020fe2000c781270 */
[----:B------:R-:W-:Y:S01]  /*39920*/  IMAD R2, R56, 0x2, R18 ;  /* 0x0000000238027824 */ /* 0x000fe200078e0212 */
[----:B------:R-:W2:Y:S01]  /*39930*/  LDL.LU R22, [R1+0xe24] ;  /* 0x000e240001167983 */ /* 0x000ea20000300800 */
[----:B------:R-:W5:Y:S01]  /*39940*/  LDCU UR4, c[0x0][0x39c] ;  /* 0x00007380ff0477ac */ /* 0x000f620008000800 */
[----:B0-----:R-:W-:-:S04]  /*39950*/  IADD3 R16, P6, PT, R18, R3, RZ ;  /* 0x0000000312107210 */ /* 0x001fc80007fde0ff */
[----:B------:R-:W-:-:S05]  /*39960*/  LEA.HI.X.SX32 R17, R18, R5, 0x1, P6 ;  /* 0x0000000512117211 */ /* 0x000fca00030f0eff */
[----:B------:R0:W-:Y:S01]  /*39970*/  @P3 STG.E.U8 desc[UR22][R16.64], R4 ;  /* 0x0000000410003986 */ /* 0x0001e2000c101116 */
[----:B-1----:R-:W-:Y:S01]  /*39980*/  ISETP.LT.AND P1, PT, R21, UR6, !P0 ;  /* 0x0000000615007c0c */ /* 0x002fe2000c721270 */
[----:B------:R-:W-:Y:S02]  /*39990*/  IMAD R0, R56, 0x2, R2 ;  /* 0x0000000238007824 */ /* 0x000fe400078e0202 */
[----:B------:R-:W2:Y:S01]  /*399a0*/  LDL.LU R21, [R1+0xe50] ;  /* 0x000e500001157983 */ /* 0x000ea20000300800 */
[----:B------:R-:W-:Y:S01]  /*399b0*/  IADD3 R6, P6, PT, R2, R3, RZ ;  /* 0x0000000302067210 */ /* 0x000fe20007fde0ff */
[----:B------:R-:W3:Y:S01]  /*399c0*/  LDCU UR6, c[0x0][0x39c] ;  /* 0x00007380ff0677ac */ /* 0x000ee20008000800 */
[----:B----4-:R-:W-:Y:S01]  /*399d0*/  ISETP.LT.AND P3, PT, R20, UR5, !P0 ;  /* 0x0000000514007c0c */ /* 0x010fe2000c761270 */
[----:B------:R-:W2:Y:S01]  /*399e0*/  LDCU UR5, c[0x0][0x39c] ;  /* 0x00007380ff0577ac */ /* 0x000ea20008000800 */
[----:B------:R-:W4:Y:S01]  /*399f0*/  LDL.LU R20, [R1+0xe94] ;  /* 0x000e940001147983 */ /* 0x000f220000300800 */
[----:B------:R-:W-:-:S02]  /*39a00*/  LEA.HI.X.SX32 R7, R2, R5, 0x1, P6 ;  /* 0x0000000502077211 */ /* 0x000fc400030f0eff */
[----:B0-----:R-:W-:Y:S02]  /*39a10*/  IADD3 R16, P6, PT, R0, R3, RZ ;  /* 0x0000000300107210 */ /* 0x001fe40007fde0ff */
[----:B------:R-:W-:Y:S02]  /*39a20*/  PRMT R2, R76, 0x7772, RZ ;  /* 0x000077724c027816 */ /* 0x000fe400000000ff */
[----:B------:R-:W-:Y:S01]  /*39a30*/  LEA.HI.X.SX32 R17, R0, R5, 0x1, P6 ;  /* 0x0000000500117211 */ /* 0x000fe200030f0eff */
[----:B------:R-:W-:Y:S01]  /*39a40*/  IMAD R0, R56, 0x2, R0 ;  /* 0x0000000238007824 */ /* 0x000fe200078e0200 */
[----:B------:R-:W-:Y:S01]  /*39a50*/  PRMT R76, R76, 0x7773, RZ ;  /* 0x000077734c4c7816 */ /* 0x000fe200000000ff */
[----:B------:R-:W-:Y:S04]  /*39a60*/  @P5 STG.E.U8 desc[UR22][R6.64], R2 ;  /* 0x0000000206005986 */ /* 0x000fe8000c101116 */
[----:B------:R0:W-:Y:S01]  /*39a70*/  @P4 STG.E.U8 desc[UR22][R16.64], R76 ;  /* 0x0000004c10004986 */ /* 0x0001e2000c101116 */
[----:B------:R-:W-:-:S02]  /*39a80*/  PRMT R4, R77, 0x7770, RZ ;  /* 0x000077704d047816 */ /* 0x000fc400000000ff */
[----:B0-----:R-:W-:Y:S02]  /*39a90*/  IADD3 R16, P6, PT, R0, R3, RZ ;  /* 0x0000000300107210 */ /* 0x001fe40007fde0ff */
[----:B---3--:R-:W-:Y:S01]  /*39aa0*/  ISETP.LT.AND P4, PT, R19, UR6, !P0 ;  /* 0x0000000613007c0c */ /* 0x008fe2000c781270 */
[----:B------:R-:W-:Y:S01]  /*39ab0*/  IMAD R2, R56, 0x2, R0 ;  /* 0x0000000238027824 */ /* 0x000fe200078e0200 */
[----:B------:R-:W-:Y:S01]  /*39ac0*/  LEA.HI.X.SX32 R17, R0, R5, 0x1, P6 ;  /* 0x0000000500117211 */ /* 0x000fe200030f0eff */
[----:B------:R-:W3:Y:S01]  /*39ad0*/  LDL.LU R19, [R1+0xf04] ;  /* 0x000f040001137983 */ /* 0x000ee20000300800 */
[----:B------:R-:W4:Y:S03]  /*39ae0*/  LDCU UR6, c[0x0][0x39c] ;  /* 0x00007380ff0677ac */ /* 0x000f260008000800 */
[----:B------:R0:W-:Y:S01]  /*39af0*/  @P1 STG.E.U8 desc[UR22][R16.64], R4 ;  /* 0x0000000410001986 */ /* 0x0001e2000c101116 */
[----:B------:R-:W-:Y:S01]  /*39b00*/  IADD3 R6, P6, PT, R2, R3, RZ ;  /* 0x0000000302067210 */ /* 0x000fe20007fde0ff */
[----:B------:R-:W-:Y:S01]  /*39b10*/  IMAD R0, R56, 0x2, R2 ;  /* 0x0000000238007824 */ /* 0x000fe200078e0202 */
[----:B-----5:R-:W-:Y:S01]  /*39b20*/  ISETP.LT.AND P5, PT, R23, UR4, !P0 ;  /* 0x0000000417007c0c */ /* 0x020fe2000c7a1270 */
[----:B------:R-:W1:Y:S01]  /*39b30*/  LDCU UR4, c[0x0][0x39c] ;  /* 0x00007380ff0477ac */ /* 0x000e620008000800 */
[----:B------:R-:W-:Y:S01]  /*39b40*/  LEA.HI.X.SX32 R7, R2, R5, 0x1, P6 ;  /* 0x0000000502077211 */ /* 0x000fe200030f0eff */
[----:B0-----:R-:W5:Y:S04]  /*39b50*/  LDL.LU R4, [R1+0xdc0] ;  /* 0x000dc00001047983 */ /* 0x001f680000300800 */
[----:B------:R-:W5:Y:S01]  /*39b60*/  LDL.LU R18, [R1+0xdf4] ;  /* 0x000df40001127983 */ /* 0x000f620000300800 */
[----:B------:R-:W-:-:S02]  /*39b70*/  PRMT R2, R77, 0x7771, RZ ;  /* 0x000077714d027816 */ /* 0x000fc400000000ff */
[----:B------:R-:W-:-:S03]  /*39b80*/  IADD3 R16, P6, PT, R0, R3, RZ ;  /* 0x0000000300107210 */ /* 0x000fc60007fde0ff */
[----:B------:R0:W-:Y:S01]  /*39b90*/  @P3 STG.E.U8 desc[UR22][R6.64], R2 ;  /* 0x0000000206003986 */ /* 0x0001e2000c101116 */
[----:B------:R-:W-:Y:S02]  /*39ba0*/  LEA.HI.X.SX32 R17, R0, R5, 0x1, P6 ;  /* 0x0000000500117211 */ /* 0x000fe400030f0eff */
[----:B0-----:R-:W-:-:S05]  /*39bb0*/  PRMT R2, R77, 0x7772, RZ ;  /* 0x000077724d027816 */ /* 0x001fca00000000ff */
[----:B------:R0:W-:Y:S01]  /*39bc0*/  @P5 STG.E.U8 desc[UR22][R16.64], R2 ;  /* 0x0000000210005986 */ /* 0x0001e2000c101116 */
[----:B----4-:R-:W-:Y:S01]  /*39bd0*/  ISETP.LT.AND P5, PT, R20, UR6, !P0 ;  /* 0x0000000614007c0c */ /* 0x010fe2000c7a1270 */
[----:B------:R-:W-:Y:S02]  /*39be0*/  IMAD R0, R56, 0x2, R0 ;  /* 0x0000000238007824 */ /* 0x000fe400078e0200 */
[----:B------:R-:W4:Y:S01]  /*39bf0*/  LDL.LU R20, [R1+0xe6c] ;  /* 0x000e6c0001147983 */ /* 0x000f220000300800 */
[----:B--2---:R-:W-:Y:S01]  /*39c00*/  ISETP.LT.AND P1, PT, R22, UR5, !P0 ;  /* 0x0000000516007c0c */ /* 0x004fe2000c721270 */
[----:B------:R-:W3:Y:S01]  /*39c10*/  LDCU UR5, c[0x0][0x39c] ;  /* 0x00007380ff0577ac */ /* 0x000ee20008000800 */
[----:B0-----:R-:W-:Y:S01]  /*39c20*/  IMAD R2, R56, 0x2, R0 ;  /* 0x0000000238027824 */ /* 0x001fe200078e0200 */
[C---:B------:R-:W-:Y:S01]  /*39c30*/  IADD3 R6, P6, PT, R0.reuse, R3, RZ ;  /* 0x0000000300067210 */ /* 0x040fe20007fde0ff */
[----:B------:R-:W5:Y:S03]  /*39c40*/  LDCU UR6, c[0x0][0x39c] ;  /* 0x00007380ff0677ac */ /* 0x000f660008000800 */
[----:B------:R-:W-:-:S02]  /*39c50*/  LEA.HI.X.SX32 R7, R0, R5, 0x1, P6 ;  /* 0x0000000500077211 */ /* 0x000fc400030f0eff */
[----:B------:R-:W-:Y:S01]  /*39c60*/  IADD3 R16, P6, PT, R2, R3, RZ ;  /* 0x0000000302107210 */ /* 0x000fe20007fde0ff */
[----:B------:R-:W-:Y:S01]  /*39c70*/  IMAD R0, R56, 0x2, R2 ;  /* 0x0000000238007824 */ /* 0x000fe200078e0202 */
[----:B------:R-:W-:Y:S02]  /*39c80*/  PRMT R77, R77, 0x7773, RZ ;  /* 0x000077734d4d7816 */ /* 0x000fe400000000ff */
[----:B-1----:R-:W-:Y:S01]  /*39c90*/  ISETP.LT.AND P3, PT, R21, UR4, !P0 ;  /* 0x0000000415007c0c */ /* 0x002fe2000c761270 */
[----:B------:R-:W0:Y:S01]  /*39ca0*/  LDCU UR4, c[0x0][0x39c] ;  /* 0x00007380ff0477ac */ /* 0x000e220008000800 */
[----:B------:R-:W-:Y:S01]  /*39cb0*/  LEA.HI.X.SX32 R17, R2, R5, 0x1, P6 ;  /* 0x0000000502117211 */ /* 0x000fe200030f0eff */
[----:B------:R1:W-:Y:S01]  /*39cc0*/  @P4 STG.E.U8 desc[UR22][R6.64], R77 ;  /* 0x0000004d06004986 */ /* 0x0003e2000c101116 */
[----:B------:R-:W-:-:S03]  /*39cd0*/  PRMT R2, R78, 0x7770, RZ ;  /* 0x000077704e027816 */ /* 0x000fc600000000ff */
[----:B------:R-:W2:Y:S04]  /*39ce0*/  LDL.LU R21, [R1+0xe9c] ;  /* 0x000e9c0001157983 */ /* 0x000ea80000300800 */
[----:B------:R0:W-:Y:S01]  /*39cf0*/  @P1 STG.E.U8 desc[UR22][R16.64], R2 ;  /* 0x0000000210001986 */ /* 0x0001e2000c101116 */
[C---:B-1----:R-:W-:Y:S02]  /*39d00*/  IADD3 R6, P6, PT, R0.reuse, R3, RZ ;  /* 0x0000000300067210 */ /* 0x042fe40007fde0ff */
[----:B---3--:R-:W-:Y:S01]  /*39d10*/  ISETP.LT.AND P4, PT, R19, UR5, !P0 ;  /* 0x0000000513007c0c */ /* 0x008fe2000c781270 */
[----:B------:R-:W4:Y:S01]  /*39d20*/  LDCU UR5, c[0x0][0x39c] ;  /* 0x00007380ff0577ac */ /* 0x000f220008000800 */
[----:B------:R-:W-:Y:S01]  /*39d30*/  LEA.HI.X.SX32 R7, R0, R5, 0x1, P6 ;  /* 0x0000000500077211 */ /* 0x000fe200030f0eff */
[----:B------:R-:W3:Y:S01]  /*39d40*/  LDL.LU R19, [R1+0xeb8] ;  /* 0x000eb80001137983 */ /* 0x000ee20000300800 */
[----:B0-----:R-:W-:-:S05]  /*39d50*/  PRMT R2, R78, 0x7771, RZ ;  /* 0x000077714e027816 */ /* 0x001fca00000000ff */
[----:B------:R0:W-:Y:S01]  /*39d60*/  @P3 STG.E.U8 desc[UR22][R6.64], R2 ;  /* 0x0000000206003986 */ /* 0x0001e2000c101116 */
[----:B------:R-:W-:Y:S01]  /*39d70*/  IMAD R0, R56, 0x2, R0 ;  /* 0x0000000238007824 */ /* 0x000fe200078e0200 */
[----:B-----5:R-:W-:Y:S01]  /*39d80*/  ISETP.LT.AND P3, PT, R18, UR6, !P0 ;  /* 0x0000000612007c0c */ /* 0x020fe2000c761270 */
[----:B------:R-:W3:Y:S01]  /*39d90*/  LDCU UR6, c[0x0][0x39c] ;  /* 0x00007380ff0677ac */ /* 0x000ee20008000800 */
[----:B------:R-:W5:Y:S02]  /*39da0*/  LDL.LU R18, [R1+0xdcc] ;  /* 0x000dcc0001127983 */ /* 0x000f640000300800 */
[----:B------:R-:W-:Y:S02]  /*39db0*/  IADD3 R16, P6, PT, R0, R3, RZ ;  /* 0x0000000300107210 */ /* 0x000fe40007fde0ff */
[----:B0-----:R-:W-:Y:S01]  /*39dc0*/  PRMT R2, R78, 0x7772, RZ ;  /* 0x000077724e027816 */ /* 0x001fe200000000ff */
[----:B------:R-:W5:Y:S01]  /*39dd0*/  LDL.LU R22, [R1+0xdfc] ;  /* 0x000dfc0001167983 */ /* 0x000f620000300800 */
[----:B------:R-:W-:-:S05]  /*39de0*/  LEA.HI.X.SX32 R17, R0, R5, 0x1, P6 ;  /* 0x0000000500117211 */ /* 0x000fca00030f0eff */
[----:B------:R0:W-:Y:S01]  /*39df0*/  @P5 STG.E.U8 desc[UR22][R16.64], R2 ;  /* 0x0000000210005986 */ /* 0x0001e2000c101116 */
[----:B----4-:R-:W-:Y:S01]  /*39e00*/  ISETP.LT.AND P5, PT, R20, UR5, !P0 ;  /* 0x0000000514007c0c */ /* 0x010fe2000c7a1270 */
[----:B------:R-:W5:Y:S02]  /*39e10*/  LDCU UR5, c[0x0][0x39c] ;  /* 0x00007380ff0577ac */ /* 0x000f640008000800 */
[----:B------:R-:W4:Y:S01]  /*39e20*/  LDL.LU R20, [R1+0xe3c] ;  /* 0x000e3c0001147983 */ /* 0x000f220000300800 */
[----:B------:R-:W-:Y:S01]  /*39e30*/  ISETP.LT.AND P1, PT, R4, UR4, !P0 ;  /* 0x0000000404007c0c */ /* 0x000fe2000c721270 */
[C---:B------:R-:W-:Y:S01]  /*39e40*/  IMAD R4, R56.reuse, 0x2, R0 ;  /* 0x0000000238047824 */ /* 0x040fe200078e0200 */
[----:B------:R-:W2:Y:S03]  /*39e50*/  LDCU UR4, c[0x0][0x39c] ;  /* 0x00007380ff0477ac */ /* 0x000ea60008000800 */
[----:B------:R-:W-:Y:S01]  /*39e60*/  IMAD R0, R56, 0x2, R4 ;  /* 0x0000000238007824 */ /* 0x000fe200078e0204 */
[----:B------:R-:W-:-:S04]  /*39e70*/  IADD3 R6, P6, PT, R4, R3, RZ ;  /* 0x0000000304067210 */ /* 0x000fc80007fde0ff */
[----:B------:R-:W-:Y:S02]  /*39e80*/  LEA.HI.X.SX32 R7, R4, R5, 0x1, P6 ;  /* 0x0000000504077211 */ /* 0x000fe400030f0eff */
[----:B0-----:R-:W-:Y:S02]  /*39e90*/  IADD3 R16, P6, PT, R0, R3, RZ ;  /* 0x0000000300107210 */ /* 0x001fe40007fde0ff */
[----:B------:R-:W-:Y:S02]  /*39ea0*/  PRMT R78, R78, 0x7773, RZ ;  /* 0x000077734e4e7816 */ /* 0x000fe400000000ff */
[----:B------:R-:W-:Y:S01]  /*39eb0*/  LEA.HI.X.SX32 R17, R0, R5, 0x1, P6 ;  /* 0x0000000500117211 */ /* 0x000fe200030f0eff */
[----:B------:R-:W-:Y:S01]  /*39ec0*/  IMAD R0, R56, 0x2, R0 ;  /* 0x0000000238007824 */ /* 0x000fe200078e0200 */
[C---:B------:R-:W-:Y:S01]  /*39ed0*/  PRMT R2, R79.reuse, 0x7770, RZ ;  /* 0x000077704f027816 */ /* 0x040fe200000000ff */
[----:B------:R-:W-:Y:S04]  /*39ee0*/  @P4 STG.E.U8 desc[UR22][R6.64], R78 ;  /* 0x0000004e06004986 */ /* 0x000fe8000c101116 */
[----:B------:R0:W-:Y:S01]  /*39ef0*/  @P1 STG.E.U8 desc[UR22][R16.64], R2 ;  /* 0x0000000210001986 */ /* 0x0001e2000c101116 */
[----:B------:R-:W-:-:S02]  /*39f00*/  PRMT R4, R79, 0x7771, RZ ;  /* 0x000077714f047816 */ /* 0x000fc400000000ff */
[----:B--2---:R-:W-:Y:S01]  /*39f10*/  ISETP.LT.AND P4, PT, R21, UR4, !P0 ;  /* 0x0000000415007c0c */ /* 0x004fe2000c781270 */
[----:B------:R-:W1:Y:S01]  /*39f20*/  LDCU UR4, c[0x0][0x39c] ;  /* 0x00007380ff0477ac */ /* 0x000e620008000800 */
[----:B0-----:R-:W-:Y:S02]  /*39f30*/  IADD3 R16, P6, PT, R0, R3, RZ ;  /* 0x0000000300107210 */ /* 0x001fe40007fde0ff */
[----:B---3--:R-:W-:Y:S01]  /*39f40*/  ISETP.LT.AND P1, PT, R19, UR6, !P0 ;  /* 0x0000000613007c0c */ /* 0x008fe2000c721270 */
[----:B------:R-:W-:Y:S01]  /*39f50*/  IMAD R2, R56, 0x2, R0 ;  /* 0x0000000238027824 */ /* 0x000fe200078e0200 */
[----:B------:R-:W-:Y:S01]  /*39f60*/  LEA.HI.X.SX32 R17, R0, R5, 0x1, P6 ;  /* 0x0000000500117211 */ /* 0x000fe200030f0eff */
[----:B------:R-:W2:Y:S01]  /*39f70*/  LDL.LU R19, [R1+0xeb4] ;  /* 0x000eb40001137983 */ /* 0x000ea20000300800 */
[----:B------:R-:W4:Y:S03]  /*39f80*/  LDCU UR6, c[0x0][0x39c] ;  /* 0x00007380ff0677ac */ /* 0x000f260008000800 */
[----:B------:R0:W-:Y:S01]  /*39f90*/  @P3 STG.E.U8 desc[UR22][R16.64], R4 ;  /* 0x0000000410003986 */ /* 0x0001e2000c101116 */
[----:B-----5:R-:W-:-:S03]  /*39fa0*/  ISETP.LT.AND P3, PT, R18, UR5, !P0 ;  /* 0x0000000512007c0c */ /* 0x020fc6000c761270 */
[----:B------:R-:W3:Y:S01]  /*39fb0*/  LDL.LU R21, [R1+0xee0] ;  /* 0x000ee00001157983 */ /* 0x000ee20000300800 */
[----:B------:R-:W-:Y:S01]  /*39fc0*/  IADD3 R6, P6, PT, R2, R3, RZ ;  /* 0x0000000302067210 */ /* 0x000fe20007fde0ff */
[----:B------:R-:W-:Y:S01]  /*39fd0*/  IMAD R0, R56, 0x2, R2 ;  /* 0x0000000238007824 */ /* 0x000fe200078e0202 */
[----:B------:R-:W2:Y:S01]  /*39fe0*/  LDCU UR5, c[0x0][0x39c] ;  /* 0x00007380ff0577ac */ /* 0x000ea20008000800 */
[----:B------:R-:W5:Y:S01]  /*39ff0*/  LDL.LU R18, [R1+0xdb4] ;  /* 0x000db40001127983 */ /* 0x000f620000300800 */
[----:B------:R-:W-:Y:S02]  /*3a000*/  LEA.HI.X.SX32 R7, R2, R5, 0x1, P6 ;  /* 0x0000000502077211 */ /* 0x000fe400030f0eff */
[----:B0-----:R-:W-:Y:S02]  /*3a010*/  IADD3 R16, P6, PT, R0, R3, RZ ;  /* 0x0000000300107210 */ /* 0x001fe40007fde0ff */
[C---:B------:R-:W-:Y:S02]  /*3a020*/  PRMT R2, R79.reuse, 0x7772, RZ ;  /* 0x000077724f027816 */ /* 0x040fe400000000ff */
[----:B------:R-:W-:-:S02]  /*3a030*/  PRMT R79, R79, 0x7773, RZ ;  /* 0x000077734f4f7816 */ /* 0x000fc400000000ff */
[----:B------:R-:W-:Y:S01]  /*3a040*/  LEA.HI.X.SX32 R17, R0, R5, 0x1, P6 ;  /* 0x0000000500117211 */ /* 0x000fe200030f0eff */
[----:B------:R0:W-:Y:S04]  /*3a050*/  @P5 STG.E.U8 desc[UR22][R6.64], R2 ;  /* 0x0000000206005986 */ /* 0x0001e8000c101116 */
[----:B------:R0:W-:Y:S01]  /*3a060*/  @P4 STG.E.U8 desc[UR22][R16.64], R79 ;  /* 0x0000004f10004986 */ /* 0x0001e2000c101116 */
[----:B----4-:R-:W-:Y:S01]  /*3a070*/  ISETP.LT.AND P4, PT, R20, UR6, !P0 ;  /* 0x0000000614007c0c */ /* 0x010fe2000c781270 */
[C---:B------:R-:W-:Y:S02]  /*3a080*/  IMAD R0, R56.reuse, 0x2, R0 ;  /* 0x0000000238007824 */ /* 0x040fe400078e0200 */
[----:B------:R-:W4:Y:S01]  /*3a090*/  LDL.LU R20, [R1+0xe20] ;  /* 0x000e200001147983 */ /* 0x000f220000300800 */
[----:B------:R-:W5:Y:S01]  /*3a0a0*/  LDCU UR6, c[0x0][0x39c] ;  /* 0x00007380ff0677ac */ /* 0x000f620008000800 */
[----:B0-----:R-:W-:Y:S01]  /*3a0b0*/  IMAD R2, R56, 0x2, R0 ;  /* 0x0000000238027824 */ /* 0x001fe200078e0200 */
[----:B------:R-:W-:-:S02]  /*3a0c0*/  IADD3 R16, P6, PT, R0, R3, RZ ;  /* 0x0000000300107210 */ /* 0x000fc40007fde0ff */
[----:B------:R-:W-:Y:S02]  /*3a0d0*/  PRMT R4, R40, 0x7770, RZ ;  /* 0x0000777028047816 */ /* 0x000fe400000000ff */
[----:B------:R-:W-:Y:S02]  /*3a0e0*/  LEA.HI.X.SX32 R17, R0, R5, 0x1, P6 ;  /* 0x0000000500117211 */ /* 0x000fe400030f0eff */
[----:B------:R-:W-:Y:S01]  /*3a0f0*/  IADD3 R6, P6, PT, R2, R3, RZ ;  /* 0x0000000302067210 */ /* 0x000fe20007fde0ff */
[----:B------:R-:W-:Y:S01]  /*3a100*/  IMAD R0, R56, 0x2, R2 ;  /* 0x0000000238007824 */ /* 0x000fe200078e0202 */
[----:B-1----:R-:W-:Y:S01]  /*3a110*/  ISETP.LT.AND P5, PT, R22, UR4, !P0 ;  /* 0x0000000416007c0c */ /* 0x002fe2000c7a1270 */
[----:B------:R0:W-:Y:S01]  /*3a120*/  @P1 STG.E.U8 desc[UR22][R16.64], R4 ;  /* 0x0000000410001986 */ /* 0x0001e2000c101116 */
[----:B------:R-:W-:Y:S01]  /*3a130*/  LEA.HI.X.SX32 R7, R2, R5, 0x1, P6 ;  /* 0x0000000502077211 */ /* 0x000fe200030f0eff */
[----:B------:R-:W3:Y:S01]  /*3a140*/  LDCU UR4, c[0x0][0x39c] ;  /* 0x00007380ff0477ac */ /* 0x000ee20008000800 */
[----:B------:R-:W-:-:S05]  /*3a150*/  PRMT R2, R40, 0x7771, RZ ;  /* 0x0000777128027816 */ /* 0x000fca00000000ff */
[----:B------:R1:W-:Y:S01]  /*3a160*/  @P3 STG.E.U8 desc[UR22][R6.64], R2 ;  /* 0x0000000206003986 */ /* 0x0003e2000c101116 */
[----:B0-----:R-:W-:-:S03]  /*3a170*/  IADD3 R16, P6, PT, R0, R3, RZ ;  /* 0x0000000300107210 */ /* 0x001fc60007fde0ff */
[----:B------:R-:W4:Y:S01]  /*3a180*/  LDL.LU R4, [R1+0xe4c] ;  /* 0x000e4c0001047983 */ /* 0x000f220000300800 */
[----:B------:R-:W-:Y:S02]  /*3a190*/  LEA.HI.X.SX32 R17, R0, R5, 0x1, P6 ;  /* 0x0000000500117211 */ /* 0x000fe400030f0eff */
[----:B-1----:R-:W-:Y:S02]  /*3a1a0*/  PRMT R2, R40, 0x7772, RZ ;  /* 0x0000777228027816 */ /* 0x002fe400000000ff */
[----:B--2---:R-:W-:-:S03]  /*3a1b0*/  ISETP.LT.AND P1, PT, R19, UR5, !P0 ;  /* 0x0000000513007c0c */ /* 0x004fc6000c721270 */
[----:B------:R0:W-:Y:S01]  /*3a1c0*/  @P5 STG.E.U8 desc[UR22][R16.64], R2 ;  /* 0x0000000210005986 */ /* 0x0001e2000c101116 */
[----:B------:R-:W4:Y:S03]  /*3a1d0*/  LDCU UR5, c[0x0][0x39c] ;  /* 0x00007380ff0577ac */ /* 0x000f260008000800 */
[----:B------:R-:W2:Y:S01]  /*3a1e0*/  LDL.LU R19, [R1+0xe90] ;  /* 0x000e900001137983 */ /* 0x000ea20000300800 */
[----:B------:R-:W-:Y:S01]  /*3a1f0*/  IMAD R0, R56, 0x2, R0 ;  /* 0x0000000238007824 */ /* 0x000fe200078e0200 */
[----:B-----5:R-:W-:Y:S02]  /*3a200*/  ISETP.LT.AND P5, PT, R18, UR6, !P0 ;  /* 0x0000000612007c0c */ /* 0x020fe4000c7a1270 */
[----:B------:R-:W-:Y:S01]  /*3a210*/  PRMT R40, R40, 0x7773, RZ ;  /* 0x0000777328287816 */ /* 0x000fe200000000ff */
[----:B------:R-:W5:Y:S01]  /*3a220*/  LDL.LU R18, [R1+0xf00] ;  /* 0x000f000001127983 */ /* 0x000f620000300800 */
[----:B0-----:R-:W-:-:S02]  /*3a230*/  IADD3 R16, P6, PT, R0, R3, RZ ;  /* 0x0000000300107210 */ /* 0x001fc40007fde0ff */
[----:B---3--:R-:W-:Y:S01]  /*3a240*/  ISETP.LT.AND P3, PT, R21, UR4, !P0 ;  /* 0x0000000415007c0c */ /* 0x008fe2000c761270 */
[----:B------:R-:W-:Y:S01]  /*3a250*/  IMAD R2, R56, 0x2, R0 ;  /* 0x0000000238027824 */ /* 0x000fe200078e0200 */
[----:B------:R-:W-:Y:S01]  /*3a260*/  LEA.HI.X.SX32 R17, R0, R5, 0x1, P6 ;  /* 0x0000000500117211 */ /* 0x000fe200030f0eff */
[----:B------:R-:W3:Y:S01]  /*3a270*/  LDL.LU R21, [R1+0xdbc] ;  /* 0x000dbc0001157983 */ /* 0x000ee20000300800 */
[----:B------:R-:W2:Y:S03]  /*3a280*/  LDCU UR6, c[0x0][0x39c] ;  /* 0x00007380ff0677ac */ /* 0x000ea60008000800 */
[----:B------:R0:W-:Y:S01]  /*3a290*/  @P4 STG.E.U8 desc[UR22][R16.64], R40 ;  /* 0x0000002810004986 */ /* 0x0001e2000c101116 */
[----:B------:R-:W1:Y:S01]  /*3a2a0*/  LDCU UR4, c[0x0][0x39c] ;  /* 0x00007380ff0477ac */ /* 0x000e620008000800 */
[----:B----4-:R-:W-:Y:S01]  /*3a2b0*/  ISETP.LT.AND P4, PT, R20, UR5, !P0 ;  /* 0x0000000514007c0c */ /* 0x010fe2000c781270 */
[----:B------:R-:W-:Y:S01]  /*3a2c0*/  IMAD R0, R56, 0x2, R2 ;  /* 0x0000000238007824 */ /* 0x000fe200078e0202 */
[----:B------:R-:W4:Y:S01]  /*3a2d0*/  LDL.LU R20, [R1+0xdf0] ;  /* 0x000df00001147983 */ /* 0x000f220000300800 */
[C---:B------:R-:W-:Y:S01]  /*3a2e0*/  IADD3 R6, P6, PT, R2.reuse, R3, RZ ;  /* 0x0000000302067210 */ /* 0x040fe20007fde0ff */
[----:B------:R-:W5:Y:S03]  /*3a2f0*/  LDCU UR5, c[0x0][0x39c] ;  /* 0x00007380ff0577ac */ /* 0x000f660008000800 */
[----:B------:R-:W-:-:S02]  /*3a300*/  LEA.HI.X.SX32 R7, R2, R5, 0x1, P6 ;  /* 0x0000000502077211 */ /* 0x000fc400030f0eff */
[C---:B0-----:R-:W-:Y:S02]  /*3a310*/  IADD3 R16, P6, PT, R0.reuse, R3, RZ ;  /* 0x0000000300107210 */ /* 0x041fe40007fde0ff */
[C---:B------:R-:W-:Y:S02]  /*3a320*/  PRMT R2, R41.reuse, 0x7770, RZ ;  /* 0x0000777029027816 */ /* 0x040fe400000000ff */
[----:B------:R-:W-:Y:S01]  /*3a330*/  LEA.HI.X.SX32 R17, R0, R5, 0x1, P6 ;  /* 0x0000000500117211 */ /* 0x000fe200030f0eff */
[----:B------:R-:W-:Y:S02]  /*3a340*/  IMAD R0, R56, 0x2, R0 ;  /* 0x0000000238007824 */ /* 0x000fe400078e0200 */
[----:B------:R0:W-:Y:S02]  /*3a350*/  @P1 STG.E.U8 desc[UR22][R6.64], R2 ;  /* 0x0000000206001986 */ /* 0x0001e4000c101116 */
[----:B0-----:R-:W-:Y:S02]  /*3a360*/  PRMT R2, R41, 0x7771, RZ ;  /* 0x0000777129027816 */ /* 0x001fe400000000ff */
[----:B------:R-:W-:-:S03]  /*3a370*/  IADD3 R6, P6, PT, R0, R3, RZ ;  /* 0x0000000300067210 */ /* 0x000fc60007fde0ff */
[----:B------:R0:W-:Y:S01]  /*3a380*/  @P3 STG.E.U8 desc[UR22][R16.64], R2 ;  /* 0x0000000210003986 */ /* 0x0001e2000c101116 */
[----:B------:R-:W-:Y:S02]  /*3a390*/  LEA.HI.X.SX32 R7, R0, R5, 0x1, P6 ;  /* 0x0000000500077211 */ /* 0x000fe400030f0eff */
[----:B-1----:R-:W-:Y:S01]  /*3a3a0*/  ISETP.LT.AND P1, PT, R4, UR4, !P0 ;  /* 0x0000000404007c0c */ /* 0x002fe2000c721270 */
[----:B------:R-:W-:Y:S01]  /*3a3b0*/  IMAD R4, R56, 0x2, R0 ;  /* 0x0000000238047824 */ /* 0x000fe200078e0200 */
[----:B------:R-:W3:Y:S01]  /*3a3c0*/  LDCU UR4, c[0x0][0x39c] ;  /* 0x00007380ff0477ac */ /* 0x000ee20008000800 */
[----:B--2---:R-:W-:Y:S01]  /*3a3d0*/  ISETP.LT.AND P3, PT, R19, UR6, !P0 ;  /* 0x0000000613007c0c */ /* 0x004fe2000c761270 */
[----:B------:R-:W4:Y:S01]  /*3a3e0*/  LDCU UR6, c[0x0][0x39c] ;  /* 0x00007380ff0677ac */ /* 0x000f220008000800 */
[----:B0-----:R-:W-:Y:S01]  /*3a3f0*/  PRMT R2, R41, 0x7772, RZ ;  /* 0x0000777229027816 */ /* 0x001fe200000000ff */
[----:B------:R-:W2:Y:S04]  /*3a400*/  LDL.LU R19, [R1+0xe68] ;  /* 0x000e680001137983 */ /* 0x000ea80000300800 */
[----:B------:R0:W-:Y:S01]  /*3a410*/  @P5 STG.E.U8 desc[UR22][R6.64], R2 ;  /* 0x0000000206005986 */ /* 0x0001e2000c101116 */
[----:B-----5:R-:W-:-:S03]  /*3a420*/  ISETP.LT.AND P5, PT, R18, UR5, !P0 ;  /* 0x0000000512007c0c */ /* 0x020fc6000c7a1270 */
[----:B------:R-:W5:Y:S01]  /*3a430*/  LDL.LU R22, [R1+0xe98] ;  /* 0x000e980001167983 */ /* 0x000f620000300800 */
[----:B------:R-:W-:Y:S01]  /*3a440*/  IADD3 R16, P6, PT, R4, R3, RZ ;  /* 0x0000000304107210 */ /* 0x000fe20007fde0ff */
[----:B------:R-:W-:Y:S01]  /*3a450*/  IMAD R0, R56, 0x2, R4 ;  /* 0x0000000238007824 */ /* 0x000fe200078e0204 */
[----:B------:R-:W-:Y:S01]  /*3a460*/  PRMT R41, R41, 0x7773, RZ ;  /* 0x0000777329297816 */ /* 0x000fe200000000ff */
[----:B------:R-:W5:Y:S01]  /*3a470*/  LDL.LU R18, [R1+0xed8] ;  /* 0x000ed80001127983 */ /* 0x000f620000300800 */
[----:B------:R-:W-:Y:S01]  /*3a480*/  LEA.HI.X.SX32 R17, R4, R5, 0x1, P6 ;  /* 0x0000000504117211 */ /* 0x000fe200030f0eff */
[----:B------:R-:W2:Y:S01]  /*3a490*/  LDCU UR5, c[0x0][0x39c] ;  /* 0x00007380ff0577ac */ /* 0x000ea20008000800 */
[----:B0-----:R-:W-:Y:S02]  /*3a4a0*/  IADD3 R6, P6, PT, R0, R3, RZ ;  /* 0x0000000300067210 */ /* 0x001fe40007fde0ff */
[----:B------:R-:W-:Y:S02]  /*3a4b0*/  PRMT R2, R42, 0x7770, RZ ;  /* 0x000077702a027816 */ /* 0x000fe400000000ff */
[----:B------:R-:W-:Y:S01]  /*3a4c0*/  LEA.HI.X.SX32 R7, R0, R5, 0x1, P6 ;  /* 0x0000000500077211 */ /* 0x000fe200030f0eff */
[----:B------:R-:W-:Y:S01]  /*3a4d0*/  @P4 STG.E.U8 desc[UR22][R16.64], R41 ;  /* 0x0000002910004986 */ /* 0x000fe2000c101116 */
[----:B---3--:R-:W-:Y:S01]  /*3a4e0*/  ISETP.LT.AND P4, PT, R21, UR4, !P0 ;  /* 0x0000000415007c0c */ /* 0x008fe2000c781270 */
[----:B------:R-:W-:Y:S01]  /*3a4f0*/  IMAD R0, R56, 0x2, R0 ;  /* 0x0000000238007824 */ /* 0x000fe200078e0200 */
[----:B------:R-:W5:Y:S01]  /*3a500*/  LDCU UR4, c[0x0][0x39c] ;  /* 0x00007380ff0477ac */ /* 0x000f620008000800 */
[----:B------:R0:W-:Y:S04]  /*3a510*/  @P1 STG.E.U8 desc[UR22][R6.64], R2 ;  /* 0x0000000206001986 */ /* 0x0001e8000c101116 */
[----:B------:R-:W3:Y:S01]  /*3a520*/  LDL.LU R21, [R1+0xdc8] ;  /* 0x000dc80001157983 */ /* 0x000ee20000300800 */
[----:B----4-:R-:W-:Y:S01]  /*3a530*/  ISETP.LT.AND P1, PT, R20, UR6, !P0 ;  /* 0x0000000614007c0c */ /* 0x010fe2000c721270 */
[----:B0-----:R-:W-:-:S02]  /*3a540*/  IMAD R2, R56, 0x2, R0 ;  /* 0x0000000238027824 */ /* 0x001fc400078e0200 */
[----:B------:R-:W4:Y:S01]  /*3a550*/  LDL.LU R20, [R1+0xdf8] ;  /* 0x000df80001147983 */ /* 0x000f220000300800 */
[----:B------:R-:W-:Y:S01]  /*3a560*/  IADD3 R16, P6, PT, R0, R3, RZ ;  /* 0x0000000300107210 */ /* 0x000fe20007fde0ff */
[----:B------:R-:W0:Y:S01]  /*3a570*/  LDCU UR6, c[0x0][0x39c] ;  /* 0x00007380ff0677ac */ /* 0x000e220008000800 */
[----:B------:R-:W-:Y:S02]  /*3a580*/  PRMT R4, R42, 0x7771, RZ ;  /* 0x000077712a047816 */ /* 0x000fe400000000ff */
[----:B------:R-:W-:Y:S01]  /*3a590*/  LEA.HI.X.SX32 R17, R0, R5, 0x1, P6 ;  /* 0x0000000500117211 */ /* 0x000fe200030f0eff */
[----:B------:R-:W-:Y:S01]  /*3a5a0*/  IMAD R0, R56, 0x2, R2 ;  /* 0x0000000238007824 */ /* 0x000fe200078e0202 */
[----:B------:R-:W-:-:S03]  /*3a5b0*/  IADD3 R6, P6, PT, R2, R3, RZ ;  /* 0x0000000302067210 */ /* 0x000fc60007fde0ff */
[----:B------:R1:W-:Y:S01]  /*3a5c0*/  @P3 STG.E.U8 desc[UR22][R16.64], R4 ;  /* 0x0000000410003986 */ /* 0x0003e2000c101116 */
[----:B------:R-:W-:Y:S02]  /*3a5d0*/  LEA.HI.X.SX32 R7, R2, R5, 0x1, P6 ;  /* 0x0000000502077211 */ /* 0x000fe400030f0eff */
[C---:B------:R-:W-:Y:S02]  /*3a5e0*/  PRMT R2, R42.reuse, 0x7772, RZ ;  /* 0x000077722a027816 */ /* 0x040fe400000000ff */
[----:B------:R-:W-:Y:S02]  /*3a5f0*/  PRMT R42, R42, 0x7773, RZ ;  /* 0x000077732a2a7816 */ /* 0x000fe400000000ff */
[----:B-1----:R-:W-:-:S04]  /*3a600*/  IADD3 R16, P6, PT, R0, R3, RZ ;  /* 0x0000000300107210 */ /* 0x002fc80007fde0ff */
[----:B------:R-:W-:Y:S01]  /*3a610*/  LEA.HI.X.SX32 R17, R0, R5, 0x1, P6 ;  /* 0x0000000500117211 */ /* 0x000fe200030f0eff */
[----:B------:R-:W-:Y:S01]  /*3a620*/  @P5 STG.E.U8 desc[UR22][R6.64], R2 ;  /* 0x0000000206005986 */ /* 0x000fe2000c101116 */
[----:B------:R-:W-:-:S03]  /*3a630*/  IMAD R0, R56, 0x2, R0 ;  /* 0x0000000238007824 */ /* 0x000fc600078e0200 */
[----:B------:R1:W-:Y:S01]  /*3a640*/  @P4 STG.E.U8 desc[UR22][R16.64], R42 ;  /* 0x0000002a10004986 */ /* 0x0003e2000c101116 */
[----:B--2---:R-:W-:Y:S01]  /*3a650*/  ISETP.LT.AND P3, PT, R19, UR5, !P0 ;  /* 0x0000000513007c0c */ /* 0x004fe2000c761270 */
[----:B------:R-:W3:Y:S02]  /*3a660*/  LDCU UR5, c[0x0][0x39c] ;  /* 0x00007380ff0577ac */ /* 0x000ee40008000800 */
[----:B------:R-:W2:Y:S01]  /*3a670*/  LDL.LU R19, [R1+0xe1c] ;  /* 0x000e1c0001137983 */ /* 0x000ea20000300800 */
[----:B-1----:R-:W-:Y:S01]  /*3a680*/  IADD3 R16, P6, PT, R0, R3, RZ ;  /* 0x0000000300107210 */ /* 0x002fe20007fde0ff */
[----:B------:R-:W-:Y:S01]  /*3a690*/  IMAD R2, R56, 0x2, R0 ;  /* 0x0000000238027824 */ /* 0x000fe200078e0200 */
[----:B-----5:R-:W-:Y:S01]  /*3a6a0*/  ISETP.LT.AND P5, PT, R22, UR4, !P0 ;  /* 0x0000000416007c0c */ /* 0x020fe2000c7a1270 */
[----:B------:R-:W4:Y:S01]  /*3a6b0*/  LDCU UR4, c[0x0][0x39c] ;  /* 0x00007380ff0477ac */ /* 0x000f220008000800 */
[----:B0-----:R-:W-:Y:S01]  /*3a6c0*/  ISETP.LT.AND P4, PT, R18, UR6, !P0 ;  /* 0x0000000612007c0c */ /* 0x001fe2000c781270 */
[----:B------:R-:W2:Y:S01]  /*3a6d0*/  LDCU UR6, c[0x0][0x39c] ;  /* 0x00007380ff0677ac */ /* 0x000ea20008000800 */
[----:B------:R-:W5:Y:S01]  /*3a6e0*/  LDL.LU R18, [R1+0xeb0] ;  /* 0x000eb00001127983 */ /* 0x000f620000300800 */
[----:B------:R-:W-:-:S02]  /*3a6f0*/  LEA.HI.X.SX32 R17, R0, R5, 0x1, P6 ;  /* 0x0000000500117211 */ /* 0x000fc400030f0eff */
[----:B------:R-:W-:Y:S01]  /*3a700*/  IADD3 R6, P6, PT, R2, R3, RZ ;  /* 0x0000000302067210 */ /* 0x000fe20007fde0ff */
[----:B------:R-:W-:Y:S01]  /*3a710*/  IMAD R0, R56, 0x2, R2 ;  /* 0x0000000238007824 */ /* 0x000fe200078e0202 */
[C---:B------:R-:W-:Y:S02]  /*3a720*/  PRMT R4, R43.reuse, 0x7770, RZ ;  /* 0x000077702b047816 */ /* 0x040fe400000000ff */
[----:B------:R-:W-:Y:S02]  /*3a730*/  LEA.HI.X.SX32 R7, R2, R5, 0x1, P6 ;  /* 0x0000000502077211 */ /* 0x000fe400030f0eff */
[----:B------:R-:W-:Y:S01]  /*3a740*/  PRMT R2, R43, 0x7771, RZ ;  /* 0x000077712b027816 */ /* 0x000fe200000000ff */
[----:B------:R0:W-:Y:S01]  /*3a750*/  @P1 STG.E.U8 desc[UR22][R16.64], R4 ;  /* 0x0000000410001986 */ /* 0x0001e2000c101116 */
[----:B---3--:R-:W-:-:S03]  /*3a760*/  ISETP.LT.AND P1, PT, R21, UR5, !P0 ;  /* 0x0000000515007c0c */ /* 0x008fc6000c721270 */
[----:B------:R1:W-:Y:S01]  /*3a770*/  @P3 STG.E.U8 desc[UR22][R6.64], R2 ;  /* 0x0000000206003986 */ /* 0x0003e2000c101116 */
[----:B------:R-:W5:Y:S03]  /*3a780*/  LDCU UR5, c[0x0][0x39c] ;  /* 0x00007380ff0577ac */ /* 0x000f660008000800 */
[----:B0-----:R-:W3:Y:S04]  /*3a790*/  LDL.LU R4, [R1+0xedc] ;  /* 0x000edc0001047983 */ /* 0x001ee80000300800 */
[----:B------:R-:W3:Y:S01]  /*3a7a0*/  LDL.LU R21, [R1+0xdb0] ;  /* 0x000db00001157983 */ /* 0x000ee20000300800 */
[----:B----4-:R-:W-:Y:S01]  /*3a7b0*/  ISETP.LT.AND P3, PT, R20, UR4, !P0 ;  /* 0x0000000414007c0c */ /* 0x010fe2000c761270 */
[----:B------:R-:W0:Y:S02]  /*3a7c0*/  LDCU UR4, c[0x0][0x39c] ;  /* 0x00007380ff0477ac */ /* 0x000e240008000800 */
[----:B------:R-:W4:Y:S01]  /*3a7d0*/  LDL.LU R20, [R1+0xe18] ;  /* 0x000e180001147983 */ /* 0x000f220000300800 */
[----:B------:R-:W-:-:S02]  /*3a7e0*/  IADD3 R16, P6, PT, R0, R3, RZ ;  /* 0x0000000300107210 */ /* 0x000fc40007fde0ff */
[----:B-1----:R-:W-:Y:S02]  /*3a7f0*/  PRMT R2, R43, 0x7772, RZ ;  /* 0x000077722b027816 */ /* 0x002fe400000000ff */
[----:B------:R-:W-:Y:S01]  /*3a800*/  LEA.HI.X.SX32 R17, R0, R5, 0x1, P6 ;  /* 0x0000000500117211 */ /* 0x000fe200030f0eff */
[----:B------:R-:W-:-:S04]  /*3a810*/  IMAD R0, R56, 0x2, R0 ;  /* 0x0000000238007824 */ /* 0x000fc800078e0200 */
[----:B------:R1:W-:Y:S01]  /*3a820*/  @P5 STG.E.U8 desc[UR22][R16.64], R2 ;  /* 0x0000000210005986 */ /* 0x0003e2000c101116 */
[C---:B------:R-:W-:Y:S02]  /*3a830*/  IADD3 R6, P6, PT, R0.reuse, R3, RZ ;  /* 0x0000000300067210 */ /* 0x040fe40007fde0ff */
[----:B------:R-:W-:Y:S02]  /*3a840*/  PRMT R43, R43, 0x7773, RZ ;  /* 0x000077732b2b7816 */ /* 0x000fe400000000ff */
[----:B------:R-:W-:Y:S01]  /*3a850*/  LEA.HI.X.SX32 R7, R0, R5, 0x1, P6 ;  /* 0x0000000500077211 */ /* 0x000fe200030f0eff */
[----:B-1----:R-:W-:-:S04]  /*3a860*/  IMAD R2, R56, 0x2, R0 ;  /* 0x0000000238027824 */ /* 0x002fc800078e0200 */
[----:B------:R-:W-:Y:S01]  /*3a870*/  IMAD R0, R56, 0x2, R2 ;  /* 0x0000000238007824 */ /* 0x000fe200078e0202 */
[C---:B------:R-:W-:Y:S01]  /*3a880*/  IADD3 R16, P6, PT, R2.reuse, R3, RZ ;  /* 0x0000000302107210 */ /* 0x040fe20007fde0ff */
[----:B------:R1:W-:Y:S03]  /*3a890*/  @P4 STG.E.U8 desc[UR22][R6.64], R43 ;  /* 0x0000002b06004986 */ /* 0x0003e6000c101116 */
[----:B------:R-:W-:Y:S02]  /*3a8a0*/  LEA.HI.X.SX32 R17, R2, R5, 0x1, P6 ;  /* 0x0000000502117211 */ /* 0x000fe400030f0eff */
[----:B------:R-:W-:Y:S02]  /*3a8b0*/  PRMT R2, R8, 0x7770, RZ ;  /* 0x0000777008027816 */ /* 0x000fe400000000ff */
[----:B--2---:R-:W-:Y:S01]  /*3a8c0*/  ISETP.LT.AND P5, PT, R19, UR6, !P0 ;  /* 0x0000000613007c0c */ /* 0x004fe2000c7a1270 */
[----:B------:R-:W3:Y:S01]  /*3a8d0*/  LDCU UR6, c[0x0][0x39c] ;  /* 0x00007380ff0677ac */ /* 0x000ee20008000800 */
[----:B------:R-:W2:Y:S01]  /*3a8e0*/  LDL.LU R19, [R1+0xe48] ;  /* 0x000e480001137983 */ /* 0x000ea20000300800 */
[----:B-1----:R-:W-:-:S04]  /*3a8f0*/  IADD3 R6, P6, PT, R0, R3, RZ ;  /* 0x0000000300067210 */ /* 0x002fc80007fde0ff */
[----:B------:R-:W-:Y:S01]  /*3a900*/  LEA.HI.X.SX32 R7, R0, R5, 0x1, P6 ;  /* 0x0000000500077211 */ /* 0x000fe200030f0eff */
[----:B------:R-:W-:Y:S01]  /*3a910*/  IMAD R0, R56, 0x2, R0 ;  /* 0x0000000238007824 */ /* 0x000fe200078e0200 */
[----:B-----5:R-:W-:Y:S01]  /*3a920*/  ISETP.LT.AND P4, PT, R18, UR5, !P0 ;  /* 0x0000000512007c0c */ /* 0x020fe2000c781270 */
[----:B------:R-:W4:Y:S01]  /*3a930*/  LDCU UR5, c[0x0][0x39c] ;  /* 0x00007380ff0577ac */ /* 0x000f220008000800 */
[----:B------:R-:W5:Y:S04]  /*3a940*/  LDL.LU R18, [R1+0xe8c] ;  /* 0x000e8c0001127983 */ /* 0x000f680000300800 */
[----:B------:R-:W5:Y:S04]  /*3a950*/  LDL.LU R22, [R1+0xefc] ;  /* 0x000efc0001167983 */ /* 0x000f680000300800 */
[----:B------:R1:W-:Y:S02]  /*3a960*/  @P1 STG.E.U8 desc[UR22][R16.64], R2 ;  /* 0x0000000210001986 */ /* 0x0003e4000c101116 */
[----:B-1----:R-:W-:-:S02]  /*3a970*/  PRMT R2, R8, 0x7771, RZ ;  /* 0x0000777108027816 */ /* 0x002fc400000000ff */
[----:B------:R-:W-:-:S03]  /*3a980*/  IADD3 R16, P6, PT, R0, R3, RZ ;  /* 0x0000000300107210 */ /* 0x000fc60007fde0ff */
[----:B------:R1:W-:Y:S01]  /*3a990*/  @P3 STG.E.U8 desc[UR22][R6.64], R2 ;  /* 0x0000000206003986 */ /* 0x0003e2000c101116 */
[----:B------:R-:W-:Y:S02]  /*3a9a0*/  LEA.HI.X.SX32 R17, R0, R5, 0x1, P6 ;  /* 0x0000000500117211 */ /* 0x000fe400030f0eff */
[----:B---3--:R-:W-:Y:S01]  /*3a9b0*/  ISETP.LT.AND P3, PT, R21, UR6, !P0 ;  /* 0x0000000615007c0c */ /* 0x008fe2000c761270 */
[----:B------:R-:W5:Y:S01]  /*3a9c0*/  LDCU UR6, c[0x0][0x39c] ;  /* 0x00007380ff0677ac */ /* 0x000f620008000800 */
[----:B------:R-:W3:Y:S01]  /*3a9d0*/  LDL.LU R21, [R1+0xdac] ;  /* 0x000dac0001157983 */ /* 0x000ee20000300800 */
[----:B-1----:R-:W-:-:S05]  /*3a9e0*/  PRMT R2, R8, 0x7772, RZ ;  /* 0x0000777208027816 */ /* 0x002fca00000000ff */
[----:B------:R1:W-:Y:S01]  /*3a9f0*/  @P5 STG.E.U8 desc[UR22][R16.64], R2 ;  /* 0x0000000210005986 */ /* 0x0003e2000c101116 */
[----:B----4-:R-:W-:Y:S01]  /*3aa00*/  ISETP.LT.AND P5, PT, R20, UR5, !P0 ;  /* 0x0000000514007c0c */ /* 0x010fe2000c7a1270 */
[----:B------:R-:W4:Y:S02]  /*3aa10*/  LDCU UR5, c[0x0][0x39c] ;  /* 0x00007380ff0577ac */ /* 0x000f240008000800 */
[----:B------:R-:W3:Y:S01]  /*3aa20*/  LDL.LU R20, [R1+0xdec] ;  /* 0x000dec0001147983 */ /* 0x000ee20000300800 */
[----:B0-----:R-:W-:Y:S01]  /*3aa30*/  ISETP.LT.AND P1, PT, R4, UR4, !P0 ;  /* 0x0000000404007c0c */ /* 0x001fe2000c721270 */
[C---:B------:R-:W-:Y:S01]  /*3aa40*/  IMAD R4, R56.reuse, 0x2, R0 ;  /* 0x0000000238047824 */ /* 0x040fe200078e0200 */
[----:B------:R-:W2:Y:S03]  /*3aa50*/  LDCU UR4, c[0x0][0x39c] ;  /* 0x00007380ff0477ac */ /* 0x000ea60008000800 */
[----:B------:R-:W-:Y:S01]  /*3aa60*/  IMAD R0, R56, 0x2, R4 ;  /* 0x0000000238007824 */ /* 0x000fe200078e0204 */
[----:B------:R-:W-:-:S04]  /*3aa70*/  IADD3 R6, P6, PT, R4, R3, RZ ;  /* 0x0000000304067210 */ /* 0x000fc80007fde0ff */
[----:B------:R-:W-:Y:S02]  /*3aa80*/  LEA.HI.X.SX32 R7, R4, R5, 0x1, P6 ;  /* 0x0000000504077211 */ /* 0x000fe400030f0eff */
[----:B-1----:R-:W-:Y:S02]  /*3aa90*/  IADD3 R16, P6, PT, R0, R3, RZ ;  /* 0x0000000300107210 */ /* 0x002fe40007fde0ff */
[----:B------:R-:W-:Y:S02]  /*3aaa0*/  PRMT R8, R8, 0x7773, RZ ;  /* 0x0000777308087816 */ /* 0x000fe400000000ff */
[----:B------:R-:W-:Y:S01]  /*3aab0*/  LEA.HI.X.SX32 R17, R0, R5, 0x1, P6 ;  /* 0x0000000500117211 */ /* 0x000fe200030f0eff */
[----:B------:R-:W-:Y:S01]  /*3aac0*/  IMAD R0, R56, 0x2, R0 ;  /* 0x0000000238007824 */ /* 0x000fe200078e0200 */
[C---:B------:R-:W-:Y:S01]  /*3aad0*/  PRMT R2, R9.reuse, 0x7770, RZ ;  /* 0x0000777009027816 */ /* 0x040fe200000000ff */
[----:B------:R-:W-:Y:S04]  /*3aae0*/  @P4 STG.E.U8 desc[UR22][R6.64], R8 ;  /* 0x0000000806004986 */ /* 0x000fe8000c101116 */
[----:B------:R0:W-:Y:S01]  /*3aaf0*/  @P1 STG.E.U8 desc[UR22][R16.64], R2 ;  /* 0x0000000210001986 */ /* 0x0001e2000c101116 */
[----:B------:R-:W-:-:S02]  /*3ab00*/  PRMT R4, R9, 0x7771, RZ ;  /* 0x0000777109047816 */ /* 0x000fc400000000ff */
[----:B0-----:R-:W-:-:S04]  /*3ab10*/  IADD3 R16, P6, PT, R0, R3, RZ ;  /* 0x0000000300107210 */ /* 0x001fc80007fde0ff */
[----:B------:R-:W-:Y:S02]  /*3ab20*/  LEA.HI.X.SX32 R17, R0, R5, 0x1, P6 ;  /* 0x0000000500117211 */ /* 0x000fe400030f0eff */
[----:B--2---:R-:W-:Y:S01]  /*3ab30*/  ISETP.LT.AND P4, PT, R19, UR4, !P0 ;  /* 0x0000000413007c0c */ /* 0x004fe2000c781270 */
[----:B------:R-:W-:Y:S01]  /*3ab40*/  IMAD R2, R56, 0x2, R0 ;  /* 0x0000000238027824 */ /* 0x000fe200078e0200 */
[----:B------:R-:W2:Y:S01]  /*3ab50*/  LDL.LU R19, [R1+0xe64] ;  /* 0x000e640001137983 */ /* 0x000ea20000300800 */
[----:B------:R-:W3:Y:S03]  /*3ab60*/  LDCU UR4, c[0x0][0x39c] ;  /* 0x00007380ff0477ac */ /* 0x000ee60008000800 */
[----:B------:R0:W-:Y:S01]  /*3ab70*/  @P3 STG.E.U8 desc[UR22][R16.64], R4 ;  /* 0x0000000410003986 */ /* 0x0001e2000c101116 */
[----:B------:R-:W-:Y:S01]  /*3ab80*/  IADD3 R6, P6, PT, R2, R3, RZ ;  /* 0x0000000302067210 */ /* 0x000fe20007fde0ff */
[----:B------:R-:W-:Y:S01]  /*3ab90*/  IMAD R0, R56, 0x2, R2 ;  /* 0x0000000238007824 */ /* 0x000fe200078e0202 */
[----:B-----5:R-:W-:Y:S01]  /*3aba0*/  ISETP.LT.AND P1, PT, R18, UR6, !P0 ;  /* 0x0000000612007c0c */ /* 0x020fe2000c721270 */
[----:B------:R-:W1:Y:S01]  /*3abb0*/  LDCU UR6, c[0x0][0x39c] ;  /* 0x00007380ff0677ac */ /* 0x000e620008000800 */
[----:B------:R-:W5:Y:S01]  /*3abc0*/  LDL.LU R18, [R1+0xe88] ;  /* 0x000e880001127983 */ /* 0x000f620000300800 */
[----:B----4-:R-:W-:Y:S01]  /*3abd0*/  ISETP.LT.AND P3, PT, R22, UR5, !P0 ;  /* 0x0000000516007c0c */ /* 0x010fe2000c761270 */
[----:B------:R-:W5:Y:S02]  /*3abe0*/  LDCU UR5, c[0x0][0x39c] ;  /* 0x00007380ff0577ac */ /* 0x000f640008000800 */
[----:B------:R-:W4:Y:S01]  /*3abf0*/  LDL.LU R22, [R1+0xf20] ;  /* 0x000f200001167983 */ /* 0x000f220000300800 */
[----:B------:R-:W-:-:S02]  /*3ac00*/  LEA.HI.X.SX32 R7, R2, R5, 0x1, P6 ;  /* 0x0000000502077211 */ /* 0x000fc400030f0eff */
[C---:B0-----:R-:W-:Y:S01]  /*3ac10*/  IADD3 R16, P6, PT, R0.reuse, R3, RZ ;  /* 0x0000000300107210 */ /* 0x041fe20007fde0ff */
[----:B------:R-:W4:Y:S01]  /*3ac20*/  LDL.LU R24, [R1+0xe14] ;  /* 0x000e140001187983 */ /* 0x000f220000300800 */
[C---:B------:R-:W-:Y:S02]  /*3ac30*/  PRMT R2, R9.reuse, 0x7772, RZ ;  /* 0x0000777209027816 */ /* 0x040fe400000000ff */
[----:B------:R-:W-:Y:S02]  /*3ac40*/  LEA.HI.X.SX32 R17, R0, R5, 0x1, P6 ;  /* 0x0000000500117211 */ /* 0x000fe400030f0eff */
[----:B------:R-:W-:Y:S01]  /*3ac50*/  PRMT R9, R9, 0x7773, RZ ;  /* 0x0000777309097816 */ /* 0x000fe200000000ff */
[----:B------:R-:W-:Y:S04]  /*3ac60*/  @P5 STG.E.U8 desc[UR22][R6.64], R2 ;  /* 0x0000000206005986 */ /* 0x000fe8000c101116 */
[----:B------:R0:W-:Y:S01]  /*3ac70*/  @P4 STG.E.U8 desc[UR22][R16.64], R9 ;  /* 0x0000000910004986 */ /* 0x0001e2000c101116 */
[----:B---3--:R-:W-:Y:S01]  /*3ac80*/  ISETP.LT.AND P5, PT, R21, UR4, !P0 ;  /* 0x0000000415007c0c */ /* 0x008fe2000c7a1270 */
[----:B------:R-:W-:-:S02]  /*3ac90*/  IMAD R0, R56, 0x2, R0 ;  /* 0x0000000238007824 */ /* 0x000fc400078e0200 */
[----:B------:R-:W3:Y:S01]  /*3aca0*/  LDL.LU R21, [R1+0xe38] ;  /* 0x000e380001157983 */ /* 0x000ee20000300800 */
[----:B0-----:R-:W-:Y:S01]  /*3acb0*/  PRMT R16, R10, 0x7770, RZ ;  /* 0x000077700a107816 */ /* 0x001fe200000000ff */
[----:B------:R-:W2:Y:S01]  /*3acc0*/  LDCU UR4, c[0x0][0x39c] ;  /* 0x00007380ff0477ac */ /* 0x000ea20008000800 */
[----:B-1----:R-:W-:Y:S01]  /*3acd0*/  ISETP.LT.AND P4, PT, R20, UR6, !P0 ;  /* 0x0000000614007c0c */ /* 0x002fe2000c781270 */
[----:B------:R-:W-:Y:S01]  /*3ace0*/  IMAD R4, R56, 0x2, R0 ;  /* 0x0000000238047824 */ /* 0x000fe200078e0200 */
[----:B------:R-:W3:Y:S01]  /*3acf0*/  LDL.LU R20, [R1+0xe84] ;  /* 0x000e840001147983 */ /* 0x000ee20000300800 */
[----:B------:R-:W-:Y:S01]  /*3ad00*/  IADD3 R8, P6, PT, R0, R3, RZ ;  /* 0x0000000300087210 */ /* 0x000fe20007fde0ff */
[----:B------:R-:W4:Y:S01]  /*3ad10*/  LDCU UR6, c[0x0][0x39c] ;  /* 0x00007380ff0677ac */ /* 0x000f220008000800 */
[----:B------:R-:W-:Y:S01]  /*3ad20*/  IMAD R2, R56, 0x2, R4 ;  /* 0x0000000238027824 */ /* 0x000fe200078e0204 */
[----:B------:R-:W3:Y:S01]  /*3ad30*/  LDL.LU R23, [R1+0xef8] ;  /* 0x000ef80001177983 */ /* 0x000ee20000300800 */
[----:B------:R-:W-:-:S02]  /*3ad40*/  LEA.HI.X.SX32 R9, R0, R5, 0x1, P6 ;  /* 0x0000000500097211 */ /* 0x000fc400030f0eff */
[----:B------:R-:W-:Y:S02]  /*3ad50*/  IADD3 R6, P6, PT, R4, R3, RZ ;  /* 0x0000000304067210 */ /* 0x000fe40007fde0ff */
[----:B------:R-:W-:Y:S01]  /*3ad60*/  PRMT R0, R10, 0x7771, RZ ;  /* 0x000077710a007816 */ /* 0x000fe200000000ff */
[----:B------:R0:W-:Y:S01]  /*3ad70*/  @P1 STG.E.U8 desc[UR22][R8.64], R16 ;  /* 0x0000001008001986 */ /* 0x0001e2000c101116 */
[----:B------:R-:W-:Y:S02]  /*3ad80*/  LEA.HI.X.SX32 R7, R4, R5, 0x1, P6 ;  /* 0x0000000504077211 */ /* 0x000fe400030f0eff */
[----:B------:R-:W-:-:S03]  /*3ad90*/  PRMT R4, R10, 0x7772, RZ ;  /* 0x000077720a047816 */ /* 0x000fc600000000ff */
[----:B------:R1:W-:Y:S01]  /*3ada0*/  @P3 STG.E.U8 desc[UR22][R6.64], R0 ;  /* 0x0000000006003986 */ /* 0x0003e2000c101116 */
[----:B0-----:R-:W-:-:S04]  /*3adb0*/  IADD3 R8, P6, PT, R2, R3, RZ ;  /* 0x0000000302087210 */ /* 0x001fc80007fde0ff */
[----:B------:R-:W-:Y:S01]  /*3adc0*/  LEA.HI.X.SX32 R9, R2, R5, 0x1, P6 ;  /* 0x0000000502097211 */ /* 0x000fe200030f0eff */
[----:B-1----:R-:W-:-:S04]  /*3add0*/  IMAD R0, R56, 0x2, R2 ;  /* 0x0000000238007824 */ /* 0x002fc800078e0202 */
[----:B------:R0:W-:Y:S01]  /*3ade0*/  @P5 STG.E.U8 desc[UR22][R8.64], R4 ;  /* 0x0000000408005986 */ /* 0x0001e2000c101116 */
[----:B------:R-:W-:Y:S01]  /*3adf0*/  PRMT R10, R10, 0x7773, RZ ;  /* 0x000077730a0a7816 */ /* 0x000fe200000000ff */
[----:B0-----:R-:W-:Y:S01]  /*3ae00*/  IMAD R4, R56, 0x2, R0 ;  /* 0x0000000238047824 */ /* 0x001fe200078e0200 */
[----:B------:R-:W-:Y:S02]  /*3ae10*/  IADD3 R8, P6, PT, R0, R3, RZ ;  /* 0x0000000300087210 */ /* 0x000fe40007fde0ff */
[----:B--2---:R-:W-:Y:S01]  /*3ae20*/  ISETP.LT.AND P1, PT, R19, UR4, !P0 ;  /* 0x0000000413007c0c */ /* 0x004fe2000c721270 */
[----:B------:R-:W-:Y:S01]  /*3ae30*/  IMAD R2, R56, 0x2, R4 ;  /* 0x0000000238027824 */ /* 0x000fe200078e0204 */
[----:B------:R-:W-:Y:S01]  /*3ae40*/  LEA.HI.X.SX32 R9, R0, R5, 0x1, P6 ;  /* 0x0000000500097211 */ /* 0x000fe200030f0eff */
[----:B------:R-:W0:Y:S01]  /*3ae50*/  LDCU UR4, c[0x0][0x39c] ;  /* 0x00007380ff0477ac */ /* 0x000e220008000800 */
[----:B------:R-:W-:-:S03]  /*3ae60*/  IADD3 R6, P6, PT, R4, R3, RZ ;  /* 0x0000000304067210 */ /* 0x000fc60007fde0ff */
[----:B------:R1:W-:Y:S01]  /*3ae70*/  @P4 STG.E.U8 desc[UR22][R8.64], R10 ;  /* 0x0000000a08004986 */ /* 0x0003e2000c101116 */
[----:B------:R-:W-:Y:S02]  /*3ae80*/  LEA.HI.X.SX32 R7, R4, R5, 0x1, P6 ;  /* 0x0000000504077211 */ /* 0x000fe400030f0eff */
[----:B-----5:R-:W-:Y:S01]  /*3ae90*/  ISETP.LT.AND P3, PT, R18, UR5, !P0 ;  /* 0x0000000512007c0c */ /* 0x020fe2000c761270 */
[----:B------:R-:W3:Y:S01]  /*3aea0*/  LDCU UR5, c[0x0][0x39c] ;  /* 0x00007380ff0577ac */ /* 0x000ee20008000800 */
[----:B------:R-:W-:Y:S01]  /*3aeb0*/  PRMT R0, R11, 0x7770, RZ ;  /* 0x000077700b007816 */ /* 0x000fe200000000ff */
[----:B------:R-:W2:Y:S01]  /*3aec0*/  LDS.128 R16, [R32+UR9] ;  /* 0x0000000920107984 */ /* 0x000ea20008000c00 */
[----:B----4-:R-:W-:Y:S01]  /*3aed0*/  ISETP.LT.AND P5, PT, R22, UR6, !P0 ;  /* 0x0000000616007c0c */ /* 0x010fe2000c7a1270 */
[----:B------:R-:W4:Y:S02]  /*3aee0*/  LDCU UR6, c[0x0][0x39c] ;  /* 0x00007380ff0677ac */ /* 0x000f240008000800 */
[----:B------:R-:W5:Y:S01]  /*3aef0*/  LDL.LU R22, [R1+0xf1c] ;  /* 0x000f1c0001167983 */ /* 0x000f620000300800 */
[----:B-1----:R-:W-:-:S03]  /*3af00*/  IADD3 R8, P6, PT, R2, R3, RZ ;  /* 0x0000000302087210 */ /* 0x002fc60007fde0ff */
[----:B------:R-:W5:Y:S01]  /*3af10*/  LDL.LU R10, [R1+0xde8] ;  /* 0x000de800010a7983 */ /* 0x000f620000300800 */
[----:B------:R-:W-:Y:S01]  /*3af20*/  LEA.HI.X.SX32 R9, R2, R5, 0x1, P6 ;  /* 0x0000000502097211 */ /* 0x000fe200030f0eff */
[----:B------:R-:W-:Y:S02]  /*3af30*/  IMAD R2, R56, 0x2, R2 ;  /* 0x0000000238027824 */ /* 0x000fe400078e0202 */
[----:B------:R1:W-:Y:S01]  /*3af40*/  @P1 STG.E.U8 desc[UR22][R6.64], R0 ;  /* 0x0000000006001986 */ /* 0x0003e2000c101116 */
[----:B0-----:R-:W-:Y:S01]  /*3af50*/  ISETP.LT.AND P4, PT, R24, UR4, !P0 ;  /* 0x0000000418007c0c */ /* 0x001fe2000c781270 */
[----:B------:R-:W0:Y:S02]  /*3af60*/  LDCU UR4, c[0x0][0x39c] ;  /* 0x00007380ff0477ac */ /* 0x000e240008000800 */
[----:B------:R-:W0:Y:S01]  /*3af70*/  LDS.128 R32, [R32+UR9+0x1000] ;  /* 0x0010000920207984 */ /* 0x000e220008000c00 */
[----:B-1----:R-:W-:Y:S02]  /*3af80*/  PRMT R0, R11, 0x7771, RZ ;  /* 0x000077710b007816 */ /* 0x002fe400000000ff */
[----:B------:R-:W-:-:S03]  /*3af90*/  IADD3 R6, P6, PT, R2, R3, RZ ;  /* 0x0000000302067210 */ /* 0x000fc60007fde0ff */
[----:B------:R1:W-:Y:S01]  /*3afa0*/  @P3 STG.E.U8 desc[UR22][R8.64], R0 ;  /* 0x0000000008003986 */ /* 0x0003e2000c101116 */
[----:B------:R-:W-:Y:S02]  /*3afb0*/  LEA.HI.X.SX32 R7, R2, R5, 0x1, P6 ;  /* 0x0000000502077211 */ /* 0x000fe400030f0eff */
[----:B---3--:R-:W-:Y:S01]  /*3afc0*/  ISETP.LT.AND P1, PT, R21, UR5, !P0 ;  /* 0x0000000515007c0c */ /* 0x008fe2000c721270 */
[----:B------:R-:W-:Y:S01]  /*3afd0*/  IMAD R4, R56, 0x2, R2 ;  /* 0x0000000238047824 */ /* 0x000fe200078e0202 */
[----:B------:R-:W3:Y:S01]  /*3afe0*/  LDL.LU R21, [R1+0xe60] ;  /* 0x000e600001157983 */ /* 0x000ee20000300800 */
[----:B------:R-:W5:Y:S01]  /*3aff0*/  LDCU UR5, c[0x0][0x39c] ;  /* 0x00007380ff0577ac */ /* 0x000f620008000800 */
[C---:B-1----:R-:W-:Y:S02]  /*3b000*/  PRMT R0, R11.reuse, 0x7773, RZ ;  /* 0x000077730b007816 */ /* 0x042fe400000000ff */
[----:B------:R-:W-:-:S05]  /*3b010*/  PRMT R11, R11, 0x7772, RZ ;  /* 0x000077720b0b7816 */ /* 0x000fca00000000ff */
[----:B------:R1:W-:Y:S01]  /*3b020*/  @P5 STG.E.U8 desc[UR22][R6.64], R11 ;  /* 0x0000000b06005986 */ /* 0x0003e2000c101116 */
[----:B----4-:R-:W-:Y:S01]  /*3b030*/  ISETP.LT.AND P3, PT, R20, UR6, !P0 ;  /* 0x0000000614007c0c */ /* 0x010fe2000c761270 */
[----:B------:R-:W4:Y:S02]  /*3b040*/  LDCU UR6, c[0x0][0x39c] ;  /* 0x00007380ff0677ac */ /* 0x000f240008000800 */
[----:B------:R-:W3:Y:S04]  /*3b050*/  LDL.LU R20, [R1+0xe80] ;  /* 0x000e800001147983 */ /* 0x000ee80000300800 */
[----:B-1----:R-:W3:Y:S01]  /*3b060*/  LDL.LU R11, [R1+0xed4] ;  /* 0x000ed400010b7983 */ /* 0x002ee20000300800 */
[----:B------:R-:W-:Y:S01]  /*3b070*/  IADD3 R8, P6, PT, R4, R3, RZ ;  /* 0x0000000304087210 */ /* 0x000fe20007fde0ff */
[----:B------:R-:W-:-:S03]  /*3b080*/  IMAD R2, R56, 0x2, R4 ;  /* 0x0000000238027824 */ /* 0x000fc600078e0204 */
[----:B------:R-:W-:Y:S02]  /*3b090*/  LEA.HI.X.SX32 R9, R4, R5, 0x1, P6 ;  /* 0x0000000504097211 */ /* 0x000fe400030f0eff */
[----:B------:R-:W-:-:S03]  /*3b0a0*/  IADD3 R6, P6, PT, R2, R3, RZ ;  /* 0x0000000302067210 */ /* 0x000fc60007fde0ff */
[----:B------:R2:W-:Y:S01]  /*3b0b0*/  @P4 STG.E.U8 desc[UR22][R8.64], R0 ;  /* 0x0000000008004986 */ /* 0x0005e2000c101116 */
[----:B------:R-:W-:Y:S01]  /*3b0c0*/  LEA.HI.X.SX32 R7, R2, R5, 0x1, P6 ;  /* 0x0000000502077211 */ /* 0x000fe200030f0eff */
[C---:B------:R-:W-:Y:S01]  /*3b0d0*/  IMAD R2, R56.reuse, 0x2, R2 ;  /* 0x0000000238027824 */ /* 0x040fe200078e0202 */
[----:B0-----:R-:W-:Y:S01]  /*3b0e0*/  ISETP.LT.AND P5, PT, R23, UR4, !P0 ;  /* 0x0000000417007c0c */ /* 0x001fe2000c7a1270 */
[----:B------:R-:W3:Y:S01]  /*3b0f0*/  LDCU UR4, c[0x0][0x39c] ;  /* 0x00007380ff0477ac */ /* 0x000ee20008000800 */
[----:B------:R-:W3:Y:S01]  /*3b100*/  LDL.LU R23, [R1+0xf2c] ;  /* 0x000f2c0001177983 */ /* 0x000ee20000300800 */
[----:B------:R-:W-:Y:S01]  /*3b110*/  IMAD R4, R56, 0x2, R2 ;  /* 0x0000000238047824 */ /* 0x000fe200078e0202 */
[----:B--2---:R-:W-:Y:S02]  /*3b120*/  PRMT R0, R16, 0x7770, RZ ;  /* 0x0000777010007816 */ /* 0x004fe400000000ff */
[----:B------:R-:W-:-:S03]  /*3b130*/  IADD3 R8, P6, PT, R2, R3, RZ ;  /* 0x0000000302087210 */ /* 0x000fc60007fde0ff */
[----:B------:R0:W-:Y:S01]  /*3b140*/  @P1 STG.E.U8 desc[UR22][R6.64], R0 ;  /* 0x0000000006001986 */ /* 0x0001e2000c101116 */
[----:B------:R-:W-:Y:S01]  /*3b150*/  LEA.HI.X.SX32 R9, R2, R5, 0x1, P6 ;  /* 0x0000000502097211 */ /* 0x000fe200030f0eff */
[----:B------:R-:W-:Y:S01]  /*3b160*/  IMAD R2, R56, 0x2, R4 ;  /* 0x0000000238027824 */ /* 0x000fe200078e0204 */
[----:B0-----:R-:W-:-:S04]  /*3b170*/  IADD3 R6, P6, PT, R4, R3, RZ ;  /* 0x0000000304067210 */ /* 0x001fc80007fde0ff */
[----:B------:R-:W-:Y:S02]  /*3b180*/  LEA.HI.X.SX32 R7, R4, R5, 0x1, P6 ;  /* 0x0000000504077211 */ /* 0x000fe400030f0eff */
[----:B-----5:R-:W-:Y:S01]  /*3b190*/  ISETP.LT.AND P4, PT, R22, UR5, !P0 ;  /* 0x0000000516007c0c */ /* 0x020fe2000c781270 */
[----:B------:R-:W0:Y:S01]  /*3b1a0*/  LDCU UR5, c[0x0][0x39c] ;  /* 0x00007380ff0577ac */ /* 0x000e220008000800 */
[----:B------:R-:W-:Y:S01]  /*3b1b0*/  PRMT R0, R16, 0x7772, RZ ;  /* 0x0000777210007816 */ /* 0x000fe200000000ff */
[----:B------:R-:W2:Y:S01]  /*3b1c0*/  LDL.LU R22, [R1+0xde4] ;  /* 0x000de40001167983 */ /* 0x000ea20000300800 */
[----:B----4-:R-:W-:Y:S01]  /*3b1d0*/  ISETP.LT.AND P1, PT, R10, UR6, !P0 ;  /* 0x000000060a007c0c */ /* 0x010fe2000c721270 */
[----:B------:R-:W1:Y:S01]  /*3b1e0*/  LDCU UR6, c[0x0][0x39c] ;  /* 0x00007380ff0677ac */ /* 0x000e620008000800 */
[----:B------:R-:W-:-:S05]  /*3b1f0*/  PRMT R10, R16, 0x7771, RZ ;  /* 0x00007771100a7816 */ /* 0x000fca00000000ff */
[----:B------:R4:W-:Y:S01]  /*3b200*/  @P3 STG.E.U8 desc[UR22][R8.64], R10 ;  /* 0x0000000a08003986 */ /* 0x0009e2000c101116 */
[----:B------:R-:W-:-:S03]  /*3b210*/  PRMT R16, R16, 0x7773, RZ ;  /* 0x0000777310107816 */ /* 0x000fc600000000ff */
[----:B------:R-:W-:Y:S01]  /*3b220*/  @P5 STG.E.U8 desc[UR22][R6.64], R0 ;  /* 0x0000000006005986 */ /* 0x000fe2000c101116 */
[----:B----4-:R-:W-:-:S04]  /*3b230*/  IADD3 R8, P6, PT, R2, R3, RZ ;  /* 0x0000000302087210 */ /* 0x010fc80007fde0ff */
[----:B------:R-:W-:-:S05]  /*3b240*/  LEA.HI.X.SX32 R9, R2, R5, 0x1, P6 ;  /* 0x0000000502097211 */ /* 0x000fca00030f0eff */
[----:B------:R4:W-:Y:S01]  /*3b250*/  @P4 STG.E.U8 desc[UR22][R8.64], R16 ;  /* 0x0000001008004986 */ /* 0x0009e2000c101116 */
[----:B---3--:R-:W-:Y:S01]  /*3b260*/  ISETP.LT.AND P3, PT, R21, UR4, !P0 ;  /* 0x0000000415007c0c */ /* 0x008fe2000c761270 */
[----:B------:R-:W3:Y:S01]  /*3b270*/  LDCU UR4, c[0x0][0x39c] ;  /* 0x00007380ff0477ac */ /* 0x000ee20008000800 */
[----:B0-----:R-:W-:Y:S01]  /*3b280*/  ISETP.LT.AND P5, PT, R20, UR5, !P0 ;  /* 0x0000000514007c0c */ /* 0x001fe2000c7a1270 */
[----:B------:R-:W-:Y:S01]  /*3b290*/  IMAD R2, R56, 0x2, R2 ;  /* 0x0000000238027824 */ /* 0x000fe200078e0202 */
[----:B------:R-:W5:Y:S01]  /*3b2a0*/  LDL.LU R20, [R1+0xe34] ;  /* 0x000e340001147983 */ /* 0x000f620000300800 */
[----:B------:R-:W-:Y:S01]  /*3b2b0*/  PRMT R10, R17, 0x7770, RZ ;  /* 0x00007770110a7816 */ /* 0x000fe200000000ff */
[----:B------:R-:W2:Y:S01]  /*3b2c0*/  LDCU UR5, c[0x0][0x39c] ;  /* 0x00007380ff0577ac */ /* 0x000ea20008000800 */
[----:B-1----:R-:W-:Y:S02]  /*3b2d0*/  ISETP.LT.AND P4, PT, R11, UR6, !P0 ;  /* 0x000000060b007c0c */ /* 0x002fe4000c781270 */
[----:B------:R-:W5:Y:S01]  /*3b2e0*/  LDL.LU R11, [R1+0xeac] ;  /* 0x000eac00010b7983 */ /* 0x000f620000300800 */
[----:B----4-:R-:W-:Y:S01]  /*3b2f0*/  IADD3 R8, P6, PT, R2, R3, RZ ;  /* 0x0000000302087210 */ /* 0x010fe20007fde0ff */
[----:B------:R-:W-:Y:S01]  /*3b300*/  IMAD R4, R56, 0x2, R2 ;  /* 0x0000000238047824 */ /* 0x000fe200078e0202 */
[----:B------:R-:W5:Y:S01]  /*3b310*/  LDCU UR6, c[0x0][0x39c] ;  /* 0x00007380ff0677ac */ /* 0x000f620008000800 */
[----:B------:R-:W4:Y:S04]  /*3b320*/  LDL.LU R21, [R1+0xed0] ;  /* 0x000ed00001157983 */ /* 0x000f280000300800 */
[----:B------:R-:W4:Y:S01]  /*3b330*/  LDL.LU R16, [R1+0xf18] ;  /* 0x000f180001107983 */ /* 0x000f220000300800 */
[----:B------:R-:W-:Y:S01]  /*3b340*/  LEA.HI.X.SX32 R9, R2, R5, 0x1, P6 ;  /* 0x0000000502097211 */ /* 0x000fe200030f0eff */
[----:B------:R-:W-:Y:S01]  /*3b350*/  IMAD R2, R56, 0x2, R4 ;  /* 0x0000000238027824 */ /* 0x000fe200078e0204 */
[----:B------:R-:W-:-:S03]  /*3b360*/  IADD3 R6, P6, PT, R4, R3, RZ ;  /* 0x0000000304067210 */ /* 0x000fc60007fde0ff */
[----:B------:R0:W-:Y:S01]  /*3b370*/  @P1 STG.E.U8 desc[UR22][R8.64], R10 ;  /* 0x0000000a08001986 */ /* 0x0001e2000c101116 */
[----:B------:R-:W-:Y:S02]  /*3b380*/  LEA.HI.X.SX32 R7, R4, R5, 0x1, P6 ;  /* 0x0000000504077211 */ /* 0x000fe400030f0eff */
[----:B---3--:R-:W-:Y:S01]  /*3b390*/  ISETP.LT.AND P1, PT, R23, UR4, !P0 ;  /* 0x0000000417007c0c */ /* 0x008fe2000c721270 */
[----:B------:R-:W1:Y:S01]  /*3b3a0*/  LDCU UR4, c[0x0][0x39c] ;  /* 0x00007380ff0477ac */ /* 0x000e620008000800 */
[----:B------:R-:W-:Y:S02]  /*3b3b0*/  PRMT R0, R17, 0x7771, RZ ;  /* 0x0000777111007816 */ /* 0x000fe400000000ff */
[C---:B0-----:R-:W-:Y:S01]  /*3b3c0*/  IADD3 R8, P6, PT, R2.reuse, R3, RZ ;  /* 0x0000000302087210 */ /* 0x041fe20007fde0ff */
[----:B------:R-:W3:Y:S03]  /*3b3d0*/  LDL.LU R10, [R1+0xe10] ;  /* 0x000e1000010a7983 */ /* 0x000ee60000300800 */
[----:B------:R-:W-:Y:S01]  /*3b3e0*/  LEA.HI.X.SX32 R9, R2, R5, 0x1, P6 ;  /* 0x0000000502097211 */ /* 0x000fe200030f0eff */
[C---:B------:R-:W-:Y:S01]  /*3b3f0*/  IMAD R2, R56.reuse, 0x2, R2 ;  /* 0x0000000238027824 */ /* 0x040fe200078e0202 */
[----:B------:R0:W-:Y:S03]  /*3b400*/  @P3 STG.E.U8 desc[UR22][R6.64], R0 ;  /* 0x0000000006003986 */ /* 0x0001e6000c101116 */
[----:B------:R-:W-:Y:S01]  /*3b410*/  IMAD R4, R56, 0x2, R2 ;  /* 0x0000000238047824 */ /* 0x000fe200078e0202 */
[----:B0-----:R-:W-:-:S02]  /*3b420*/  IADD3 R6, P6, PT, R2, R3, RZ ;  /* 0x0000000302067210 */ /* 0x001fc40007fde0ff */
[C---:B------:R-:W-:Y:S02]  /*3b430*/  PRMT R0, R17.reuse, 0x7772, RZ ;  /* 0x0000777211007816 */ /* 0x040fe400000000ff */
[----:B------:R-:W-:Y:S02]  /*3b440*/  LEA.HI.X.SX32 R7, R2, R5, 0x1, P6 ;  /* 0x0000000502077211 */ /* 0x000fe400030f0eff */
[----:B------:R-:W-:Y:S01]  /*3b450*/  PRMT R17, R17, 0x7773, RZ ;  /* 0x0000777311117816 */ /* 0x000fe200000000ff */
[----:B------:R0:W-:Y:S04]  /*3b460*/  @P5 STG.E.U8 desc[UR22][R8.64], R0 ;  /* 0x0000000008005986 */ /* 0x0001e8000c101116 */
[----:B------:R1:W-:Y:S01]  /*3b470*/  @P4 STG.E.U8 desc[UR22][R6.64], R17 ;  /* 0x0000001106004986 */ /* 0x0003e2000c101116 */
[----:B------:R-:W-:Y:S01]  /*3b480*/  IMAD R2, R56, 0x2, R4 ;  /* 0x0000000238027824 */ /* 0x000fe200078e0204 */
[----:B--2---:R-:W-:Y:S01]  /*3b490*/  ISETP.LT.AND P3, PT, R22, UR5, !P0 ;  /* 0x0000000516007c0c */ /* 0x004fe2000c761270 */
[----:B------:R-:W2:Y:S01]  /*3b4a0*/  LDCU UR5, c[0x0][0x39c] ;  /* 0x00007380ff0577ac */ /* 0x000ea20008000800 */
[----:B0-----:R-:W-:-:S04]  /*3b4b0*/  IADD3 R8, P6, PT, R4, R3, RZ ;  /* 0x0000000304087210 */ /* 0x001fc80007fde0ff */
[----:B------:R-:W-:Y:S02]  /*3b4c0*/  LEA.HI.X.SX32 R9, R4, R5, 0x1, P6 ;  /* 0x0000000504097211 */ /* 0x000fe400030f0eff */
[----:B-1----:R-:W-:Y:S02]  /*3b4d0*/  IADD3 R6, P6, PT, R2, R3, RZ ;  /* 0x0000000302067210 */ /* 0x002fe40007fde0ff */
[----:B------:R-:W-:Y:S02]  /*3b4e0*/  PRMT R0, R18, 0x7770, RZ ;  /* 0x0000777012007816 */ /* 0x000fe400000000ff */
[----:B------:R-:W-:Y:S02]  /*3b4f0*/  LEA.HI.X.SX32 R7, R2, R5, 0x1, P6 ;  /* 0x0000000502077211 */ /* 0x000fe400030f0eff */
[----:B------:R-:W-:Y:S01]  /*3b500*/  PRMT R4, R18, 0x7771, RZ ;  /* 0x0000777112047816 */ /* 0x000fe200000000ff */
[----:B------:R0:W-:Y:S04]  /*3b510*/  @P1 STG.E.U8 desc[UR22][R8.64], R0 ;  /* 0x0000000008001986 */ /* 0x0001e8000c101116 */
[----:B------:R1:W-:Y:S01]  /*3b520*/  @P3 STG.E.U8 desc[UR22][R6.64], R4 ;  /* 0x0000000406003986 */ /* 0x0003e2000c101116 */
[----:B-----5:R-:W-:Y:S01]  /*3b530*/  ISETP.LT.AND P5, PT, R20, UR6, !P0 ;  /* 0x0000000614007c0c */ /* 0x020fe2000c7a1270 */
[----:B------:R-:W4:Y:S02]  /*3b540*/  LDCU UR6, c[0x0][0x39c] ;  /* 0x00007380ff0677ac */ /* 0x000f240008000800 */
[----:B------:R-:W5:Y:S01]  /*3b550*/  LDL.LU R20, [R1+0xe44] ;  /* 0x000e440001147983 */ /* 0x000f620000300800 */
[----:B------:R-:W-:Y:S01]  /*3b560*/  ISETP.LT.AND P4, PT, R11, UR4, !P0 ;  /* 0x000000040b007c0c */ /* 0x000fe2000c781270 */
[----:B------:R-:W3:Y:S02]  /*3b570*/  LDCU UR4, c[0x0][0x39c] ;  /* 0x00007380ff0477ac */ /* 0x000ee40008000800 */
[----:B------:R-:W5:Y:S04]  /*3b580*/  LDL.LU R11, [R1+0xe5c] ;  /* 0x000e5c00010b7983 */ /* 0x000f680000300800 */
[----:B------:R-:W5:Y:S01]  /*3b590*/  LDL.LU R17, [R1+0xef4] ;  /* 0x000ef40001117983 */ /* 0x000f620000300800 */
[----:B----4-:R-:W-:Y:S01]  /*3b5a0*/  ISETP.LT.AND P3, PT, R16, UR6, !P0 ;  /* 0x0000000610007c0c */ /* 0x010fe2000c761270 */
[----:B0-----:R-:W-:-:S02]  /*3b5b0*/  IMAD R0, R56, 0x2, R2 ;  /* 0x0000000238007824 */ /* 0x001fc400078e0202 */
[----:B------:R-:W4:Y:S01]  /*3b5c0*/  LDL.LU R16, [R1+0xf14] ;  /* 0x000f140001107983 */ /* 0x000f220000300800 */
[----:B--2---:R-:W-:Y:S01]  /*3b5d0*/  ISETP.LT.AND P1, PT, R21, UR5, !P0 ;  /* 0x0000000515007c0c */ /* 0x004fe2000c721270 */
[----:B------:R-:W5:Y:S01]  /*3b5e0*/  LDCU UR5, c[0x0][0x39c] ;  /* 0x00007380ff0577ac */ /* 0x000f620008000800 */
[----:B------:R-:W-:Y:S01]  /*3b5f0*/  IMAD R2, R56, 0x2, R0 ;  /* 0x0000000238027824 */ /* 0x000fe200078e0200 */
[----:B------:R-:W-:Y:S01]  /*3b600*/  IADD3 R8, P6, PT, R0, R3, RZ ;  /* 0x0000000300087210 */ /* 0x000fe20007fde0ff */
[----:B------:R-:W0:Y:S01]  /*3b610*/  LDCU UR6, c[0x0][0x39c] ;  /* 0x00007380ff0677ac */ /* 0x000e220008000800 */
[----:B-1----:R-:W-:Y:S02]  /*3b620*/  PRMT R4, R18, 0x7772, RZ ;  /* 0x0000777212047816 */ /* 0x002fe400000000ff */
[----:B------:R-:W-:Y:S01]  /*3b630*/  LEA.HI.X.SX32 R9, R0, R5, 0x1, P6 ;  /* 0x0000000500097211 */ /* 0x000fe200030f0eff */
[----:B------:R-:W-:Y:S01]  /*3b640*/  IMAD R0, R56, 0x2, R2 ;  /* 0x0000000238007824 */ /* 0x000fe200078e0202 */
[----:B------:R-:W-:-:S03]  /*3b650*/  IADD3 R6, P6, PT, R2, R3, RZ ;  /* 0x0000000302067210 */ /* 0x000fc60007fde0ff */
[----:B------:R1:W-:Y:S01]  /*3b660*/  @P5 STG.E.U8 desc[UR22][R8.64], R4 ;  /* 0x0000000408005986 */ /* 0x0003e2000c101116 */
[----:B------:R-:W-:Y:S02]  /*3b670*/  LEA.HI.X.SX32 R7, R2, R5, 0x1, P6 ;  /* 0x0000000502077211 */ /* 0x000fe400030f0eff */
[----:B---3--:R-:W-:Y:S01]  /*3b680*/  ISETP.LT.AND P5, PT, R10, UR4, !P0 ;  /* 0x000000040a007c0c */ /* 0x008fe2000c7a1270 */
[----:B------:R-:W2:Y:S01]  /*3b690*/  LDCU UR4, c[0x0][0x39c] ;  /* 0x00007380ff0477ac */ /* 0x000ea20008000800 */
[----:B------:R-:W-:Y:S01]  /*3b6a0*/  PRMT R18, R18, 0x7773, RZ ;  /* 0x0000777312127816 */ /* 0x000fe200000000ff */
[----:B------:R-:W3:Y:S01]  /*3b6b0*/  LDL.LU R10, [R1+0xde0] ;  /* 0x000de000010a7983 */ /* 0x000ee20000300800 */
[----:B------:R-:W-:Y:S02]  /*3b6c0*/  PRMT R2, R19, 0x7770, RZ ;  /* 0x0000777013027816 */ /* 0x000fe400000000ff */
[----:B-1----:R-:W-:-:S04]  /*3b6d0*/  IADD3 R8, P6, PT, R0, R3, RZ ;  /* 0x0000000300087210 */ /* 0x002fc80007fde0ff */
[----:B------:R-:W-:Y:S01]  /*3b6e0*/  LEA.HI.X.SX32 R9, R0, R5, 0x1, P6 ;  /* 0x0000000500097211 */ /* 0x000fe200030f0eff */
[----:B------:R-:W-:Y:S01]  /*3b6f0*/  IMAD R0, R56, 0x2, R0 ;  /* 0x0000000238007824 */ /* 0x000fe200078e0200 */
[----:B------:R1:W-:Y:S04]  /*3b700*/  @P4 STG.E.U8 desc[UR22][R6.64], R18 ;  /* 0x0000001206004986 */ /* 0x0003e8000c101116 */
[----:B------:R0:W-:Y:S04]  /*3b710*/  @P1 STG.E.U8 desc[UR22][R8.64], R2 ;  /* 0x0000000208001986 */ /* 0x0001e8000c101116 */
[----:B-1----:R-:W3:Y:S01]  /*3b720*/  LDL.LU R18, [R1+0xe58] ;  /* 0x000e580001127983 */ /* 0x002ee20000300800 */
[----:B0-----:R-:W-:Y:S01]  /*3b730*/  IADD3 R8, P6, PT, R0, R3, RZ ;  /* 0x0000000300087210 */ /* 0x001fe20007fde0ff */
[----:B------:R-:W-:-:S03]  /*3b740*/  IMAD R2, R56, 0x2, R0 ;  /* 0x0000000238027824 */ /* 0x000fc600078e0200 */
[----:B------:R-:W-:Y:S02]  /*3b750*/  LEA.HI.X.SX32 R9, R0, R5, 0x1, P6 ;  /* 0x0000000500097211 */ /* 0x000fe400030f0eff */
[----:B------:R-:W-:Y:S01]  /*3b760*/  IADD3 R6, P6, PT, R2, R3, RZ ;  /* 0x0000000302067210 */ /* 0x000fe20007fde0ff */
[----:B------:R-:W-:Y:S01]  /*3b770*/  IMAD R0, R56, 0x2, R2 ;  /* 0x0000000238007824 */ /* 0x000fe200078e0202 */
[C---:B------:R-:W-:Y:S02]  /*3b780*/  PRMT R4, R19.reuse, 0x7771, RZ ;  /* 0x0000777113047816 */ /* 0x040fe400000000ff */
[----:B------:R-:W-:Y:S02]  /*3b790*/  LEA.HI.X.SX32 R7, R2, R5, 0x1, P6 ;  /* 0x0000000502077211 */ /* 0x000fe400030f0eff */
[----:B------:R-:W-:Y:S01]  /*3b7a0*/  PRMT R2, R19, 0x7772, RZ ;  /* 0x0000777213027816 */ /* 0x000fe200000000ff */
[----:B------:R0:W-:Y:S04]  /*3b7b0*/  @P3 STG.E.U8 desc[UR22][R8.64], R4 ;  /* 0x0000000408003986 */ /* 0x0001e8000c101116 */
[----:B------:R-:W-:Y:S01]  /*3b7c0*/  @P5 STG.E.U8 desc[UR22][R6.64], R2 ;  /* 0x0000000206005986 */ /* 0x000fe2000c101116 */
[----:B-----5:R-:W-:Y:S01]  /*3b7d0*/  ISETP.LT.AND P4, PT, R20, UR5, !P0 ;  /* 0x0000000514007c0c */ /* 0x020fe2000c781270 */
[----:B------:R-:W4:Y:S01]  /*3b7e0*/  LDCU UR5, c[0x0][0x39c] ;  /* 0x00007380ff0577ac */ /* 0x000f220008000800 */
[----:B------:R-:W-:Y:S01]  /*3b7f0*/  ISETP.LT.AND P1, PT, R11, UR6, !P0 ;  /* 0x000000060b007c0c */ /* 0x000fe2000c721270 */
[----:B------:R-:W3:Y:S01]  /*3b800*/  LDCU UR6, c[0x0][0x39c] ;  /* 0x00007380ff0677ac */ /* 0x000ee20008000800 */
[----:B------:R-:W5:Y:S01]  /*3b810*/  LDL.LU R11, [R1+0xe7c] ;  /* 0x000e7c00010b7983 */ /* 0x000f620000300800 */
[----:B----4-:R-:W-:Y:S01]  /*3b820*/  ISETP.LT.AND P5, PT, R16, UR5, !P0 ;  /* 0x0000000510007c0c */ /* 0x010fe2000c7a1270 */
[----:B------:R-:W5:Y:S02]  /*3b830*/  LDCU UR5, c[0x0][0x39c] ;  /* 0x00007380ff0577ac */ /* 0x000f640008000800 */
[----:B------:R-:W4:Y:S01]  /*3b840*/  LDL.LU R16, [R1+0xecc] ;  /* 0x000ecc0001107983 */ /* 0x000f220000300800 */
[----:B0-----:R-:W-:-:S02]  /*3b850*/  IADD3 R8, P6, PT, R0, R3, RZ ;  /* 0x0000000300087210 */ /* 0x001fc40007fde0ff */
[----:B------:R-:W-:Y:S02]  /*3b860*/  PRMT R19, R19, 0x7773, RZ ;  /* 0x0000777313137816 */ /* 0x000fe400000000ff */
[----:B------:R-:W-:Y:S01]  /*3b870*/  LEA.HI.X.SX32 R9, R0, R5, 0x1, P6 ;  /* 0x0000000500097211 */ /* 0x000fe200030f0eff */
[C---:B------:R-:W-:Y:S01]  /*3b880*/  IMAD R0, R56.reuse, 0x2, R0 ;  /* 0x0000000238007824 */ /* 0x040fe200078e0200 */
[----:B--2---:R-:W-:Y:S01]  /*3b890*/  ISETP.LT.AND P3, PT, R17, UR4, !P0 ;  /* 0x0000000411007c0c */ /* 0x004fe2000c761270 */
[----:B------:R-:W0:Y:S02]  /*3b8a0*/  LDCU UR4, c[0x0][0x39c] ;  /* 0x00007380ff0477ac */ /* 0x000e240008000800 */
[----:B------:R1:W-:Y:S01]  /*3b8b0*/  @P4 STG.E.U8 desc[UR22][R8.64], R19 ;  /* 0x0000001308004986 */ /* 0x0003e2000c101116 */
[----:B------:R-:W-:Y:S01]  /*3b8c0*/  IMAD R4, R56, 0x2, R0 ;  /* 0x0000000238047824 */ /* 0x000fe200078e0200 */
[C---:B-1----:R-:W-:Y:S02]  /*3b8d0*/  IADD3 R8, P6, PT, R0.reuse, R3, RZ ;  /* 0x0000000300087210 */ /* 0x042fe40007fde0ff */
[----:B------:R-:W2:Y:S02]  /*3b8e0*/  LDL.LU R19, [R1+0xf28] ;  /* 0x000f280001137983 */ /* 0x000ea40000300800 */
[----:B------:R-:W-:-:S02]  /*3b8f0*/  LEA.HI.X.SX32 R9, R0, R5, 0x1, P6 ;  /* 0x0000000500097211 */ /* 0x000fc400030f0eff */
[----:B------:R-:W2:Y:S01]  /*3b900*/  LDL.LU R17, [R1+0xddc] ;  /* 0x000ddc0001117983 */ /* 0x000ea20000300800 */
[----:B------:R-:W-:Y:S02]  /*3b910*/  IADD3 R6, P6, PT, R4, R3, RZ ;  /* 0x0000000304067210 */ /* 0x000fe40007fde0ff */
[----:B---3--:R-:W-:Y:S01]  /*3b920*/  ISETP.LT.AND P4, PT, R10, UR6, !P0 ;  /* 0x000000060a007c0c */ /* 0x008fe2000c781270 */
[----:B------:R-:W4:Y:S01]  /*3b930*/  LDCU UR6, c[0x0][0x39c] ;  /* 0x00007380ff0677ac */ /* 0x000f220008000800 */
[C---:B------:R-:W-:Y:S02]  /*3b940*/  PRMT R10, R12.reuse, 0x7770, RZ ;  /* 0x000077700c0a7816 */ /* 0x040fe400000000ff */
[----:B------:R-:W-:Y:S02]  /*3b950*/  PRMT R0, R12, 0x7771, RZ ;  /* 0x000077710c007816 */ /* 0x000fe400000000ff */
[----:B------:R-:W-:Y:S01]  /*3b960*/  LEA.HI.X.SX32 R7, R4, R5, 0x1, P6 ;  /* 0x0000000504077211 */ /* 0x000fe200030f0eff */
[----:B------:R1:W-:Y:S04]  /*3b970*/  @P1 STG.E.U8 desc[UR22][R8.64], R10 ;  /* 0x0000000a08001986 */ /* 0x0003e8000c101116 */
[----:B------:R3:W-:Y:S01]  /*3b980*/  @P3 STG.E.U8 desc[UR22][R6.64], R0 ;  /* 0x0000000006003986 */ /* 0x0007e2000c101116 */
[----:B------:R-:W-:-:S05]  /*3b990*/  IMAD R2, R56, 0x2, R4 ;  /* 0x0000000238027824 */ /* 0x000fca00078e0204 */
[----:B-1----:R-:W-:-:S04]  /*3b9a0*/  IADD3 R8, P6, PT, R2, R3, RZ ;  /* 0x0000000302087210 */ /* 0x002fc80007fde0ff */
[----:B------:R-:W-:Y:S02]  /*3b9b0*/  LEA.HI.X.SX32 R9, R2, R5, 0x1, P6 ;  /* 0x0000000502097211 */ /* 0x000fe400030f0eff */
[----:B---3--:R-:W-:Y:S02]  /*3b9c0*/  PRMT R0, R12, 0x7772, RZ ;  /* 0x000077720c007816 */ /* 0x008fe400000000ff */
[----:B0-----:R-:W-:Y:S02]  /*3b9d0*/  ISETP.LT.AND P1, PT, R18, UR4, !P0 ;  /* 0x0000000412007c0c */ /* 0x001fe4000c721270 */
[----:B-----5:R-:W-:Y:S01]  /*3b9e0*/  ISETP.LT.AND P3, PT, R11, UR5, !P0 ;  /* 0x000000050b007c0c */ /* 0x020fe2000c761270 */
[----:B------:R0:W-:Y:S01]  /*3b9f0*/  @P5 STG.E.U8 desc[UR22][R8.64], R0 ;  /* 0x0000000008005986 */ /* 0x0001e2000c101116 */
[----:B------:R-:W-:Y:S01]  /*3ba00*/  IMAD R2, R56, 0x2, R2 ;  /* 0x0000000238027824 */ /* 0x000fe200078e0202 */
[----:B------:R-:W2:Y:S02]  /*3ba10*/  LDCU UR5, c[0x0][0x39c] ;  /* 0x00007380ff0577ac */ /* 0x000ea40008000800 */
[----:B------:R-:W3:Y:S01]  /*3ba20*/  LDL.LU R11, [R1+0xe30] ;  /* 0x000e3000010b7983 */ /* 0x000ee20000300800 */
[----:B------:R-:W-:Y:S01]  /*3ba30*/  PRMT R12, R12, 0x7773, RZ ;  /* 0x000077730c0c7816 */ /* 0x000fe200000000ff */
[----:B------:R-:W1:Y:S02]  /*3ba40*/  LDCU UR4, c[0x0][0x39c] ;  /* 0x00007380ff0477ac */ /* 0x000e640008000800 */
[----:B------:R-:W5:Y:S01]  /*3ba50*/  LDL.LU R18, [R1+0xea8] ;  /* 0x000ea80001127983 */ /* 0x000f620000300800 */
[----:B----4-:R-:W-:Y:S01]  /*3ba60*/  ISETP.LT.AND P5, PT, R16, UR6, !P0 ;  /* 0x0000000610007c0c */ /* 0x010fe2000c7a1270 */
[----:B------:R-:W-:-:S02]  /*3ba70*/  IMAD R4, R56, 0x2, R2 ;  /* 0x0000000238047824 */ /* 0x000fc400078e0202 */
[----:B------:R-:W4:Y:S01]  /*3ba80*/  LDL.LU R16, [R1+0xec8] ;  /* 0x000ec80001107983 */ /* 0x000f220000300800 */
[C---:B0-----:R-:W-:Y:S01]  /*3ba90*/  IADD3 R8, P6, PT, R2.reuse, R3, RZ ;  /* 0x0000000302087210 */ /* 0x041fe20007fde0ff */
[----:B------:R-:W3:Y:S02]  /*3baa0*/  LDCU UR6, c[0x0][0x39c] ;  /* 0x00007380ff0677ac */ /* 0x000ee40008000800 */
[----:B------:R-:W5:Y:S01]  /*3bab0*/  LDL.LU R10, [R1+0xf10] ;  /* 0x000f1000010a7983 */ /* 0x000f620000300800 */
[----:B------:R-:W-:Y:S01]  /*3bac0*/  LEA.HI.X.SX32 R9, R2, R5, 0x1, P6 ;  /* 0x0000000502097211 */ /* 0x000fe200030f0eff */
[----:B------:R-:W-:Y:S01]  /*3bad0*/  IMAD R2, R56, 0x2, R4 ;  /* 0x0000000238027824 */ /* 0x000fe200078e0204 */
[----:B------:R-:W-:-:S03]  /*3bae0*/  IADD3 R6, P6, PT, R4, R3, RZ ;  /* 0x0000000304067210 */ /* 0x000fc60007fde0ff */
[----:B------:R0:W-:Y:S01]  /*3baf0*/  @P4 STG.E.U8 desc[UR22][R8.64], R12 ;  /* 0x0000000c08004986 */ /* 0x0001e2000c101116 */
[----:B------:R-:W-:Y:S02]  /*3bb00*/  LEA.HI.X.SX32 R7, R4, R5, 0x1, P6 ;  /* 0x0000000504077211 */ /* 0x000fe400030f0eff */
[C---:B------:R-:W-:Y:S02]  /*3bb10*/  PRMT R0, R13.reuse, 0x7770, RZ ;  /* 0x000077700d007816 */ /* 0x040fe400000000ff */
[----:B------:R-:W-:Y:S02]  /*3bb20*/  PRMT R4, R13, 0x7771, RZ ;  /* 0x000077710d047816 */ /* 0x000fe400000000ff */
[C---:B0-----:R-:W-:Y:S01]  /*3bb30*/  IADD3 R8, P6, PT, R2.reuse, R3, RZ ;  /* 0x0000000302087210 */ /* 0x041fe20007fde0ff */
[----:B------:R0:W-:Y:S03]  /*3bb40*/  @P1 STG.E.U8 desc[UR22][R6.64], R0 ;  /* 0x0000000006001986 */ /* 0x0001e6000c101116 */
[----:B------:R-:W-:-:S02]  /*3bb50*/  LEA.HI.X.SX32 R9, R2, R5, 0x1, P6 ;  /* 0x0000000502097211 */ /* 0x000fc400030f0eff */
[----:B--2---:R-:W-:Y:S01]  /*3bb60*/  ISETP.LT.AND P1, PT, R17, UR5, !P0 ;  /* 0x0000000511007c0c */ /* 0x004fe2000c721270 */
[----:B------:R-:W4:Y:S01]  /*3bb70*/  LDCU UR5, c[0x0][0x39c] ;  /* 0x00007380ff0577ac */ /* 0x000f220008000800 */
[----:B------:R-:W2:Y:S04]  /*3bb80*/  LDL.LU R17, [R1+0xe0c] ;  /* 0x000e0c0001117983 */ /* 0x000ea80000300800 */
[----:B------:R1:W-:Y:S01]  /*3bb90*/  @P3 STG.E.U8 desc[UR22][R8.64], R4 ;  /* 0x0000000408003986 */ /* 0x0003e2000c101116 */
[C---:B0-----:R-:W-:Y:S01]  /*3bba0*/  IMAD R0, R56.reuse, 0x2, R2 ;  /* 0x0000000238007824 */ /* 0x041fe200078e0202 */
[----:B-1----:R-:W-:Y:S01]  /*3bbb0*/  ISETP.LT.AND P4, PT, R19, UR4, !P0 ;  /* 0x0000000413007c0c */ /* 0x002fe2000c781270 */
[----:B------:R-:W5:Y:S02]  /*3bbc0*/  LDCU UR4, c[0x0][0x39c] ;  /* 0x00007380ff0477ac */ /* 0x000f640008000800 */
[----:B------:R-:W-:Y:S01]  /*3bbd0*/  IMAD R2, R56, 0x2, R0 ;  /* 0x0000000238027824 */ /* 0x000fe200078e0200 */
[----:B------:R-:W-:-:S04]  /*3bbe0*/  IADD3 R6, P6, PT, R0, R3, RZ ;  /* 0x0000000300067210 */ /* 0x000fc80007fde0ff */
[----:B------:R-:W-:Y:S02]  /*3bbf0*/  LEA.HI.X.SX32 R7, R0, R5, 0x1, P6 ;  /* 0x0000000500077211 */ /* 0x000fe400030f0eff */
[C---:B------:R-:W-:Y:S02]  /*3bc00*/  IADD3 R8, P6, PT, R2.reuse, R3, RZ ;  /* 0x0000000302087210 */ /* 0x040fe40007fde0ff */
[C---:B------:R-:W-:Y:S02]  /*3bc10*/  PRMT R4, R13.reuse, 0x7772, RZ ;  /* 0x000077720d047816 */ /* 0x040fe400000000ff */
[----:B------:R-:W-:Y:S02]  /*3bc20*/  PRMT R13, R13, 0x7773, RZ ;  /* 0x000077730d0d7816 */ /* 0x000fe400000000ff */
[----:B------:R-:W-:Y:S01]  /*3bc30*/  LEA.HI.X.SX32 R9, R2, R5, 0x1, P6 ;  /* 0x0000000502097211 */ /* 0x000fe200030f0eff */
[----:B------:R-:W-:Y:S04]  /*3bc40*/  @P5 STG.E.U8 desc[UR22][R6.64], R4 ;  /* 0x0000000406005986 */ /* 0x000fe8000c101116 */
[----:B------:R0:W-:Y:S01]  /*3bc50*/  @P4 STG.E.U8 desc[UR22][R8.64], R13 ;  /* 0x0000000d08004986 */ /* 0x0001e2000c101116 */
[----:B---3--:R-:W-:Y:S01]  /*3bc60*/  ISETP.LT.AND P3, PT, R11, UR6, !P0 ;  /* 0x000000060b007c0c */ /* 0x008fe2000c761270 */
[----:B------:R-:W1:Y:S02]  /*3bc70*/  LDCU UR6, c[0x0][0x39c] ;  /* 0x00007380ff0677ac */ /* 0x000e640008000800 */
[----:B------:R-:W3:Y:S01]  /*3bc80*/  LDL.LU R11, [R1+0xe2c] ;  /* 0x000e2c00010b7983 */ /* 0x000ee20000300800 */
[----:B----4-:R-:W-:Y:S01]  /*3bc90*/  ISETP.LT.AND P4, PT, R16, UR5, !P0 ;  /* 0x0000000510007c0c */ /* 0x010fe2000c781270 */
[----:B------:R-:W-:-:S02]  /*3bca0*/  IMAD R0, R56, 0x2, R2 ;  /* 0x0000000238007824 */ /* 0x000fc400078e0202 */
[----:B------:R-:W4:Y:S01]  /*3bcb0*/  LDL.LU R16, [R1+0xe78] ;  /* 0x000e780001107983 */ /* 0x000f220000300800 */
[----:B------:R-:W3:Y:S03]  /*3bcc0*/  LDCU UR5, c[0x0][0x39c] ;  /* 0x00007380ff0577ac */ /* 0x000ee60008000800 */
[----:B0-----:R-:W4:Y:S04]  /*3bcd0*/  LDL.LU R13, [R1+0xef0] ;  /* 0x000ef000010d7983 */ /* 0x001f280000300800 */
[----:B------:R-:W4:Y:S01]  /*3bce0*/  LDL.LU R12, [R1+0xf0c] ;  /* 0x000f0c00010c7983 */ /* 0x000f220000300800 */
[----:B------:R-:W-:-:S04]  /*3bcf0*/  IADD3 R6, P6, PT, R0, R3, RZ ;  /* 0x0000000300067210 */ /* 0x000fc80007fde0ff */
[----:B------:R-:W-:Y:S01]  /*3bd00*/  LEA.HI.X.SX32 R7, R0, R5, 0x1, P6 ;  /* 0x0000000500077211 */ /* 0x000fe200030f0eff */
[----:B------:R-:W-:Y:S01]  /*3bd10*/  IMAD R0, R56, 0x2, R0 ;  /* 0x0000000238007824 */ /* 0x000fe200078e0200 */
[----:B------:R-:W-:Y:S02]  /*3bd20*/  PRMT R2, R14, 0x7770, RZ ;  /* 0x000077700e027816 */ /* 0x000fe400000000ff */
[----:B-----5:R-:W-:Y:S01]  /*3bd30*/  ISETP.LT.AND P5, PT, R18, UR4, !P0 ;  /* 0x0000000412007c0c */ /* 0x020fe2000c7a1270 */
[----:B------:R-:W-:Y:S01]  /*3bd40*/  IMAD R4, R56, 0x2, R0 ;  /* 0x0000000238047824 */ /* 0x000fe200078e0200 */
[----:B------:R-:W-:Y:S01]  /*3bd50*/  IADD3 R8, P6, PT, R0, R3, RZ ;  /* 0x0000000300087210 */ /* 0x000fe20007fde0ff */
[----:B------:R0:W-:Y:S01]  /*3bd60*/  @P1 STG.E.U8 desc[UR22][R6.64], R2 ;  /* 0x0000000206001986 */ /* 0x0001e2000c101116 */
[----:B------:R-:W2:Y:S01]  /*3bd70*/  LDCU UR4, c[0x0][0x39c] ;  /* 0x00007380ff0477ac */ /* 0x000ea20008000800 */
[----:B-1----:R-:W-:Y:S02]  /*3bd80*/  ISETP.LT.AND P1, PT, R10, UR6, !P0 ;  /* 0x000000060a007c0c */ /* 0x002fe4000c721270 */
[----:B------:R-:W-:Y:S01]  /*3bd90*/  LEA.HI.X.SX32 R9, R0, R5, 0x1, P6 ;  /* 0x0000000500097211 */ /* 0x000fe200030f0eff */
[----:B------:R-:W4:Y:S01]  /*3bda0*/  LDCU UR6, c[0x0][0x39c] ;  /* 0x00007380ff0677ac */ /* 0x000f220008000800 */
[----:B------:R-:W-:-:S02]  /*3bdb0*/  PRMT R10, R14, 0x7771, RZ ;  /* 0x000077710e0a7816 */ /* 0x000fc400000000ff */
[----:B------:R-:W-:Y:S02]  /*3bdc0*/  PRMT R0, R14, 0x7772, RZ ;  /* 0x000077720e007816 */ /* 0x000fe400000000ff */
[----:B0-----:R-:W-:Y:S01]  /*3bdd0*/  IADD3 R6, P6, PT, R4, R3, RZ ;  /* 0x0000000304067210 */ /* 0x001fe20007fde0ff */
[----:B------:R-:W-:Y:S01]  /*3bde0*/  IMAD R2, R56, 0x2, R4 ;  /* 0x0000000238027824 */ /* 0x000fe200078e0204 */
[----:B------:R0:W-:Y:S02]  /*3bdf0*/  @P3 STG.E.U8 desc[UR22][R8.64], R10 ;  /* 0x0000000a08003986 */ /* 0x0001e4000c101116 */
[----:B------:R-:W-:Y:S02]  /*3be00*/  LEA.HI.X.SX32 R7, R4, R5, 0x1, P6 ;  /* 0x0000000504077211 */ /* 0x000fe400030f0eff */
[----:B------:R-:W-:-:S03]  /*3be10*/  PRMT R14, R14, 0x7773, RZ ;  /* 0x000077730e0e7816 */ /* 0x000fc600000000ff */
[----:B------:R-:W-:Y:S01]  /*3be20*/  @P5 STG.E.U8 desc[UR22][R6.64], R0 ;  /* 0x0000000006005986 */ /* 0x000fe2000c101116 */
[----:B0-----:R-:W-:-:S04]  /*3be30*/  IADD3 R8, P6, PT, R2, R3, RZ ;  /* 0x0000000302087210 */ /* 0x001fc80007fde0ff */
[----:B------:R-:W-:Y:S01]  /*3be40*/  LEA.HI.X.SX32 R9, R2, R5, 0x1, P6 ;  /* 0x0000000502097211 */ /* 0x000fe200030f0eff */
[C---:B------:R-:W-:Y:S01]  /*3be50*/  IMAD R2, R56.reuse, 0x2, R2 ;  /* 0x0000000238027824 */ /* 0x040fe200078e0202 */
[----:B--2---:R-:W-:Y:S01]  /*3be60*/  ISETP.LT.AND P3, PT, R17, UR4, !P0 ;  /* 0x0000000411007c0c */ /* 0x004fe2000c761270 */
[----:B------:R-:W0:Y:S02]  /*3be70*/  LDCU UR4, c[0x0][0x39c] ;  /* 0x00007380ff0477ac */ /* 0x000e240008000800 */
[----:B------:R1:W-:Y:S01]  /*3be80*/  @P4 STG.E.U8 desc[UR22][R8.64], R14 ;  /* 0x0000000e08004986 */ /* 0x0003e2000c101116 */
[----:B------:R-:W-:Y:S01]  /*3be90*/  IMAD R4, R56, 0x2, R2 ;  /* 0x0000000238047824 */ /* 0x000fe200078e0202 */
[----:B------:R-:W-:Y:S02]  /*3bea0*/  PRMT R10, R15, 0x7770, RZ ;  /* 0x000077700f0a7816 */ /* 0x000fe400000000ff */
[----:B-1----:R-:W-:-:S04]  /*3beb0*/  IADD3 R8, P6, PT, R2, R3, RZ ;  /* 0x0000000302087210 */ /* 0x002fc80007fde0ff */
[----:B------:R-:W-:Y:S02]  /*3bec0*/  LEA.HI.X.SX32 R9, R2, R5, 0x1, P6 ;  /* 0x0000000502097211 */ /* 0x000fe400030f0eff */
[C---:B------:R-:W-:Y:S02]  /*3bed0*/  IADD3 R6, P6, PT, R4.reuse, R3, RZ ;  /* 0x0000000304067210 */ /* 0x040fe40007fde0ff */
[----:B------:R-:W-:Y:S02]  /*3bee0*/  PRMT R0, R15, 0x7771, RZ ;  /* 0x000077710f007816 */ /* 0x000fe400000000ff */
[----:B------:R-:W-:Y:S01]  /*3bef0*/  LEA.HI.X.SX32 R7, R4, R5, 0x1, P6 ;  /* 0x0000000504077211 */ /* 0x000fe200030f0eff */
[----:B------:R-:W-:Y:S04]  /*3bf00*/  @P1 STG.E.U8 desc[UR22][R8.64], R10 ;  /* 0x0000000a08001986 */ /* 0x000fe8000c101116 */
[----:B------:R1:W-:Y:S01]  /*3bf10*/  @P3 STG.E.U8 desc[UR22][R6.64], R0 ;  /* 0x0000000006003986 */ /* 0x0003e2000c101116 */
[----:B---3--:R-:W-:Y:S01]  /*3bf20*/  ISETP.LT.AND P5, PT, R11, UR5, !P0 ;  /* 0x000000050b007c0c */ /* 0x008fe2000c7a1270 */
[----:B------:R-:W2:Y:S02]  /*3bf30*/  LDCU UR5, c[0x0][0x39c] ;  /* 0x00007380ff0577ac */ /* 0x000ea40008000800 */
[----:B------:R-:W3:Y:S01]  /*3bf40*/  LDL.LU R11, [R1+0xdd8] ;  /* 0x000dd800010b7983 */ /* 0x000ee20000300800 */
[----:B----4-:R-:W-:Y:S01]  /*3bf50*/  ISETP.LT.AND P4, PT, R16, UR6, !P0 ;  /* 0x0000000610007c0c */ /* 0x010fe2000c781270 */
[----:B------:R-:W3:Y:S02]  /*3bf60*/  LDCU UR6, c[0x0][0x39c] ;  /* 0x00007380ff0677ac */ /* 0x000ee40008000800 */
[----:B------:R-:W4:Y:S04]  /*3bf70*/  LDL.LU R16, [R1+0xe54] ;  /* 0x000e540001107983 */ /* 0x000f280000300800 */
[----:B------:R-:W5:Y:S01]  /*3bf80*/  LDL.LU R14, [R1+0xe74] ;  /* 0x000e7400010e7983 */ /* 0x000f620000300800 */
[----:B--2---:R-:W-:Y:S01]  /*3bf90*/  ISETP.LT.AND P3, PT, R12, UR5, !P0 ;  /* 0x000000050c007c0c */ /* 0x004fe2000c761270 */
[----:B------:R-:W-:-:S02]  /*3bfa0*/  IMAD R2, R56, 0x2, R4 ;  /* 0x0000000238027824 */ /* 0x000fc400078e0204 */
[----:B------:R-:W2:Y:S01]  /*3bfb0*/  LDL.LU R12, [R1+0xec4] ;  /* 0x000ec400010c7983 */ /* 0x000ea20000300800 */
[----:B-1----:R-:W-:Y:S01]  /*3bfc0*/  PRMT R0, R15, 0x7772, RZ ;  /* 0x000077720f007816 */ /* 0x002fe200000000ff */
[----:B------:R-:W5:Y:S01]  /*3bfd0*/  LDCU UR5, c[0x0][0x39c] ;  /* 0x00007380ff0577ac */ /* 0x000f620008000800 */
[----:B------:R-:W-:-:S04]  /*3bfe0*/  IADD3 R8, P6, PT, R2, R3, RZ ;  /* 0x0000000302087210 */ /* 0x000fc80007fde0ff */
[----:B------:R-:W-:Y:S01]  /*3bff0*/  LEA.HI.X.SX32 R9, R2, R5, 0x1, P6 ;  /* 0x0000000502097211 */ /* 0x000fe200030f0eff */
[C---:B------:R-:W-:Y:S01]  /*3c000*/  IMAD R2, R56.reuse, 0x2, R2 ;  /* 0x0000000238027824 */ /* 0x040fe200078e0202 */
[----:B0-----:R-:W-:Y:S01]  /*3c010*/  ISETP.LT.AND P1, PT, R13, UR4, !P0 ;  /* 0x000000040d007c0c */ /* 0x001fe2000c721270 */
[----:B------:R-:W4:Y:S01]  /*3c020*/  LDCU UR4, c[0x0][0x39c] ;  /* 0x00007380ff0477ac */ /* 0x000f220008000800 */
[----:B------:R-:W4:Y:S01]  /*3c030*/  LDL.LU R13, [R1+0xf24] ;  /* 0x000f2400010d7983 */ /* 0x000f220000300800 */
[----:B------:R-:W-:Y:S01]  /*3c040*/  IMAD R4, R56, 0x2, R2 ;  /* 0x0000000238047824 */ /* 0x000fe200078e0202 */
[C---:B------:R-:W-:Y:S02]  /*3c050*/  IADD3 R6, P6, PT, R2.reuse, R3, RZ ;  /* 0x0000000302067210 */ /* 0x040fe40007fde0ff */
[----:B------:R0:W-:Y:S01]  /*3c060*/  @P5 STG.E.U8 desc[UR22][R8.64], R0 ;  /* 0x0000000008005986 */ /* 0x0001e2000c101116 */
[----:B------:R-:W-:Y:S02]  /*3c070*/  PRMT R15, R15, 0x7773, RZ ;  /* 0x000077730f0f7816 */ /* 0x000fe400000000ff */
[----:B------:R-:W-:Y:S01]  /*3c080*/  LEA.HI.X.SX32 R7, R2, R5, 0x1, P6 ;  /* 0x0000000502077211 */ /* 0x000fe200030f0eff */
[----:B------:R-:W-:-:S04]  /*3c090*/  IMAD R2, R56, 0x2, R4 ;  /* 0x0000000238027824 */ /* 0x000fc800078e0204 */
[----:B------:R1:W-:Y:S01]  /*3c0a0*/  @P4 STG.E.U8 desc[UR22][R6.64], R15 ;  /* 0x0000000f06004986 */ /* 0x0003e2000c101116 */
        /* <DEDUP_REMOVED lines=8> */
[----:B---3--:R-:W-:Y:S01]  /*3c130*/  ISETP.LT.AND P5, PT, R11, UR6, !P0 ;  /* 0x000000060b007c0c */ /* 0x008fe2000c7a1270 */
[----:B------:R-:W2:Y:S02]  /*3c140*/  LDCU UR6, c[0x0][0x39c] ;  /* 0x00007380ff0677ac */ /* 0x000ea40008000800 */
[----:B------:R-:W3:Y:S04]  /*3c150*/  LDL.LU R11, [R1+0xdd4] ;  /* 0x000dd400010b7983 */ /* 0x000ee80000300800 */
[----:B------:R-:W3:Y:S04]  /*3c160*/  LDL.LU R10, [R1+0xe28] ;  /* 0x000e2800010a7983 */ /* 0x000ee80000300800 */
[----:B------:R-:W3:Y:S01]  /*3c170*/  LDL.LU R15, [R1+0xea4] ;  /* 0x000ea400010f7983 */ /* 0x000ee20000300800 */
[----:B--2---:R-:W-:Y:S01]  /*3c180*/  ISETP.LT.AND P3, PT, R12, UR6, !P0 ;  /* 0x000000060c007c0c */ /* 0x004fe2000c761270 */
[----:B0-----:R-:W-:-:S02]  /*3c190*/  IMAD R0, R56, 0x2, R2 ;  /* 0x0000000238007824 */ /* 0x001fc400078e0202 */
[----:B------:R-:W2:Y:S01]  /*3c1a0*/  LDL.LU R12, [R1+0xec0] ;  /* 0x000ec000010c7983 */ /* 0x000ea20000300800 */
[----:B-----5:R-:W-:Y:S01]  /*3c1b0*/  ISETP.LT.AND P1, PT, R14, UR5, !P0 ;  /* 0x000000050e007c0c */ /* 0x020fe2000c721270 */
[----:B------:R-:W3:Y:S01]  /*3c1c0*/  LDCU UR5, c[0x0][0x39c] ;  /* 0x00007380ff0577ac */ /* 0x000ee20008000800 */
[----:B------:R-:W-:Y:S01]  /*3c1d0*/  IMAD R2, R56, 0x2, R0 ;  /* 0x0000000238027824 */ /* 0x000fe200078e0200 */
[----:B------:R-:W-:Y:S02]  /*3c1e0*/  IADD3 R8, P6, PT, R0, R3, RZ ;  /* 0x0000000300087210 */ /* 0x000fe40007fde0ff */
[----:B----4-:R-:W-:Y:S01]  /*3c1f0*/  ISETP.LT.AND P4, PT, R16, UR4, !P0 ;  /* 0x0000000410007c0c */ /* 0x010fe2000c781270 */
[----:B------:R-:W0:Y:S01]  /*3c200*/  LDCU UR4, c[0x0][0x39c] ;  /* 0x00007380ff0477ac */ /* 0x000e220008000800 */
[----:B------:R-:W-:Y:S01]  /*3c210*/  LEA.HI.X.SX32 R9, R0, R5, 0x1, P6 ;  /* 0x0000000500097211 */ /* 0x000fe200030f0eff */
[----:B------:R-:W-:Y:S01]  /*3c220*/  IMAD R0, R56, 0x2, R2 ;  /* 0x0000000238007824 */ /* 0x000fe200078e0202 */
[----:B-1----:R-:W-:Y:S01]  /*3c230*/  PRMT R4, R28, 0x7772, RZ ;  /* 0x000077721c047816 */ /* 0x002fe200000000ff */
[----:B------:R-:W1:Y:S01]  /*3c240*/  LDCU UR6, c[0x0][0x39c] ;  /* 0x00007380ff0677ac */ /* 0x000e620008000800 */
[----:B------:R-:W-:-:S02]  /*3c250*/  IADD3 R6, P6, PT, R2, R3, RZ ;  /* 0x0000000302067210 */ /* 0x000fc40007fde0ff */
[----:B------:R-:W-:Y:S01]  /*3c260*/  PRMT R28, R28, 0x7773, RZ ;  /* 0x000077731c1c7816 */ /* 0x000fe200000000ff */
[----:B------:R4:W-:Y:S01]  /*3c270*/  @P5 STG.E.U8 desc[UR22][R8.64], R4 ;  /* 0x0000000408005986 */ /* 0x0009e2000c101116 */
[----:B------:R-:W-:Y:S02]  /*3c280*/  LEA.HI.X.SX32 R7, R2, R5, 0x1, P6 ;  /* 0x0000000502077211 */ /* 0x000fe400030f0eff */
[----:B------:R-:W-:-:S03]  /*3c290*/  PRMT R2, R29, 0x7770, RZ ;  /* 0x000077701d027816 */ /* 0x000fc600000000ff */
[----:B------:R-:W-:Y:S01]  /*3c2a0*/  @P4 STG.E.U8 desc[UR22][R6.64], R28 ;  /* 0x0000001c06004986 */ /* 0x000fe2000c101116 */
[----:B----4-:R-:W-:-:S04]  /*3c2b0*/  IADD3 R8, P6, PT, R0, R3, RZ ;  /* 0x0000000300087210 */ /* 0x010fc80007fde0ff */
[----:B------:R-:W-:Y:S01]  /*3c2c0*/  LEA.HI.X.SX32 R9, R0, R5, 0x1, P6 ;  /* 0x0000000500097211 */ /* 0x000fe200030f0eff */
[C---:B------:R-:W-:Y:S01]  /*3c2d0*/  IMAD R0, R56.reuse, 0x2, R0 ;  /* 0x0000000238007824 */ /* 0x040fe200078e0200 */
[----:B0-----:R-:W-:Y:S01]  /*3c2e0*/  ISETP.LT.AND P5, PT, R13, UR4, !P0 ;  /* 0x000000040d007c0c */ /* 0x001fe2000c7a1270 */
[----:B------:R-:W0:Y:S02]  /*3c2f0*/  LDCU UR4, c[0x0][0x39c] ;  /* 0x00007380ff0477ac */ /* 0x000e240008000800 */
[----:B------:R4:W-:Y:S01]  /*3c300*/  @P1 STG.E.U8 desc[UR22][R8.64], R2 ;  /* 0x0000000208001986 */ /* 0x0009e2000c101116 */
[----:B------:R-:W-:Y:S01]  /*3c310*/  IMAD R4, R56, 0x2, R0 ;  /* 0x0000000238047824 */ /* 0x000fe200078e0200 */
[----:B----4-:R-:W-:-:S04]  /*3c320*/  IADD3 R8, P6, PT, R0, R3, RZ ;  /* 0x0000000300087210 */ /* 0x010fc80007fde0ff */
[----:B------:R-:W-:Y:S02]  /*3c330*/  LEA.HI.X.SX32 R9, R0, R5, 0x1, P6 ;  /* 0x0000000500097211 */ /* 0x000fe400030f0eff */
[C---:B------:R-:W-:Y:S02]  /*3c340*/  IADD3 R6, P6, PT, R4.reuse, R3, RZ ;  /* 0x0000000304067210 */ /* 0x040fe40007fde0ff */
[----:B------:R-:W-:Y:S02]  /*3c350*/  PRMT R0, R29, 0x7772, RZ ;  /* 0x000077721d007816 */ /* 0x000fe400000000ff */
[----:B------:R-:W-:Y:S02]  /*3c360*/  LEA.HI.X.SX32 R7, R4, R5, 0x1, P6 ;  /* 0x0000000504077211 */ /* 0x000fe400030f0eff */
[----:B---3--:R-:W-:Y:S01]  /*3c370*/  ISETP.LT.AND P4, PT, R11, UR5, !P0 ;  /* 0x000000050b007c0c */ /* 0x008fe2000c781270 */
[----:B------:R-:W2:Y:S01]  /*3c380*/  LDCU UR5, c[0x0][0x39c] ;  /* 0x00007380ff0577ac */ /* 0x000ea20008000800 */
[----:B------:R-:W3:Y:S01]  /*3c390*/  LDL.LU R11, [R1+0xf08] ;  /* 0x000f0800010b7983 */ /* 0x000ee20000300800 */
[----:B-1----:R-:W-:Y:S01]  /*3c3a0*/  ISETP.LT.AND P1, PT, R10, UR6, !P0 ;  /* 0x000000060a007c0c */ /* 0x002fe2000c721270 */
[----:B------:R-:W3:Y:S01]  /*3c3b0*/  LDCU UR6, c[0x0][0x39c] ;  /* 0x00007380ff0677ac */ /* 0x000ee20008000800 */
[C---:B------:R-:W-:Y:S01]  /*3c3c0*/  PRMT R10, R29.reuse, 0x7771, RZ ;  /* 0x000077711d0a7816 */ /* 0x040fe200000000ff */
[----:B------:R-:W4:Y:S04]  /*3c3d0*/  LDL.LU R14, [R1+0xe08] ;  /* 0x000e0800010e7983 */ /* 0x000f280000300800 */
[----:B------:R1:W-:Y:S04]  /*3c3e0*/  @P3 STG.E.U8 desc[UR22][R8.64], R10 ;  /* 0x0000000a08003986 */ /* 0x0003e8000c101116 */
[----:B------:R-:W-:Y:S04]  /*3c3f0*/  @P5 STG.E.U8 desc[UR22][R6.64], R0 ;  /* 0x0000000006005986 */ /* 0x000fe8000c101116 */
[----:B------:R-:W5:Y:S01]  /*3c400*/  LDL.LU R13, [R1+0xe04] ;  /* 0x000e0400010d7983 */ /* 0x000f620000300800 */
[----:B--2---:R-:W-:Y:S01]  /*3c410*/  ISETP.LT.AND P5, PT, R12, UR5, !P0 ;  /* 0x000000050c007c0c */ /* 0x004fe2000c7a1270 */
[----:B------:R-:W-:Y:S01]  /*3c420*/  IMAD R2, R56, 0x2, R4 ;  /* 0x0000000238027824 */ /* 0x000fe200078e0204 */
[----:B------:R-:W-:Y:S01]  /*3c430*/  PRMT R29, R29, 0x7773, RZ ;  /* 0x000077731d1d7816 */ /* 0x000fe200000000ff */
[----:B------:R-:W2:Y:S01]  /*3c440*/  LDL.LU R12, [R1+0xe70] ;  /* 0x000e7000010c7983 */ /* 0x000ea20000300800 */
[----:B0-----:R-:W-:Y:S01]  /*3c450*/  ISETP.LT.AND P3, PT, R15, UR4, !P0 ;  /* 0x000000040f007c0c */ /* 0x001fe2000c761270 */
[----:B------:R-:W4:Y:S01]  /*3c460*/  LDCU UR4, c[0x0][0x39c] ;  /* 0x00007380ff0477ac */ /* 0x000f220008000800 */
[C---:B-1----:R-:W-:Y:S01]  /*3c470*/  IADD3 R8, P6, PT, R2.reuse, R3, RZ ;  /* 0x0000000302087210 */ /* 0x042fe20007fde0ff */
[----:B------:R-:W5:Y:S03]  /*3c480*/  LDCU UR5, c[0x0][0x39c] ;  /* 0x00007380ff0577ac */ /* 0x000f660008000800 */
[----:B------:R-:W-:Y:S01]  /*3c490*/  LEA.HI.X.SX32 R9, R2, R5, 0x1, P6 ;  /* 0x0000000502097211 */ /* 0x000fe200030f0eff */
[----:B------:R-:W-:-:S04]  /*3c4a0*/  IMAD R2, R56, 0x2, R2 ;  /* 0x0000000238027824 */ /* 0x000fc800078e0202 */
[----:B------:R0:W-:Y:S01]  /*3c4b0*/  @P4 STG.E.U8 desc[UR22][R8.64], R29 ;  /* 0x0000001d08004986 */ /* 0x0001e2000c101116 */
[----:B------:R-:W-:Y:S01]  /*3c4c0*/  IMAD R4, R56, 0x2, R2 ;  /* 0x0000000238047824 */ /* 0x000fe200078e0202 */
[----:B------:R-:W-:Y:S02]  /*3c4d0*/  PRMT R10, R30, 0x7770, RZ ;  /* 0x000077701e0a7816 */ /* 0x000fe400000000ff */
[----:B0-----:R-:W-:-:S04]  /*3c4e0*/  IADD3 R8, P6, PT, R2, R3, RZ ;  /* 0x0000000302087210 */ /* 0x001fc80007fde0ff */
[----:B------:R-:W-:Y:S01]  /*3c4f0*/  LEA.HI.X.SX32 R9, R2, R5, 0x1, P6 ;  /* 0x0000000502097211 */ /* 0x000fe200030f0eff */
[----:B------:R-:W-:Y:S01]  /*3c500*/  IMAD R2, R56, 0x2, R4 ;  /* 0x0000000238027824 */ /* 0x000fe200078e0204 */
[----:B------:R-:W-:Y:S02]  /*3c510*/  IADD3 R6, P6, PT, R4, R3, RZ ;  /* 0x0000000304067210 */ /* 0x000fe40007fde0ff */
[----:B------:R-:W-:Y:S01]  /*3c520*/  PRMT R0, R30, 0x7771, RZ ;  /* 0x000077711e007816 */ /* 0x000fe200000000ff */
[----:B------:R0:W-:Y:S01]  /*3c530*/  @P1 STG.E.U8 desc[UR22][R8.64], R10 ;  /* 0x0000000a08001986 */ /* 0x0001e2000c101116 */
[----:B------:R-:W-:-:S05]  /*3c540*/  LEA.HI.X.SX32 R7, R4, R5, 0x1, P6 ;  /* 0x0000000504077211 */ /* 0x000fca00030f0eff */
[----:B------:R1:W-:Y:S01]  /*3c550*/  @P3 STG.E.U8 desc[UR22][R6.64], R0 ;  /* 0x0000000006003986 */ /* 0x0003e2000c101116 */
[----:B0-----:R-:W-:-:S04]  /*3c560*/  IADD3 R8, P6, PT, R2, R3, RZ ;  /* 0x0000000302087210 */ /* 0x001fc80007fde0ff */
[----:B------:R-:W-:Y:S02]  /*3c570*/  LEA.HI.X.SX32 R9, R2, R5, 0x1, P6 ;  /* 0x0000000502097211 */ /* 0x000fe400030f0eff */
[----:B-1----:R-:W-:-:S05]  /*3c580*/  PRMT R0, R30, 0x7772, RZ ;  /* 0x000077721e007816 */ /* 0x002fca00000000ff */
[----:B------:R0:W-:Y:S01]  /*3c590*/  @P5 STG.E.U8 desc[UR22][R8.64], R0 ;  /* 0x0000000008005986 */ /* 0x0001e2000c101116 */
[----:B---3--:R-:W-:Y:S01]  /*3c5a0*/  ISETP.LT.AND P4, PT, R11, UR6, !P0 ;  /* 0x000000060b007c0c */ /* 0x008fe2000c781270 */
[----:B------:R-:W2:Y:S02]  /*3c5b0*/  LDCU UR6, c[0x0][0x39c] ;  /* 0x00007380ff0677ac */ /* 0x000ea40008000800 */
[----:B------:R-:W3:Y:S04]  /*3c5c0*/  LDL.LU R11, [R1+0xeec] ;  /* 0x000eec00010b7983 */ /* 0x000ee80000300800 */
[----:B------:R-:W3:Y:S01]  /*3c5d0*/  LDL.LU R15, [R1+0xee8] ;  /* 0x000ee800010f7983 */ /* 0x000ee20000300800 */
[----:B----4-:R-:W-:Y:S02]  /*3c5e0*/  ISETP.LT.AND P1, PT, R14, UR4, !P0 ;  /* 0x000000040e007c0c */ /* 0x010fe4000c721270 */
[----:B-----5:R-:W-:Y:S01]  /*3c5f0*/  ISETP.LT.AND P3, PT, R13, UR5, !P0 ;  /* 0x000000050d007c0c */ /* 0x020fe2000c761270 */
[----:B------:R-:W4:Y:S01]  /*3c600*/  LDL.LU R14, [R1+0xda0] ;  /* 0x000da000010e7983 */ /* 0x000f220000300800 */
[----:B------:R-:W-:Y:S01]  /*3c610*/  IMAD R2, R56, 0x2, R2 ;  /* 0x0000000238027824 */ /* 0x000fe200078e0202 */
[----:B------:R-:W1:Y:S01]  /*3c620*/  LDCU UR5, c[0x0][0x39c] ;  /* 0x00007380ff0577ac */ /* 0x000e620008000800 */
[----:B--2---:R-:W-:Y:S01]  /*3c630*/  ISETP.LT.AND P5, PT, R12, UR6, !P0 ;  /* 0x000000060c007c0c */ /* 0x004fe2000c7a1270 */
[----:B------:R-:W2:Y:S01]  /*3c640*/  LDL.LU R13, [R1+0xda8] ;  /* 0x000da800010d7983 */ /* 0x000ea20000300800 */
[----:B------:R-:W-:Y:S01]  /*3c650*/  IMAD R4, R56, 0x2, R2 ;  /* 0x0000000238047824 */ /* 0x000fe200078e0202 */
[----:B------:R-:W3:Y:S02]  /*3c660*/  LDCU UR4, c[0x0][0x39c] ;  /* 0x00007380ff0477ac */ /* 0x000ee40008000800 */
[----:B------:R-:W5:Y:S01]  /*3c670*/  LDL.LU R12, [R1+0xda4] ;  /* 0x000da400010c7983 */ /* 0x000f620000300800 */
[C---:B0-----:R-:W-:Y:S01]  /*3c680*/  IADD3 R8, P6, PT, R2.reuse, R3, RZ ;  /* 0x0000000302087210 */ /* 0x041fe20007fde0ff */
[----:B------:R-:W4:Y:S02]  /*3c690*/  LDCU UR6, c[0x0][0x39c] ;  /* 0x00007380ff0677ac */ /* 0x000f240008000800 */
[----:B------:R-:W2:Y:S01]  /*3c6a0*/  LDL.LU R10, [R1+0xdc4] ;  /* 0x000dc400010a7983 */ /* 0x000ea20000300800 */
[----:B------:R-:W-:-:S02]  /*3c6b0*/  LEA.HI.X.SX32 R9, R2, R5, 0x1, P6 ;  /* 0x0000000502097211 */ /* 0x000fc400030f0eff */
[----:B------:R-:W-:Y:S01]  /*3c6c0*/  IADD3 R6, P6, PT, R4, R3, RZ ;  /* 0x0000000304067210 */ /* 0x000fe20007fde0ff */
[----:B------:R-:W-:Y:S01]  /*3c6d0*/  IMAD R2, R56, 0x2, R4 ;  /* 0x0000000238027824 */ /* 0x000fe200078e0204 */
[----:B------:R-:W-:Y:S01]  /*3c6e0*/  PRMT R30, R30, 0x7773, RZ ;  /* 0x000077731e1e7816 */ /* 0x000fe200000000ff */
[----:B------:R-:W2:Y:S01]  /*3c6f0*/  LDL.LU R17, [R1+0xea0] ;  /* 0x000ea00001117983 */ /* 0x000ea20000300800 */
[----:B------:R-:W-:Y:S02]  /*3c700*/  PRMT R0, R31, 0x7770, RZ ;  /* 0x000077701f007816 */ /* 0x000fe400000000ff */
[----:B------:R-:W-:Y:S01]  /*3c710*/  LEA.HI.X.SX32 R7, R4, R5, 0x1, P6 ;  /* 0x0000000504077211 */ /* 0x000fe200030f0eff */
[----:B------:R0:W-:Y:S01]  /*3c720*/  @P4 STG.E.U8 desc[UR22][R8.64], R30 ;  /* 0x0000001e08004986 */ /* 0x0001e2000c101116 */
[----:B------:R-:W-:-:S03]  /*3c730*/  IMAD R4, R56, 0x2, R2 ;  /* 0x0000000238047824 */ /* 0x000fc600078e0202 */
[----:B------:R1:W-:Y:S01]  /*3c740*/  @P1 STG.E.U8 desc[UR22][R6.64], R0 ;  /* 0x0000000006001986 */ /* 0x0003e2000c101116 */
[----:B0-----:R-:W-:-:S04]  /*3c750*/  IADD3 R8, P6, PT, R2, R3, RZ ;  /* 0x0000000302087210 */ /* 0x001fc80007fde0ff */
[----:B------:R-:W-:Y:S01]  /*3c760*/  LEA.HI.X.SX32 R9, R2, R5, 0x1, P6 ;  /* 0x0000000502097211 */ /* 0x000fe200030f0eff */
[----:B------:R-:W-:Y:S01]  /*3c770*/  IMAD R2, R56, 0x2, R4 ;  /* 0x0000000238027824 */ /* 0x000fe200078e0204 */
[----:B-1----:R-:W-:-:S04]  /*3c780*/  IADD3 R6, P6, PT, R4, R3, RZ ;  /* 0x0000000304067210 */ /* 0x002fc80007fde0ff */
[----:B------:R-:W-:Y:S02]  /*3c790*/  LEA.HI.X.SX32 R7, R4, R5, 0x1, P6 ;  /* 0x0000000504077211 */ /* 0x000fe400030f0eff */
[----:B------:R-:W-:Y:S01]  /*3c7a0*/  PRMT R0, R31, 0x7773, RZ ;  /* 0x000077731f007816 */ /* 0x000fe200000000ff */
[----:B------:R-:W-:Y:S01]  /*3c7b0*/  IMAD R4, R56, 0x2, R2 ;  /* 0x0000000238047824 */ /* 0x000fe200078e0202 */
[----:B---3--:R-:W-:Y:S01]  /*3c7c0*/  ISETP.LT.AND P4, PT, R11, UR4, !P0 ;  /* 0x000000040b007c0c */ /* 0x008fe2000c781270 */
[----:B------:R-:W0:Y:S01]  /*3c7d0*/  LDCU UR4, c[0x0][0x39c] ;  /* 0x00007380ff0477ac */ /* 0x000e220008000800 */
[----:B------:R-:W-:Y:S01]  /*3c7e0*/  ISETP.LT.AND P1, PT, R15, UR5, !P0 ;  /* 0x000000050f007c0c */ /* 0x000fe2000c721270 */
[----:B------:R-:W5:Y:S01]  /*3c7f0*/  LDCU UR5, c[0x0][0x39c] ;  /* 0x00007380ff0577ac */ /* 0x000f620008000800 */
[----:B------:R-:W-:-:S05]  /*3c800*/  PRMT R11, R31, 0x7771, RZ ;  /* 0x000077711f0b7816 */ /* 0x000fca00000000ff */
[----:B------:R1:W-:Y:S01]  /*3c810*/  @P3 STG.E.U8 desc[UR22][R8.64], R11 ;  /* 0x0000000b08003986 */ /* 0x0003e2000c101116 */
[----:B------:R-:W-:Y:S02]  /*3c820*/  PRMT R31, R31, 0x7772, RZ ;  /* 0x000077721f1f7816 */ /* 0x000fe400000000ff */
[----:B-1----:R-:W-:-:S04]  /*3c830*/  IADD3 R8, P6, PT, R2, R3, RZ ;  /* 0x0000000302087210 */ /* 0x002fc80007fde0ff */
[----:B------:R-:W-:Y:S01]  /*3c840*/  LEA.HI.X.SX32 R9, R2, R5, 0x1, P6 ;  /* 0x0000000502097211 */ /* 0x000fe200030f0eff */
[----:B------:R1:W-:Y:S01]  /*3c850*/  @P5 STG.E.U8 desc[UR22][R6.64], R31 ;  /* 0x0000001f06005986 */ /* 0x0003e2000c101116 */
[----:B----4-:R-:W-:Y:S01]  /*3c860*/  ISETP.LT.AND P3, PT, R14, UR6, !P0 ;  /* 0x000000060e007c0c */ /* 0x010fe2000c761270 */
[----:B------:R-:W2:Y:S02]  /*3c870*/  LDCU UR6, c[0x0][0x39c] ;  /* 0x00007380ff0677ac */ /* 0x000ea40008000800 */
[----:B------:R-:W3:Y:S04]  /*3c880*/  LDL.LU R14, [R1+0xd8c] ;  /* 0x000d8c00010e7983 */ /* 0x000ee80000300800 */
[----:B------:R4:W-:Y:S01]  /*3c890*/  @P4 STG.E.U8 desc[UR22][R8.64], R0 ;  /* 0x0000000008004986 */ /* 0x0009e2000c101116 */
[----:B-----5:R-:W-:Y:S01]  /*3c8a0*/  ISETP.LT.AND P4, PT, R12, UR5, !P0 ;  /* 0x000000050c007c0c */ /* 0x020fe2000c781270 */
[----:B------:R-:W3:Y:S02]  /*3c8b0*/  LDCU UR5, c[0x0][0x39c] ;  /* 0x00007380ff0577ac */ /* 0x000ee40008000800 */
[----:B------:R-:W5:Y:S01]  /*3c8c0*/  LDL.LU R12, [R1+0xd90] ;  /* 0x000d9000010c7983 */ /* 0x000f620000300800 */
[----:B-1----:R-:W-:-:S02]  /*3c8d0*/  IADD3 R6, P6, PT, R4, R3, RZ ;  /* 0x0000000304067210 */ /* 0x002fc40007fde0ff */
[----:B------:R-:W-:Y:S01]  /*3c8e0*/  PRMT R11, R44, 0x7770, RZ ;  /* 0x000077702c0b7816 */ /* 0x000fe200000000ff */
[----:B------:R-:W5:Y:S01]  /*3c8f0*/  LDL.LU R16, [R1+0xd98] ;  /* 0x000d980001107983 */ /* 0x000f620000300800 */
[----:B------:R-:W-:Y:S01]  /*3c900*/  LEA.HI.X.SX32 R7, R4, R5, 0x1, P6 ;  /* 0x0000000504077211 */ /* 0x000fe200030f0eff */
[----:B------:R-:W-:-:S04]  /*3c910*/  IMAD R4, R56, 0x2, R4 ;  /* 0x0000000238047824 */ /* 0x000fc800078e0204 */
[----:B------:R1:W-:Y:S01]  /*3c920*/  @P1 STG.E.U8 desc[UR22][R6.64], R11 ;  /* 0x0000000b06001986 */ /* 0x0003e2000c101116 */
[----:B----4-:R-:W-:Y:S02]  /*3c930*/  IADD3 R8, P6, PT, R4, R3, RZ ;  /* 0x0000000304087210 */ /* 0x010fe40007fde0ff */
[----:B--2---:R-:W-:Y:S01]  /*3c940*/  ISETP.LT.AND P1, PT, R10, UR6, !P0 ;  /* 0x000000060a007c0c */ /* 0x004fe2000c721270 */
[----:B------:R-:W-:Y:S01]  /*3c950*/  IMAD R2, R56, 0x2, R4 ;  /* 0x0000000238027824 */ /* 0x000fe200078e0204 */
[----:B------:R-:W2:Y:S01]  /*3c960*/  LDL.LU R10, [R1+0xd94] ;  /* 0x000d9400010a7983 */ /* 0x000ea20000300800 */
[----:B------:R-:W-:Y:S01]  /*3c970*/  LEA.HI.X.SX32 R9, R4, R5, 0x1, P6 ;  /* 0x0000000504097211 */ /* 0x000fe200030f0eff */
[----:B------:R-:W5:Y:S02]  /*3c980*/  LDCU UR6, c[0x0][0x39c] ;  /* 0x00007380ff0677ac */ /* 0x000f640008000800 */
[----:B------:R-:W4:Y:S01]  /*3c990*/  LDL.LU R4, [R1+0xd9c] ;  /* 0x000d9c0001047983 */ /* 0x000f220000300800 */
[----:B------:R-:W-:Y:S01]  /*3c9a0*/  PRMT R15, R44, 0x7771, RZ ;  /* 0x000077712c0f7816 */ /* 0x000fe200000000ff */
[----:B------:R-:W-:Y:S01]  /*3c9b0*/  IMAD R0, R56, 0x2, R2 ;  /* 0x0000000238007824 */ /* 0x000fe200078e0202 */
[----:B0-----:R-:W-:Y:S01]  /*3c9c0*/  ISETP.LT.AND P5, PT, R13, UR4, !P0 ;  /* 0x000000040d007c0c */ /* 0x001fe2000c7a1270 */
[----:B------:R-:W0:Y:S01]  /*3c9d0*/  LDCU UR4, c[0x0][0x39c] ;  /* 0x00007380ff0477ac */ /* 0x000e220008000800 */
[C---:B-1----:R-:W-:Y:S01]  /*3c9e0*/  IADD3 R6, P6, PT, R2.reuse, R3, RZ ;  /* 0x0000000302067210 */ /* 0x042fe20007fde0ff */
[----:B------:R1:W-:Y:S03]  /*3c9f0*/  @P3 STG.E.U8 desc[UR22][R8.64], R15 ;  /* 0x0000000f08003986 */ /* 0x0003e6000c101116 */
[----:B------:R-:W-:-:S02]  /*3ca00*/  LEA.HI.X.SX32 R7, R2, R5, 0x1, P6 ;  /* 0x0000000502077211 */ /* 0x000fc400030f0eff */
[C---:B------:R-:W-:Y:S02]  /*3ca10*/  PRMT R13, R44.reuse, 0x7772, RZ ;  /* 0x000077722c0d7816 */ /* 0x040fe400000000ff */
[----:B------:R-:W-:Y:S02]  /*3ca20*/  PRMT R11, R44, 0x7773, RZ ;  /* 0x000077732c0b7816 */ /* 0x000fe400000000ff */
[----:B-1----:R-:W-:-:S04]  /*3ca30*/  IADD3 R8, P6, PT, R0, R3, RZ ;  /* 0x0000000300087210 */ /* 0x002fc80007fde0ff */
[----:B------:R-:W-:Y:S01]  /*3ca40*/  LEA.HI.X.SX32 R9, R0, R5, 0x1, P6 ;  /* 0x0000000500097211 */ /* 0x000fe200030f0eff */
[C---:B------:R-:W-:Y:S01]  /*3ca50*/  IMAD R0, R56.reuse, 0x2, R0 ;  /* 0x0000000238007824 */ /* 0x040fe200078e0200 */
[----:B------:R-:W-:Y:S03]  /*3ca60*/  @P5 STG.E.U8 desc[UR22][R6.64], R13 ;  /* 0x0000000d06005986 */ /* 0x000fe6000c101116 */
[----:B------:R-:W-:Y:S01]  /*3ca70*/  IMAD R2, R56, 0x2, R0 ;  /* 0x0000000238027824 */ /* 0x000fe200078e0200 */
[----:B------:R1:W-:Y:S01]  /*3ca80*/  @P4 STG.E.U8 desc[UR22][R8.64], R11 ;  /* 0x0000000b08004986 */ /* 0x0003e2000c101116 */
[----:B0-----:R-:W-:Y:S01]  /*3ca90*/  ISETP.LT.AND P3, PT, R17, UR4, !P0 ;  /* 0x0000000411007c0c */ /* 0x001fe2000c761270 */
[----:B------:R-:W0:Y:S01]  /*3caa0*/  LDCU UR4, c[0x0][0x39c] ;  /* 0x00007380ff0477ac */ /* 0x000e220008000800 */
[----:B------:R-:W-:Y:S02]  /*3cab0*/  PRMT R15, R45, 0x7770, RZ ;  /* 0x000077702d0f7816 */ /* 0x000fe400000000ff */
[----:B-1----:R-:W-:-:S04]  /*3cac0*/  IADD3 R8, P6, PT, R0, R3, RZ ;  /* 0x0000000300087210 */ /* 0x002fc80007fde0ff */
[----:B------:R-:W-:Y:S01]  /*3cad0*/  LEA.HI.X.SX32 R9, R0, R5, 0x1, P6 ;  /* 0x0000000500097211 */ /* 0x000fe200030f0eff */
[----:B------:R-:W-:Y:S01]  /*3cae0*/  IMAD R0, R56, 0x2, R2 ;  /* 0x0000000238007824 */ /* 0x000fe200078e0202 */
[----:B------:R-:W-:-:S03]  /*3caf0*/  IADD3 R6, P6, PT, R2, R3, RZ ;  /* 0x0000000302067210 */ /* 0x000fc60007fde0ff */
[----:B------:R1:W-:Y:S01]  /*3cb00*/  @P1 STG.E.U8 desc[UR22][R8.64], R15 ;  /* 0x0000000f08001986 */ /* 0x0003e2000c101116 */
[----:B------:R-:W-:Y:S02]  /*3cb10*/  LEA.HI.X.SX32 R7, R2, R5, 0x1, P6 ;  /* 0x0000000502077211 */ /* 0x000fe400030f0eff */
[C---:B------:R-:W-:Y:S02]  /*3cb20*/  PRMT R13, R45.reuse, 0x7771, RZ ;  /* 0x000077712d0d7816 */ /* 0x040fe400000000ff */
[----:B------:R-:W-:Y:S02]  /*3cb30*/  PRMT R11, R45, 0x7772, RZ ;  /* 0x000077722d0b7816 */ /* 0x000fe400000000ff */
[C---:B-1----:R-:W-:Y:S01]  /*3cb40*/  IADD3 R8, P6, PT, R0.reuse, R3, RZ ;  /* 0x0000000300087210 */ /* 0x042fe20007fde0ff */
[----:B------:R1:W-:Y:S03]  /*3cb50*/  @P3 STG.E.U8 desc[UR22][R6.64], R13 ;  /* 0x0000000d06003986 */ /* 0x0003e6000c101116 */
[----:B------:R-:W-:-:S02]  /*3cb60*/  LEA.HI.X.SX32 R9, R0, R5, 0x1, P6 ;  /* 0x0000000500097211 */ /* 0x000fc400030f0eff */
[----:B---3--:R-:W-:Y:S01]  /*3cb70*/  ISETP.LT.AND P5, PT, R14, UR5, !P0 ;  /* 0x000000050e007c0c */ /* 0x008fe2000c7a1270 */
[----:B------:R-:W2:Y:S01]  /*3cb80*/  LDCU UR5, c[0x0][0x39c] ;  /* 0x00007380ff0577ac */ /* 0x000ea20008000800 */
[----:B-----5:R-:W-:Y:S01]  /*3cb90*/  ISETP.LT.AND P4, PT, R12, UR6, !P0 ;  /* 0x000000060c007c0c */ /* 0x020fe2000c781270 */
[----:B------:R-:W4:Y:S01]  /*3cba0*/  LDCU UR6, c[0x0][0x39c] ;  /* 0x00007380ff0677ac */ /* 0x000f220008000800 */
[----:B------:R-:W3:Y:S04]  /*3cbb0*/  LDL.LU R12, [R1+0xd7c] ;  /* 0x000d7c00010c7983 */ /* 0x000ee80000300800 */
[----:B------:R-:W5:Y:S05]  /*3cbc0*/  LDL.LU R14, [R1+0xd78] ;  /* 0x000d7800010e7983 */ /* 0x000f6a0000300800 */
[----:B------:R1:W-:Y:S01]  /*3cbd0*/  @P5 STG.E.U8 desc[UR22][R8.64], R11 ;  /* 0x0000000b08005986 */ /* 0x0003e2000c101116 */
[----:B--2---:R-:W-:-:S02]  /*3cbe0*/  ISETP.LT.AND P3, PT, R10, UR5, !P0 ;  /* 0x000000050a007c0c */ /* 0x004fc4000c761270 */
[----:B0-----:R-:W-:Y:S01]  /*3cbf0*/  ISETP.LT.AND P1, PT, R16, UR4, !P0 ;  /* 0x0000000410007c0c */ /* 0x001fe2000c721270 */
[----:B------:R-:W2:Y:S01]  /*3cc00*/  LDL.LU R10, [R1+0xd80] ;  /* 0x000d8000010a7983 */ /* 0x000ea20000300800 */
[----:B----4-:R-:W-:Y:S01]  /*3cc10*/  ISETP.LT.AND P5, PT, R4, UR6, !P0 ;  /* 0x0000000604007c0c */ /* 0x010fe2000c7a1270 */
[----:B------:R-:W3:Y:S02]  /*3cc20*/  LDCU UR4, c[0x0][0x39c] ;  /* 0x00007380ff0477ac */ /* 0x000ee40008000800 */
[----:B------:R-:W4:Y:S01]  /*3cc30*/  LDL.LU R4, [R1+0xd88] ;  /* 0x000d880001047983 */ /* 0x000f220000300800 */
[C---:B------:R-:W-:Y:S01]  /*3cc40*/  IMAD R0, R56.reuse, 0x2, R0 ;  /* 0x0000000238007824 */ /* 0x040fe200078e0200 */
[----:B------:R-:W-:Y:S01]  /*3cc50*/  PRMT R45, R45, 0x7773, RZ ;  /* 0x000077732d2d7816 */ /* 0x000fe200000000ff */
[----:B------:R-:W5:Y:S01]  /*3cc60*/  LDCU UR5, c[0x0][0x39c] ;  /* 0x00007380ff0577ac */ /* 0x000f620008000800 */
[----:B------:R-:W4:Y:S01]  /*3cc70*/  LDL.LU R16, [R1+0xd84] ;  /* 0x000d840001107983 */ /* 0x000f220000300800 */
[----:B------:R-:W-:Y:S01]  /*3cc80*/  IMAD R2, R56, 0x2, R0 ;  /* 0x0000000238027824 */ /* 0x000fe200078e0200 */
[C---:B-1----:R-:W-:Y:S01]  /*3cc90*/  IADD3 R6, P6, PT, R0.reuse, R3, RZ ;  /* 0x0000000300067210 */ /* 0x042fe20007fde0ff */
[----:B------:R-:W2:Y:S03]  /*3cca0*/  LDCU UR6, c[0x0][0x39c] ;  /* 0x00007380ff0677ac */ /* 0x000ea60008000800 */
[----:B------:R-:W-:Y:S01]  /*3ccb0*/  LEA.HI.X.SX32 R7, R0, R5, 0x1, P6 ;  /* 0x0000000500077211 */ /* 0x000fe200030f0eff */
[----:B------:R-:W-:Y:S01]  /*3ccc0*/  IMAD R0, R56, 0x2, R2 ;  /* 0x0000000238007824 */ /* 0x000fe200078e0202 */
[----:B------:R-:W-:-:S03]  /*3ccd0*/  IADD3 R8, P6, PT, R2, R3, RZ ;  /* 0x0000000302087210 */ /* 0x000fc60007fde0ff */
[----:B------:R0:W-:Y:S01]  /*3cce0*/  @P4 STG.E.U8 desc[UR22][R6.64], R45 ;  /* 0x0000002d06004986 */ /* 0x0001e2000c101116 */
[----:B------:R-:W-:Y:S02]  /*3ccf0*/  LEA.HI.X.SX32 R9, R2, R5, 0x1, P6 ;  /* 0x0000000502097211 */ /* 0x000fe400030f0eff */
[----:B------:R-:W-:Y:S02]  /*3cd00*/  PRMT R13, R46, 0x7770, RZ ;  /* 0x000077702e0d7816 */ /* 0x000fe400000000ff */
[----:B0-----:R-:W-:-:S04]  /*3cd10*/  IADD3 R6, P6, PT, R0, R3, RZ ;  /* 0x0000000300067210 */ /* 0x001fc80007fde0ff */
[----:B------:R-:W-:Y:S01]  /*3cd20*/  LEA.HI.X.SX32 R7, R0, R5, 0x1, P6 ;  /* 0x0000000500077211 */ /* 0x000fe200030f0eff */
[----:B------:R-:W-:Y:S01]  /*3cd30*/  IMAD R0, R56, 0x2, R0 ;  /* 0x0000000238007824 */ /* 0x000fe200078e0200 */
[----:B------:R0:W-:Y:S01]  /*3cd40*/  @P1 STG.E.U8 desc[UR22][R8.64], R13 ;  /* 0x0000000d08001986 */ /* 0x0001e2000c101116 */
[C---:B------:R-:W-:Y:S02]  /*3cd50*/  PRMT R11, R46.reuse, 0x7771, RZ ;  /* 0x000077712e0b7816 */ /* 0x040fe400000000ff */
[----:B------:R-:W-:Y:S02]  /*3cd60*/  PRMT R15, R46, 0x7772, RZ ;  /* 0x000077722e0f7816 */ /* 0x000fe400000000ff */
[C---:B0-----:R-:W-:Y:S01]  /*3cd70*/  IADD3 R8, P6, PT, R0.reuse, R3, RZ ;  /* 0x0000000300087210 */ /* 0x041fe20007fde0ff */
[----:B------:R0:W-:Y:S03]  /*3cd80*/  @P3 STG.E.U8 desc[UR22][R6.64], R11 ;  /* 0x0000000b06003986 */ /* 0x0001e6000c101116 */
[----:B------:R-:W-:-:S05]  /*3cd90*/  LEA.HI.X.SX32 R9, R0, R5, 0x1, P6 ;  /* 0x0000000500097211 */ /* 0x000fca00030f0eff */
[----:B------:R1:W-:Y:S01]  /*3cda0*/  @P5 STG.E.U8 desc[UR22][R8.64], R15 ;  /* 0x0000000f08005986 */ /* 0x0003e2000c101116 */
[----:B---3--:R-:W-:Y:S01]  /*3cdb0*/  ISETP.LT.AND P4, PT, R12, UR4, !P0 ;  /* 0x000000040c007c0c */ /* 0x008fe2000c781270 */
[----:B------:R-:W4:Y:S02]  /*3cdc0*/  LDCU UR4, c[0x0][0x39c] ;  /* 0x00007380ff0477ac */ /* 0x000f240008000800 */
[----:B------:R-:W3:Y:S01]  /*3cdd0*/  LDL.LU R12, [R1+0xd64] ;  /* 0x000d6400010c7983 */ /* 0x000ee20000300800 */
[----:B-----5:R-:W-:Y:S01]  /*3cde0*/  ISETP.LT.AND P1, PT, R14, UR5, !P0 ;  /* 0x000000050e007c0c */ /* 0x020fe2000c721270 */
[----:B------:R-:W-:Y:S02]  /*3cdf0*/  IMAD R2, R56, 0x2, R0 ;  /* 0x0000000238027824 */ /* 0x000fe400078e0200 */
[----:B------:R-:W5:Y:S01]  /*3ce00*/  LDL.LU R14, [R1+0xd6c] ;  /* 0x000d6c00010e7983 */ /* 0x000f620000300800 */
[----:B------:R-:W1:Y:S01]  /*3ce10*/  LDCU UR5, c[0x0][0x39c] ;  /* 0x00007380ff0577ac */ /* 0x000e620008000800 */
[----:B--2---:R-:W-:Y:S01]  /*3ce20*/  ISETP.LT.AND P3, PT, R10, UR6, !P0 ;  /* 0x000000060a007c0c */ /* 0x004fe2000c761270 */
[----:B------:R-:W3:Y:S01]  /*3ce30*/  LDCU UR6, c[0x0][0x39c] ;  /* 0x00007380ff0677ac */ /* 0x000ee20008000800 */
[----:B------:R-:W2:Y:S01]  /*3ce40*/  LDL.LU R10, [R1+0xd68] ;  /* 0x000d6800010a7983 */ /* 0x000ea20000300800 */
[----:B----4-:R-:W-:Y:S01]  /*3ce50*/  ISETP.LT.AND P5, PT, R4, UR4, !P0 ;  /* 0x0000000404007c0c */ /* 0x010fe2000c7a1270 */
[----:B------:R-:W-:-:S02]  /*3ce60*/  IMAD R0, R56, 0x2, R2 ;  /* 0x0000000238007824 */ /* 0x000fc400078e0202 */
[----:B------:R-:W4:Y:S01]  /*3ce70*/  LDL.LU R4, [R1+0xd70] ;  /* 0x000d700001047983 */ /* 0x000f220000300800 */
[C---:B0-----:R-:W-:Y:S01]  /*3ce80*/  IADD3 R6, P6, PT, R2.reuse, R3, RZ ;  /* 0x0000000302067210 */ /* 0x041fe20007fde0ff */
[----:B------:R-:W5:Y:S03]  /*3ce90*/  LDCU UR4, c[0x0][0x39c] ;  /* 0x00007380ff0477ac */ /* 0x000f660008000800 */
[----:B------:R-:W-:Y:S02]  /*3cea0*/  LEA.HI.X.SX32 R7, R2, R5, 0x1, P6 ;  /* 0x0000000502077211 */ /* 0x000fe400030f0eff */
[----:B-1----:R-:W-:Y:S02]  /*3ceb0*/  IADD3 R8, P6, PT, R0, R3, RZ ;  /* 0x0000000300087210 */ /* 0x002fe40007fde0ff */
[----:B------:R-:W-:Y:S02]  /*3cec0*/  PRMT R13, R46, 0x7773, RZ ;  /* 0x000077732e0d7816 */ /* 0x000fe400000000ff */
[----:B------:R-:W-:Y:S01]  /*3ced0*/  LEA.HI.X.SX32 R9, R0, R5, 0x1, P6 ;  /* 0x0000000500097211 */ /* 0x000fe200030f0eff */
[----:B------:R-:W-:Y:S01]  /*3cee0*/  IMAD R0, R56, 0x2, R0 ;  /* 0x0000000238007824 */ /* 0x000fe200078e0200 */
[C---:B------:R-:W-:Y:S01]  /*3cef0*/  PRMT R11, R47.reuse, 0x7770, RZ ;  /* 0x000077702f0b7816 */ /* 0x040fe200000000ff */
[----:B------:R0:W-:Y:S01]  /*3cf00*/  @P4 STG.E.U8 desc[UR22][R6.64], R13 ;  /* 0x0000000d06004986 */ /* 0x0001e2000c101116 */
[----:B------:R-:W-:Y:S01]  /*3cf10*/  ISETP.LT.AND P4, PT, R16, UR5, !P0 ;  /* 0x0000000510007c0c */ /* 0x000fe2000c781270 */
[----:B------:R-:W2:Y:S01]  /*3cf20*/  LDCU UR5, c[0x0][0x39c] ;  /* 0x00007380ff0577ac */ /* 0x000ea20008000800 */
[----:B------:R-:W-:Y:S01]  /*3cf30*/  IMAD R2, R56, 0x2, R0 ;  /* 0x0000000238027824 */ /* 0x000fe200078e0200 */
[----:B------:R1:W-:Y:S04]  /*3cf40*/  @P1 STG.E.U8 desc[UR22][R8.64], R11 ;  /* 0x0000000b08001986 */ /* 0x0003e8000c101116 */
[----:B------:R-:W4:Y:S01]  /*3cf50*/  LDL.LU R16, [R1+0xd74] ;  /* 0x000d740001107983 */ /* 0x000f220000300800 */
[----:B0-----:R-:W-:-:S02]  /*3cf60*/  PRMT R13, R47, 0x7771, RZ ;  /* 0x000077712f0d7816 */ /* 0x001fc400000000ff */
        /* <DEDUP_REMOVED lines=9> */
[----:B------:R-:W-:Y:S03]  /*3d000*/  @P5 STG.E.U8 desc[UR22][R6.64], R11 ;  /* 0x0000000b06005986 */ /* 0x000fe6000c101116 */
[----:B------:R-:W-:-:S05]  /*3d010*/  LEA.HI.X.SX32 R9, R0, R5, 0x1, P6 ;  /* 0x0000000500097211 */ /* 0x000fca00030f0eff */
[----:B------:R0:W-:Y:S01]  /*3d020*/  @P4 STG.E.U8 desc[UR22][R8.64], R47 ;  /* 0x0000002f08004986 */ /* 0x0001e2000c101116 */
[----:B---3--:R-:W-:Y:S01]  /*3d030*/  ISETP.LT.AND P1, PT, R12, UR6, !P0 ;  /* 0x000000060c007c0c */ /* 0x008fe2000c721270 */
[----:B------:R-:W4:Y:S02]  /*3d040*/  LDCU UR6, c[0x0][0x39c] ;  /* 0x00007380ff0677ac */ /* 0x000f240008000800 */
[----:B------:R-:W3:Y:S01]  /*3d050*/  LDL.LU R12, [R1+0xd50] ;  /* 0x000d5000010c7983 */ /* 0x000ee20000300800 */
[----:B-----5:R-:W-:Y:S02]  /*3d060*/  ISETP.LT.AND P3, PT, R14, UR4, !P0 ;  /* 0x000000040e007c0c */ /* 0x020fe4000c761270 */
[----:B--2---:R-:W-:Y:S01]  /*3d070*/  ISETP.LT.AND P5, PT, R10, UR5, !P0 ;  /* 0x000000050a007c0c */ /* 0x004fe2000c7a1270 */
[----:B------:R-:W-:Y:S01]  /*3d080*/  IMAD R0, R56, 0x2, R0 ;  /* 0x0000000238007824 */ /* 0x000fe200078e0200 */
[----:B------:R-:W2:Y:S01]  /*3d090*/  LDL.LU R10, [R1+0xd54] ;  /* 0x000d5400010a7983 */ /* 0x000ea20000300800 */
[----:B------:R-:W3:Y:S01]  /*3d0a0*/  LDCU UR5, c[0x0][0x39c] ;  /* 0x00007380ff0577ac */ /* 0x000ee20008000800 */
[----:B----4-:R-:W-:-:S02]  /*3d0b0*/  ISETP.LT.AND P4, PT, R4, UR6, !P0 ;  /* 0x0000000604007c0c */ /* 0x010fc4000c781270 */
[----:B------:R-:W4:Y:S01]  /*3d0c0*/  LDL.LU R14, [R1+0xd5c] ;  /* 0x000d5c00010e7983 */ /* 0x000f220000300800 */
[----:B0-----:R-:W-:Y:S01]  /*3d0d0*/  IADD3 R8, P6, PT, R0, R3, RZ ;  /* 0x0000000300087210 */ /* 0x001fe20007fde0ff */
[----:B------:R-:W-:Y:S01]  /*3d0e0*/  IMAD R2, R56, 0x2, R0 ;  /* 0x0000000238027824 */ /* 0x000fe200078e0200 */
[----:B------:R-:W0:Y:S01]  /*3d0f0*/  LDCU UR4, c[0x0][0x39c] ;  /* 0x00007380ff0477ac */ /* 0x000e220008000800 */
[----:B------:R-:W5:Y:S01]  /*3d100*/  LDL.LU R4, [R1+0xd58] ;  /* 0x000d580001047983 */ /* 0x000f620000300800 */
[----:B------:R-:W-:Y:S01]  /*3d110*/  LEA.HI.X.SX32 R9, R0, R5, 0x1, P6 ;  /* 0x0000000500097211 */ /* 0x000fe200030f0eff */
[----:B------:R-:W-:Y:S01]  /*3d120*/  IMAD R0, R56, 0x2, R2 ;  /* 0x0000000238007824 */ /* 0x000fe200078e0202 */
[----:B------:R-:W-:Y:S01]  /*3d130*/  PRMT R15, R68, 0x7770, RZ ;  /* 0x00007770440f7816 */ /* 0x000fe200000000ff */
[----:B------:R-:W2:Y:S01]  /*3d140*/  LDCU UR6, c[0x0][0x39c] ;  /* 0x00007380ff0677ac */ /* 0x000ea20008000800 */
[----:B------:R-:W-:Y:S02]  /*3d150*/  IADD3 R6, P6, PT, R2, R3, RZ ;  /* 0x0000000302067210 */ /* 0x000fe40007fde0ff */
[----:B------:R-:W-:Y:S01]  /*3d160*/  PRMT R13, R68, 0x7771, RZ ;  /* 0x00007771440d7816 */ /* 0x000fe200000000ff */
[----:B------:R1:W-:Y:S01]  /*3d170*/  @P1 STG.E.U8 desc[UR22][R8.64], R15 ;  /* 0x0000000f08001986 */ /* 0x0003e2000c101116 */
[----:B------:R-:W-:-:S02]  /*3d180*/  LEA.HI.X.SX32 R7, R2, R5, 0x1, P6 ;  /* 0x0000000502077211 */ /* 0x000fc400030f0eff */
[----:B------:R-:W-:-:S03]  /*3d190*/  PRMT R11, R68, 0x7772, RZ ;  /* 0x00007772440b7816 */ /* 0x000fc600000000ff */
[----:B------:R-:W-:Y:S01]  /*3d1a0*/  @P3 STG.E.U8 desc[UR22][R6.64], R13 ;  /* 0x0000000d06003986 */ /* 0x000fe2000c101116 */
[----:B-1----:R-:W-:-:S04]  /*3d1b0*/  IADD3 R8, P6, PT, R0, R3, RZ ;  /* 0x0000000300087210 */ /* 0x002fc80007fde0ff */
[----:B------:R-:W-:Y:S01]  /*3d1c0*/  LEA.HI.X.SX32 R9, R0, R5, 0x1, P6 ;  /* 0x0000000500097211 */ /* 0x000fe200030f0eff */
[----:B------:R-:W-:Y:S01]  /*3d1d0*/  IMAD R0, R56, 0x2, R0 ;  /* 0x0000000238007824 */ /* 0x000fe200078e0200 */
[----:B0-----:R-:W-:Y:S01]  /*3d1e0*/  ISETP.LT.AND P1, PT, R16, UR4, !P0 ;  /* 0x0000000410007c0c */ /* 0x001fe2000c721270 */
[----:B------:R-:W4:Y:S02]  /*3d1f0*/  LDCU UR4, c[0x0][0x39c] ;  /* 0x00007380ff0477ac */ /* 0x000f240008000800 */
[----:B------:R0:W-:Y:S01]  /*3d200*/  @P5 STG.E.U8 desc[UR22][R8.64], R11 ;  /* 0x0000000b08005986 */ /* 0x0001e2000c101116 */
[----:B------:R-:W-:Y:S01]  /*3d210*/  IMAD R2, R56, 0x2, R0 ;  /* 0x0000000238027824 */ /* 0x000fe200078e0200 */
[----:B------:R-:W-:Y:S02]  /*3d220*/  PRMT R15, R68, 0x7773, RZ ;  /* 0x00007773440f7816 */ /* 0x000fe400000000ff */
[----:B0-----:R-:W-:-:S04]  /*3d230*/  IADD3 R8, P6, PT, R0, R3, RZ ;  /* 0x0000000300087210 */ /* 0x001fc80007fde0ff */
[----:B------:R-:W-:Y:S02]  /*3d240*/  LEA.HI.X.SX32 R9, R0, R5, 0x1, P6 ;  /* 0x0000000500097211 */ /* 0x000fe400030f0eff */
[C---:B------:R-:W-:Y:S02]  /*3d250*/  IADD3 R6, P6, PT, R2.reuse, R3, RZ ;  /* 0x0000000302067210 */ /* 0x040fe40007fde0ff */
[----:B------:R-:W-:Y:S02]  /*3d260*/  PRMT R13, R69, 0x7770, RZ ;  /* 0x00007770450d7816 */ /* 0x000fe400000000ff */
[----:B------:R-:W-:Y:S01]  /*3d270*/  LEA.HI.X.SX32 R7, R2, R5, 0x1, P6 ;  /* 0x0000000502077211 */ /* 0x000fe200030f0eff */
[----:B------:R0:W-:Y:S04]  /*3d280*/  @P4 STG.E.U8 desc[UR22][R8.64], R15 ;  /* 0x0000000f08004986 */ /* 0x0001e8000c101116 */
[----:B------:R1:W-:Y:S01]  /*3d290*/  @P1 STG.E.U8 desc[UR22][R6.64], R13 ;  /* 0x0000000d06001986 */ /* 0x0003e2000c101116 */
[----:B---3--:R-:W-:Y:S01]  /*3d2a0*/  ISETP.LT.AND P3, PT, R12, UR5, !P0 ;  /* 0x000000050c007c0c */ /* 0x008fe2000c761270 */
[----:B------:R-:W5:Y:S02]  /*3d2b0*/  LDCU UR5, c[0x0][0x39c] ;  /* 0x00007380ff0577ac */ /* 0x000f640008000800 */
[----:B------:R-:W3:Y:S04]  /*3d2c0*/  LDL.LU R12, [R1+0xd60] ;  /* 0x000d6000010c7983 */ /* 0x000ee80000300800 */
[----:B------:R-:W3:Y:S01]  /*3d2d0*/  LDL.LU R16, [R1+0xd40] ;  /* 0x000d400001107983 */ /* 0x000ee20000300800 */
[----:B--2---:R-:W-:Y:S01]  /*3d2e0*/  ISETP.LT.AND P5, PT, R10, UR6, !P0 ;  /* 0x000000060a007c0c */ /* 0x004fe2000c7a1270 */
[----:B------:R-:W3:Y:S02]  /*3d2f0*/  LDCU UR6, c[0x0][0x39c] ;  /* 0x00007380ff0677ac */ /* 0x000ee40008000800 */
[----:B------:R-:W2:Y:S01]  /*3d300*/  LDL.LU R10, [R1+0xd3c] ;  /* 0x000d3c00010a7983 */ /* 0x000ea20000300800 */
[----:B-----5:R-:W-:Y:S01]  /*3d310*/  ISETP.LT.AND P1, PT, R4, UR5, !P0 ;  /* 0x0000000504007c0c */ /* 0x020fe2000c721270 */
[----:B------:R-:W-:-:S02]  /*3d320*/  IMAD R0, R56, 0x2, R2 ;  /* 0x0000000238007824 */ /* 0x000fc400078e0202 */
[----:B------:R-:W5:Y:S01]  /*3d330*/  LDL.LU R4, [R1+0xd44] ;  /* 0x000d440001047983 */ /* 0x000f620000300800 */
[----:B------:R-:W-:Y:S01]  /*3d340*/  PRMT R11, R69, 0x7771, RZ ;  /* 0x00007771450b7816 */ /* 0x000fe200000000ff */
[----:B------:R-:W2:Y:S01]  /*3d350*/  LDCU UR5, c[0x0][0x39c] ;  /* 0x00007380ff0577ac */ /* 0x000ea20008000800 */
[----:B0-----:R-:W-:-:S04]  /*3d360*/  IADD3 R8, P6, PT, R0, R3, RZ ;  /* 0x0000000300087210 */ /* 0x001fc80007fde0ff */
[----:B------:R-:W-:Y:S01]  /*3d370*/  LEA.HI.X.SX32 R9, R0, R5, 0x1, P6 ;  /* 0x0000000500097211 */ /* 0x000fe200030f0eff */
[----:B------:R-:W-:Y:S01]  /*3d380*/  IMAD R0, R56, 0x2, R0 ;  /* 0x0000000238007824 */ /* 0x000fe200078e0200 */
[----:B----4-:R-:W-:Y:S01]  /*3d390*/  ISETP.LT.AND P4, PT, R14, UR4, !P0 ;  /* 0x000000040e007c0c */ /* 0x010fe2000c781270 */
[----:B------:R-:W0:Y:S01]  /*3d3a0*/  LDCU UR4, c[0x0][0x39c] ;  /* 0x00007380ff0477ac */ /* 0x000e220008000800 */
[----:B------:R-:W4:Y:S01]  /*3d3b0*/  LDL.LU R14, [R1+0xd4c] ;  /* 0x000d4c00010e7983 */ /* 0x000f220000300800 */
[----:B------:R-:W-:Y:S01]  /*3d3c0*/  IMAD R2, R56, 0x2, R0 ;  /* 0x0000000238027824 */ /* 0x000fe200078e0200 */
[C---:B-1----:R-:W-:Y:S02]  /*3d3d0*/  IADD3 R6, P6, PT, R0.reuse, R3, RZ ;  /* 0x0000000300067210 */ /* 0x042fe40007fde0ff */
[----:B------:R1:W-:Y:S01]  /*3d3e0*/  @P3 STG.E.U8 desc[UR22][R8.64], R11 ;  /* 0x0000000b08003986 */ /* 0x0003e2000c101116 */
[C---:B------:R-:W-:Y:S02]  /*3d3f0*/  PRMT R13, R69.reuse, 0x7772, RZ ;  /* 0x00007772450d7816 */ /* 0x040fe400000000ff */
[----:B------:R-:W-:Y:S01]  /*3d400*/  LEA.HI.X.SX32 R7, R0, R5, 0x1, P6 ;  /* 0x0000000500077211 */ /* 0x000fe200030f0eff */
[----:B------:R-:W-:Y:S01]  /*3d410*/  IMAD R0, R56, 0x2, R2 ;  /* 0x0000000238007824 */ /* 0x000fe200078e0202 */
[----:B------:R-:W-:-:S03]  /*3d420*/  PRMT R69, R69, 0x7773, RZ ;  /* 0x0000777345457816 */ /* 0x000fc600000000ff */
[----:B------:R0:W-:Y:S01]  /*3d430*/  @P5 STG.E.U8 desc[UR22][R6.64], R13 ;  /* 0x0000000d06005986 */ /* 0x0001e2000c101116 */
[----:B-1----:R-:W-:-:S04]  /*3d440*/  IADD3 R8, P6, PT, R2, R3, RZ ;  /* 0x0000000302087210 */ /* 0x002fc80007fde0ff */
[----:B------:R-:W-:Y:S02]  /*3d450*/  LEA.HI.X.SX32 R9, R2, R5, 0x1, P6 ;  /* 0x0000000502097211 */ /* 0x000fe400030f0eff */
[----:B0-----:R-:W-:Y:S02]  /*3d460*/  IADD3 R6, P6, PT, R0, R3, RZ ;  /* 0x0000000300067210 */ /* 0x001fe40007fde0ff */
[----:B------:R-:W-:Y:S02]  /*3d470*/  PRMT R11, R70, 0x7770, RZ ;  /* 0x00007770460b7816 */ /* 0x000fe400000000ff */
[----:B------:R-:W-:Y:S01]  /*3d480*/  LEA.HI.X.SX32 R7, R0, R5, 0x1, P6 ;  /* 0x0000000500077211 */ /* 0x000fe200030f0eff */
[----:B------:R0:W-:Y:S04]  /*3d490*/  @P4 STG.E.U8 desc[UR22][R8.64], R69 ;  /* 0x0000004508004986 */ /* 0x0001e8000c101116 */
[----:B------:R1:W-:Y:S01]  /*3d4a0*/  @P1 STG.E.U8 desc[UR22][R6.64], R11 ;  /* 0x0000000b06001986 */ /* 0x0003e2000c101116 */
[----:B---3--:R-:W-:Y:S01]  /*3d4b0*/  ISETP.LT.AND P3, PT, R12, UR6, !P0 ;  /* 0x000000060c007c0c */ /* 0x008fe2000c761270 */
[----:B------:R-:W5:Y:S02]  /*3d4c0*/  LDCU UR6, c[0x0][0x39c] ;  /* 0x00007380ff0677ac */ /* 0x000f640008000800 */
[----:B------:R-:W3:Y:S01]  /*3d4d0*/  LDL.LU R12, [R1+0xd48] ;  /* 0x000d4800010c7983 */ /* 0x000ee20000300800 */
[----:B------:R-:W-:Y:S01]  /*3d4e0*/  ISETP.LT.AND P5, PT, R16, UR4, !P0 ;  /* 0x0000000410007c0c */ /* 0x000fe2000c7a1270 */
[----:B------:R-:W-:Y:S01]  /*3d4f0*/  IMAD R0, R56, 0x2, R0 ;  /* 0x0000000238007824 */ /* 0x000fe200078e0200 */
[----:B------:R-:W4:Y:S01]  /*3d500*/  LDCU UR4, c[0x0][0x39c] ;  /* 0x00007380ff0477ac */ /* 0x000f220008000800 */
[----:B--2---:R-:W-:Y:S01]  /*3d510*/  ISETP.LT.AND P4, PT, R10, UR5, !P0 ;  /* 0x000000050a007c0c */ /* 0x004fe2000c781270 */
[----:B------:R-:W3:Y:S01]  /*3d520*/  LDCU UR5, c[0x0][0x39c] ;  /* 0x00007380ff0577ac */ /* 0x000ee20008000800 */
[----:B------:R-:W2:Y:S04]  /*3d530*/  LDL.LU R10, [R1+0xd28] ;  /* 0x000d2800010a7983 */ /* 0x000ea80000300800 */
[----:B------:R-:W2:Y:S01]  /*3d540*/  LDL.LU R16, [R1+0xd30] ;  /* 0x000d300001107983 */ /* 0x000ea20000300800 */
[----:B-----5:R-:W-:Y:S01]  /*3d550*/  ISETP.LT.AND P1, PT, R4, UR6, !P0 ;  /* 0x0000000604007c0c */ /* 0x020fe2000c721270 */
[----:B------:R-:W-:-:S02]  /*3d560*/  IMAD R2, R56, 0x2, R0 ;  /* 0x0000000238027824 */ /* 0x000fc400078e0200 */
[----:B------:R-:W5:Y:S01]  /*3d570*/  LDL.LU R4, [R1+0xd2c] ;  /* 0x000d2c0001047983 */ /* 0x000f620000300800 */
[----:B0-----:R-:W-:Y:S01]  /*3d580*/  IADD3 R8, P6, PT, R0, R3, RZ ;  /* 0x0000000300087210 */ /* 0x001fe20007fde0ff */
[----:B------:R-:W2:Y:S01]  /*3d590*/  LDCU UR6, c[0x0][0x39c] ;  /* 0x00007380ff0677ac */ /* 0x000ea20008000800 */
[----:B------:R-:W-:Y:S02]  /*3d5a0*/  PRMT R15, R70, 0x7771, RZ ;  /* 0x00007771460f7816 */ /* 0x000fe400000000ff */
[----:B------:R-:W-:Y:S01]  /*3d5b0*/  LEA.HI.X.SX32 R9, R0, R5, 0x1, P6 ;  /* 0x0000000500097211 */ /* 0x000fe200030f0eff */
[----:B------:R-:W-:Y:S01]  /*3d5c0*/  IMAD R0, R56, 0x2, R2 ;  /* 0x0000000238007824 */ /* 0x000fe200078e0202 */
[----:B-1----:R-:W-:Y:S02]  /*3d5d0*/  IADD3 R6, P6, PT, R2, R3, RZ ;  /* 0x0000000302067210 */ /* 0x002fe40007fde0ff */
[----:B------:R-:W-:Y:S01]  /*3d5e0*/  PRMT R13, R70, 0x7772, RZ ;  /* 0x00007772460d7816 */ /* 0x000fe200000000ff */
[----:B------:R0:W-:Y:S01]  /*3d5f0*/  @P3 STG.E.U8 desc[UR22][R8.64], R15 ;  /* 0x0000000f08003986 */ /* 0x0001e2000c101116 */
[----:B------:R-:W-:-:S02]  /*3d600*/  LEA.HI.X.SX32 R7, R2, R5, 0x1, P6 ;  /* 0x0000000502077211 */ /* 0x000fc400030f0eff */
[----:B------:R-:W-:Y:S02]  /*3d610*/  PRMT R11, R70, 0x7773, RZ ;  /* 0x00007773460b7816 */ /* 0x000fe400000000ff */
[----:B----4-:R-:W-:Y:S01]  /*3d620*/  ISETP.LT.AND P3, PT, R14, UR4, !P0 ;  /* 0x000000040e007c0c */ /* 0x010fe2000c761270 */
[----:B------:R-:W-:Y:S01]  /*3d630*/  @P5 STG.E.U8 desc[UR22][R6.64], R13 ;  /* 0x0000000d06005986 */ /* 0x000fe2000c101116 */
[----:B------:R-:W1:Y:S03]  /*3d640*/  LDCU UR4, c[0x0][0x39c] ;  /* 0x00007380ff0477ac */ /* 0x000e660008000800 */
[----:B------:R-:W4:Y:S01]  /*3d650*/  LDL.LU R14, [R1+0xd34] ;  /* 0x000d3400010e7983 */ /* 0x000f220000300800 */
[----:B0-----:R-:W-:-:S04]  /*3d660*/  IADD3 R8, P6, PT, R0, R3, RZ ;  /* 0x0000000300087210 */ /* 0x001fc80007fde0ff */
[----:B------:R-:W-:Y:S01]  /*3d670*/  LEA.HI.X.SX32 R9, R0, R5, 0x1, P6 ;  /* 0x0000000500097211 */ /* 0x000fe200030f0eff */
[----:B------:R-:W-:-:S04]  /*3d680*/  IMAD R0, R56, 0x2, R0 ;  /* 0x0000000238007824 */ /* 0x000fc800078e0200 */
        /* <DEDUP_REMOVED lines=12> */
[----:B------:R-:W3:Y:S01]  /*3d750*/  LDL.LU R12, [R1+0xd38] ;  /* 0x000d3800010c7983 */ /* 0x000ee20000300800 */
[----:B--2---:R-:W-:Y:S01]  /*3d760*/  ISETP.LT.AND P4, PT, R10, UR6, !P0 ;  /* 0x000000060a007c0c */ /* 0x004fe2000c781270 */
[----:B------:R-:W4:Y:S02]  /*3d770*/  LDCU UR6, c[0x0][0x39c] ;  /* 0x00007380ff0677ac */ /* 0x000f240008000800 */
        /* <DEDUP_REMOVED lines=9> */
[----:B-1----:R-:W-:Y:S01]  /*3d810*/  ISETP.LT.AND P1, PT, R16, UR4, !P0 ;  /* 0x0000000410007c0c */ /* 0x002fe2000c721270 */
[----:B------:R-:W3:Y:S01]  /*3d820*/  LDCU UR4, c[0x0][0x39c] ;  /* 0x00007380ff0477ac */ /* 0x000ee20008000800 */
[----:B------:R-:W5:Y:S01]  /*3d830*/  LDL.LU R16, [R1+0xd20] ;  /* 0x000d200001107983 */ /* 0x000f620000300800 */
[----:B------:R-:W-:Y:S01]  /*3d840*/  IMAD R2, R56, 0x2, R0 ;  /* 0x0000000238027824 */ /* 0x000fe200078e0200 */
[----:B------:R-:W-:Y:S02]  /*3d850*/  IADD3 R6, P6, PT, R0, R3, RZ ;  /* 0x0000000300067210 */ /* 0x000fe40007fde0ff */
[----:B------:R0:W-:Y:S01]  /*3d860*/  @P5 STG.E.U8 desc[UR22][R8.64], R11 ;  /* 0x0000000b08005986 */ /* 0x0001e2000c101116 */
[----:B----4-:R-:W-:Y:S01]  /*3d870*/  ISETP.LT.AND P5, PT, R14, UR6, !P0 ;  /* 0x000000060e007c0c */ /* 0x010fe2000c7a1270 */
[----:B------:R-:W5:Y:S02]  /*3d880*/  LDCU UR6, c[0x0][0x39c] ;  /* 0x00007380ff0677ac */ /* 0x000f640008000800 */
[----:B------:R-:W4:Y:S01]  /*3d890*/  LDL.LU R14, [R1+0xd1c] ;  /* 0x000d1c00010e7983 */ /* 0x000f220000300800 */
[----:B------:R-:W-:-:S02]  /*3d8a0*/  PRMT R71, R71, 0x7773, RZ ;  /* 0x0000777347477816 */ /* 0x000fc400000000ff */
[----:B------:R-:W-:Y:S01]  /*3d8b0*/  LEA.HI.X.SX32 R7, R0, R5, 0x1, P6 ;  /* 0x0000000500077211 */ /* 0x000fe200030f0eff */
[----:B------:R-:W-:Y:S01]  /*3d8c0*/  IMAD R0, R56, 0x2, R2 ;  /* 0x0000000238007824 */ /* 0x000fe200078e0202 */
[----:B0-----:R-:W-:-:S03]  /*3d8d0*/  IADD3 R8, P6, PT, R2, R3, RZ ;  /* 0x0000000302087210 */ /* 0x001fc60007fde0ff */
[----:B------:R0:W-:Y:S01]  /*3d8e0*/  @P4 STG.E.U8 desc[UR22][R6.64], R71 ;  /* 0x0000004706004986 */ /* 0x0001e2000c101116 */
[----:B------:R-:W-:Y:S02]  /*3d8f0*/  LEA.HI.X.SX32 R9, R2, R5, 0x1, P6 ;  /* 0x0000000502097211 */ /* 0x000fe400030f0eff */
[C---:B------:R-:W-:Y:S02]  /*3d900*/  PRMT R13, R72.reuse, 0x7770, RZ ;  /* 0x00007770480d7816 */ /* 0x040fe400000000ff */
[----:B------:R-:W-:Y:S02]  /*3d910*/  PRMT R15, R72, 0x7771, RZ ;  /* 0x00007771480f7816 */ /* 0x000fe400000000ff */
[----:B0-----:R-:W-:-:S04]  /*3d920*/  IADD3 R6, P6, PT, R0, R3, RZ ;  /* 0x0000000300067210 */ /* 0x001fc80007fde0ff */
[----:B------:R-:W-:Y:S01]  /*3d930*/  LEA.HI.X.SX32 R7, R0, R5, 0x1, P6 ;  /* 0x0000000500077211 */ /* 0x000fe200030f0eff */
[----:B------:R0:W-:Y:S04]  /*3d940*/  @P1 STG.E.U8 desc[UR22][R8.64], R13 ;  /* 0x0000000d08001986 */ /* 0x0001e8000c101116 */
[----:B------:R1:W-:Y:S01]  /*3d950*/  @P3 STG.E.U8 desc[UR22][R6.64], R15 ;  /* 0x0000000f06003986 */ /* 0x0003e2000c101116 */
[----:B---3--:R-:W-:Y:S01]  /*3d960*/  ISETP.LT.AND P4, PT, R12, UR4, !P0 ;  /* 0x000000040c007c0c */ /* 0x008fe2000c781270 */
[----:B------:R-:W-:Y:S02]  /*3d970*/  IMAD R0, R56, 0x2, R0 ;  /* 0x0000000238007824 */ /* 0x000fe400078e0200 */
[----:B------:R-:W3:Y:S01]  /*3d980*/  LDL.LU R12, [R1+0xd24] ;  /* 0x000d2400010c7983 */ /* 0x000ee20000300800 */
[----:B------:R-:W0:Y:S01]  /*3d990*/  LDCU UR4, c[0x0][0x39c] ;  /* 0x00007380ff0477ac */ /* 0x000e220008000800 */
[----:B--2---:R-:W-:Y:S01]  /*3d9a0*/  ISETP.LT.AND P1, PT, R10, UR5, !P0 ;  /* 0x000000050a007c0c */ /* 0x004fe2000c721270 */
[----:B------:R-:W4:Y:S01]  /*3d9b0*/  LDCU UR5, c[0x0][0x39c] ;  /* 0x00007380ff0577ac */ /* 0x000f220008000800 */
[----:B------:R-:W2:Y:S01]  /*3d9c0*/  LDL.LU R10, [R1+0xd10] ;  /* 0x000d1000010a7983 */ /* 0x000ea20000300800 */
[----:B-----5:R-:W-:Y:S01]  /*3d9d0*/  ISETP.LT.AND P3, PT, R4, UR6, !P0 ;  /* 0x0000000604007c0c */ /* 0x020fe2000c761270 */
[----:B------:R-:W-:-:S02]  /*3d9e0*/  IMAD R2, R56, 0x2, R0 ;  /* 0x0000000238027824 */ /* 0x000fc400078e0200 */
[----:B------:R-:W5:Y:S01]  /*3d9f0*/  LDL.LU R4, [R1+0xd0c] ;  /* 0x000d0c0001047983 */ /* 0x000f620000300800 */
[----:B0-----:R-:W-:Y:S01]  /*3da00*/  IADD3 R8, P6, PT, R0, R3, RZ ;  /* 0x0000000300087210 */ /* 0x001fe20007fde0ff */
[----:B------:R-:W3:Y:S01]  /*3da10*/  LDCU UR6, c[0x0][0x39c] ;  /* 0x00007380ff0677ac */ /* 0x000ee20008000800 */
[----:B------:R-:W-:Y:S02]  /*3da20*/  PRMT R13, R72, 0x7772, RZ ;  /* 0x00007772480d7816 */ /* 0x000fe400000000ff */
[----:B------:R-:W-:Y:S01]  /*3da30*/  LEA.HI.X.SX32 R9, R0, R5, 0x1, P6 ;  /* 0x0000000500097211 */ /* 0x000fe200030f0eff */
[----:B------:R-:W-:Y:S01]  /*3da40*/  IMAD R0, R56, 0x2, R2 ;  /* 0x0000000238007824 */ /* 0x000fe200078e0202 */
[----:B-1----:R-:W-:Y:S02]  /*3da50*/  IADD3 R6, P6, PT, R2, R3, RZ ;  /* 0x0000000302067210 */ /* 0x002fe40007fde0ff */
[----:B------:R-:W-:Y:S01]  /*3da60*/  PRMT R11, R72, 0x7773, RZ ;  /* 0x00007773480b7816 */ /* 0x000fe200000000ff */
[----:B------:R0:W-:Y:S01]  /*3da70*/  @P5 STG.E.U8 desc[UR22][R8.64], R13 ;  /* 0x0000000d08005986 */ /* 0x0001e2000c101116 */
[----:B------:R-:W-:-:S02]  /*3da80*/  LEA.HI.X.SX32 R7, R2, R5, 0x1, P6 ;  /* 0x0000000502077211 */ /* 0x000fc400030f0eff */
[----:B------:R-:W-:-:S03]  /*3da90*/  PRMT R15, R73, 0x7770, RZ ;  /* 0x00007770490f7816 */ /* 0x000fc600000000ff */
[----:B------:R1:W-:Y:S01]  /*3daa0*/  @P4 STG.E.U8 desc[UR22][R6.64], R11 ;  /* 0x0000000b06004986 */ /* 0x0003e2000c101116 */
[----:B0-----:R-:W-:Y:S02]  /*3dab0*/  IADD3 R8, P6, PT, R0, R3, RZ ;  /* 0x0000000300087210 */ /* 0x001fe40007fde0ff */
[----:B----4-:R-:W-:Y:S01]  /*3dac0*/  ISETP.LT.AND P4, PT, R14, UR5, !P0 ;  /* 0x000000050e007c0c */ /* 0x010fe2000c781270 */
[----:B------:R-:W5:Y:S01]  /*3dad0*/  LDCU UR5, c[0x0][0x39c] ;  /* 0x00007380ff0577ac */ /* 0x000f620008000800 */
[----:B------:R-:W-:Y:S01]  /*3dae0*/  LEA.HI.X.SX32 R9, R0, R5, 0x1, P6 ;  /* 0x0000000500097211 */ /* 0x000fe200030f0eff */
[----:B------:R-:W-:Y:S01]  /*3daf0*/  IMAD R0, R56, 0x2, R0 ;  /* 0x0000000238007824 */ /* 0x000fe200078e0200 */
[----:B------:R-:W4:Y:S01]  /*3db00*/  LDL.LU R14, [R1+0xd08] ;  /* 0x000d0800010e7983 */ /* 0x000f220000300800 */
[----:B------:R-:W-:Y:S01]  /*3db10*/  ISETP.LT.AND P5, PT, R16, UR4, !P0 ;  /* 0x0000000410007c0c */ /* 0x000fe2000c7a1270 */
[----:B------:R-:W2:Y:S01]  /*3db20*/  LDCU UR4, c[0x0][0x39c] ;  /* 0x00007380ff0477ac */ /* 0x000ea20008000800 */
[----:B------:R-:W-:Y:S01]  /*3db30*/  IMAD R2, R56, 0x2, R0 ;  /* 0x0000000238027824 */ /* 0x000fe200078e0200 */
[----:B------:R0:W-:Y:S01]  /*3db40*/  @P1 STG.E.U8 desc[UR22][R8.64], R15 ;  /* 0x0000000f08001986 */ /* 0x0001e2000c101116 */
[----:B-1----:R-:W-:-:S02]  /*3db50*/  PRMT R11, R73, 0x7771, RZ ;  /* 0x00007771490b7816 */ /* 0x002fc400000000ff */
[----:B------:R-:W-:Y:S02]  /*3db60*/  PRMT R13, R73, 0x7772, RZ ;  /* 0x00007772490d7816 */ /* 0x000fe400000000ff */
[C---:B0-----:R-:W-:Y:S01]  /*3db70*/  IADD3 R8, P6, PT, R0.reuse, R3, RZ ;  /* 0x0000000300087210 */ /* 0x041fe20007fde0ff */
[----:B------:R-:W4:Y:S03]  /*3db80*/  LDL.LU R15, [R1+0xd04] ;  /* 0x000d0400010f7983 */ /* 0x000f260000300800 */
[----:B------:R-:W-:Y:S02]  /*3db90*/  LEA.HI.X.SX32 R9, R0, R5, 0x1, P6 ;  /* 0x0000000500097211 */ /* 0x000fe400030f0eff */
[----:B------:R-:W-:-:S04]  /*3dba0*/  IADD3 R6, P6, PT, R2, R3, RZ ;  /* 0x0000000302067210 */ /* 0x000fc80007fde0ff */
[----:B------:R-:W-:Y:S01]  /*3dbb0*/  LEA.HI.X.SX32 R7, R2, R5, 0x1, P6 ;  /* 0x0000000502077211 */ /* 0x000fe200030f0eff */
[----:B------:R0:W-:Y:S04]  /*3dbc0*/  @P3 STG.E.U8 desc[UR22][R8.64], R11 ;  /* 0x0000000b08003986 */ /* 0x0001e8000c101116 */
[----:B------:R1:W-:Y:S01]  /*3dbd0*/  @P5 STG.E.U8 desc[UR22][R6.64], R13 ;  /* 0x0000000d06005986 */ /* 0x0003e2000c101116 */
[----:B---3--:R-:W-:Y:S01]  /*3dbe0*/  ISETP.LT.AND P1, PT, R12, UR6, !P0 ;  /* 0x000000060c007c0c */ /* 0x008fe2000c721270 */
[----:B------:R-:W4:Y:S02]  /*3dbf0*/  LDCU UR6, c[0x0][0x39c] ;  /* 0x00007380ff0677ac */ /* 0x000f240008000800 */
[----:B------:R-:W3:Y:S01]  /*3dc00*/  LDL.LU R12, [R1+0xd00] ;  /* 0x000d0000010c7983 */ /* 0x000ee20000300800 */
[----:B-----5:R-:W-:Y:S01]  /*3dc10*/  ISETP.LT.AND P5, PT, R4, UR5, !P0 ;  /* 0x0000000504007c0c */ /* 0x020fe2000c7a1270 */
[----:B------:R-:W-:-:S02]  /*3dc20*/  IMAD R0, R56, 0x2, R2 ;  /* 0x0000000238007824 */ /* 0x000fc400078e0202 */
[----:B------:R-:W5:Y:S01]  /*3dc30*/  LDL.LU R4, [R1+0xcfc] ;  /* 0x000cfc0001047983 */ /* 0x000f620000300800 */
[----:B--2---:R-:W-:Y:S01]  /*3dc40*/  ISETP.LT.AND P3, PT, R10, UR4, !P0 ;  /* 0x000000040a007c0c */ /* 0x004fe2000c761270 */
[----:B------:R-:W2:Y:S01]  /*3dc50*/  LDCU UR4, c[0x0][0x39c] ;  /* 0x00007380ff0477ac */ /* 0x000ea20008000800 */
[C---:B0-----:R-:W-:Y:S01]  /*3dc60*/  IADD3 R8, P6, PT, R0.reuse, R3, RZ ;  /* 0x0000000300087210 */ /* 0x041fe20007fde0ff */
[----:B------:R-:W5:Y:S01]  /*3dc70*/  LDL.LU R18, [R1+0xb90] ;  /* 0x000b900001127983 */ /* 0x000f620000300800 */
[----:B------:R-:W-:Y:S01]  /*3dc80*/  PRMT R73, R73, 0x7773, RZ ;  /* 0x0000777349497816 */ /* 0x000fe200000000ff */
[----:B------:R-:W3:Y:S01]  /*3dc90*/  LDCU UR5, c[0x0][0x39c] ;  /* 0x00007380ff0577ac */ /* 0x000ee20008000800 */
[----:B------:R-:W-:Y:S01]  /*3dca0*/  LEA.HI.X.SX32 R9, R0, R5, 0x1, P6 ;  /* 0x0000000500097211 */ /* 0x000fe200030f0eff */
[----:B------:R-:W-:-:S04]  /*3dcb0*/  IMAD R0, R56, 0x2, R0 ;  /* 0x0000000238007824 */ /* 0x000fc800078e0200 */
[----:B------:R0:W-:Y:S01]  /*3dcc0*/  @P4 STG.E.U8 desc[UR22][R8.64], R73 ;  /* 0x0000004908004986 */ /* 0x0001e2000c101116 */
[----:B------:R-:W-:Y:S01]  /*3dcd0*/  IADD3 R10, P6, PT, R0, R3, RZ ;  /* 0x00000003000a7210 */ /* 0x000fe20007fde0ff */
[----:B------:R-:W-:-:S03]  /*3dce0*/  IMAD R2, R56, 0x2, R0 ;  /* 0x0000000238027824 */ /* 0x000fc600078e0200 */
[----:B------:R-:W-:Y:S01]  /*3dcf0*/  LEA.HI.X.SX32 R11, R0, R5, 0x1, P6 ;  /* 0x00000005000b7211 */ /* 0x000fe200030f0eff */
[----:B------:R-:W-:Y:S01]  /*3dd00*/  IMAD R0, R56, 0x2, R2 ;  /* 0x0000000238007824 */ /* 0x000fe200078e0202 */
[----:B-1----:R-:W-:Y:S02]  /*3dd10*/  IADD3 R6, P6, PT, R2, R3, RZ ;  /* 0x0000000302067210 */ /* 0x002fe40007fde0ff */
[----:B----4-:R-:W-:Y:S01]  /*3dd20*/  ISETP.LT.AND P4, PT, R14, UR6, !P0 ;  /* 0x000000060e007c0c */ /* 0x010fe2000c781270 */
[----:B------:R-:W5:Y:S01]  /*3dd30*/  LDCU UR6, c[0x0][0x39c] ;  /* 0x00007380ff0677ac */ /* 0x000f620008000800 */
[----:B------:R-:W4:Y:S01]  /*3dd40*/  LDL.LU R14, [R1+0xcf8] ;  /* 0x000cf800010e7983 */ /* 0x000f220000300800 */
[----:B------:R-:W-:Y:S02]  /*3dd50*/  PRMT R17, R74, 0x7770, RZ ;  /* 0x000077704a117816 */ /* 0x000fe400000000ff */
[----:B------:R-:W-:Y:S02]  /*3dd60*/  LEA.HI.X.SX32 R7, R2, R5, 0x1, P6 ;  /* 0x0000000502077211 */ /* 0x000fe400030f0eff */
[----:B0-----:R-:W-:Y:S01]  /*3dd70*/  IADD3 R8, P6, PT, R0, R3, RZ ;  /* 0x0000000300087210 */ /* 0x001fe20007fde0ff */
[----:B------:R0:W-:Y:S01]  /*3dd80*/  @P1 STG.E.U8 desc[UR22][R10.64], R17 ;  /* 0x000000110a001986 */ /* 0x0001e2000c101116 */
[----:B------:R-:W-:-:S02]  /*3dd90*/  PRMT R13, R74, 0x7771, RZ ;  /* 0x000077714a0d7816 */ /* 0x000fc400000000ff */
[----:B------:R-:W-:Y:S02]  /*3dda0*/  LEA.HI.X.SX32 R9, R0, R5, 0x1, P6 ;  /* 0x0000000500097211 */ /* 0x000fe400030f0eff */
[----:B--2---:R-:W-:Y:S01]  /*3ddb0*/  ISETP.LT.AND P1, PT, R15, UR4, !P0 ;  /* 0x000000040f007c0c */ /* 0x004fe2000c721270 */
[----:B------:R1:W-:Y:S01]  /*3ddc0*/  @P3 STG.E.U8 desc[UR22][R6.64], R13 ;  /* 0x0000000d06003986 */ /* 0x0003e2000c101116 */
[----:B------:R-:W-:Y:S01]  /*3ddd0*/  PRMT R15, R74, 0x7772, RZ ;  /* 0x000077724a0f7816 */ /* 0x000fe200000000ff */
[----:B------:R-:W-:Y:S01]  /*3dde0*/  IMAD R0, R56, 0x2, R0 ;  /* 0x0000000238007824 */ /* 0x000fe200078e0200 */
[----:B------:R-:W2:Y:S03]  /*3ddf0*/  LDCU UR4, c[0x0][0x39c] ;  /* 0x00007380ff0477ac */ /* 0x000ea60008000800 */
[----:B------:R0:W-:Y:S01]  /*3de00*/  @P5 STG.E.U8 desc[UR22][R8.64], R15 ;  /* 0x0000000f08005986 */ /* 0x0001e2000c101116 */
[----:B---3--:R-:W-:Y:S01]  /*3de10*/  ISETP.LT.AND P3, PT, R12, UR5, !P0 ;  /* 0x000000050c007c0c */ /* 0x008fe2000c761270 */
[----:B------:R-:W4:Y:S02]  /*3de20*/  LDCU UR5, c[0x0][0x39c] ;  /* 0x00007380ff0577ac */ /* 0x000f240008000800 */
[----:B------:R-:W3:Y:S04]  /*3de30*/  LDL.LU R12, [R1+0xcf4] ;  /* 0x000cf400010c7983 */ /* 0x000ee80000300800 */
[----:B------:R-:W3:Y:S01]  /*3de40*/  LDL.LU R16, [R1+0xb8c] ;  /* 0x000b8c0001107983 */ /* 0x000ee20000300800 */
[----:B-----5:R-:W-:Y:S01]  /*3de50*/  ISETP.LT.AND P5, PT, R4, UR6, !P0 ;  /* 0x0000000604007c0c */ /* 0x020fe2000c7a1270 */
[----:B------:R-:W-:-:S02]  /*3de60*/  IMAD R2, R56, 0x2, R0 ;  /* 0x0000000238027824 */ /* 0x000fc400078e0200 */
[----:B------:R-:W5:Y:S01]  /*3de70*/  LDL.LU R4, [R1+0xb88] ;  /* 0x000b880001047983 */ /* 0x000f620000300800 */
[C---:B0-----:R-:W-:Y:S01]  /*3de80*/  IADD3 R10, P6, PT, R0.reuse, R3, RZ ;  /* 0x00000003000a7210 */ /* 0x041fe20007fde0ff */
[----:B------:R-:W3:Y:S03]  /*3de90*/  LDCU UR6, c[0x0][0x39c] ;  /* 0x00007380ff0677ac */ /* 0x000ee60008000800 */
[----:B------:R-:W-:Y:S01]  /*3dea0*/  LEA.HI.X.SX32 R11, R0, R5, 0x1, P6 ;  /* 0x00000005000b7211 */ /* 0x000fe200030f0eff */
[----:B------:R-:W-:Y:S01]  /*3deb0*/  IMAD R0, R56, 0x2, R2 ;  /* 0x0000000238007824 */ /* 0x000fe200078e0202 */
[----:B-1----:R-:W-:Y:S02]  /*3dec0*/  IADD3 R6, P6, PT, R2, R3, RZ ;  /* 0x0000000302067210 */ /* 0x002fe40007fde0ff */
[----:B------:R-:W-:Y:S02]  /*3ded0*/  PRMT R17, R74, 0x7773, RZ ;  /* 0x000077734a117816 */ /* 0x000fe400000000ff */
[----:B------:R-:W-:-:S02]  /*3dee0*/  LEA.HI.X.SX32 R7, R2, R5, 0x1, P6 ;  /* 0x0000000502077211 */ /* 0x000fc400030f0eff */
[----:B------:R-:W-:Y:S02]  /*3def0*/  PRMT R13, R75, 0x7770, RZ ;  /* 0x000077704b0d7816 */ /* 0x000fe400000000ff */
[C---:B------:R-:W-:Y:S01]  /*3df00*/  IADD3 R8, P6, PT, R0.reuse, R3, RZ ;  /* 0x0000000300087210 */ /* 0x040fe20007fde0ff */
[----:B------:R0:W-:Y:S03]  /*3df10*/  @P4 STG.E.U8 desc[UR22][R10.64], R17 ;  /* 0x000000110a004986 */ /* 0x0001e6000c101116 */
[----:B------:R-:W-:Y:S01]  /*3df20*/  LEA.HI.X.SX32 R9, R0, R5, 0x1, P6 ;  /* 0x0000000500097211 */ /* 0x000fe200030f0eff */
[----:B------:R1:W-:Y:S01]  /*3df30*/  @P1 STG.E.U8 desc[UR22][R6.64], R13 ;  /* 0x0000000d06001986 */ /* 0x0003e2000c101116 */
[----:B------:R-:W-:Y:S01]  /*3df40*/  IMAD R0, R56, 0x2, R0 ;  /* 0x0000000238007824 */ /* 0x000fe200078e0200 */
[----:B----4-:R-:W-:Y:S01]  /*3df50*/  ISETP.LT.AND P1, PT, R14, UR5, !P0 ;  /* 0x000000050e007c0c */ /* 0x010fe2000c721270 */
[----:B------:R-:W5:Y:S01]  /*3df60*/  LDCU UR5, c[0x0][0x39c] ;  /* 0x00007380ff0577ac */ /* 0x000f620008000800 */
[----:B------:R-:W4:Y:S02]  /*3df70*/  LDL.LU R14, [R1+0xcf0] ;  /* 0x000cf000010e7983 */ /* 0x000f240000300800 */
[----:B0-----:R-:W-:Y:S01]  /*3df80*/  IADD3 R10, P6, PT, R0, R3, RZ ;  /* 0x00000003000a7210 */ /* 0x001fe20007fde0ff */
[----:B------:R-:W-:Y:S01]  /*3df90*/  IMAD R2, R56, 0x2, R0 ;  /* 0x0000000238027824 */ /* 0x000fe200078e0200 */
[----:B--2---:R-:W-:Y:S01]  /*3dfa0*/  ISETP.LT.AND P4, PT, R18, UR4, !P0 ;  /* 0x0000000412007c0c */ /* 0x004fe2000c781270 */
[----:B------:R-:W0:Y:S01]  /*3dfb0*/  LDCU UR4, c[0x0][0x39c] ;  /* 0x00007380ff0477ac */ /* 0x000e220008000800 */
[----:B------:R-:W-:Y:S01]  /*3dfc0*/  LEA.HI.X.SX32 R11, R0, R5, 0x1, P6 ;  /* 0x00000005000b7211 */ /* 0x000fe200030f0eff */
[----:B------:R-:W2:Y:S01]  /*3dfd0*/  LDL.LU R18, [R1+0xcec] ;  /* 0x000cec0001127983 */ /* 0x000ea20000300800 */
[----:B-1----:R-:W-:-:S02]  /*3dfe0*/  IADD3 R6, P6, PT, R2, R3, RZ ;  /* 0x0000000302067210 */ /* 0x002fc40007fde0ff */
[C---:B------:R-:W-:Y:S02]  /*3dff0*/  PRMT R15, R75.reuse, 0x7771, RZ ;  /* 0x000077714b0f7816 */ /* 0x040fe400000000ff */
[C---:B------:R-:W-:Y:S02]  /*3e000*/  PRMT R13, R75.reuse, 0x7773, RZ ;  /* 0x000077734b0d7816 */ /* 0x040fe400000000ff */
[----:B------:R-:W-:Y:S02]  /*3e010*/  PRMT R75, R75, 0x7772, RZ ;  /* 0x000077724b4b7816 */ /* 0x000fe400000000ff */
[----:B------:R-:W-:Y:S01]  /*3e020*/  LEA.HI.X.SX32 R7, R2, R5, 0x1, P6 ;  /* 0x0000000502077211 */ /* 0x000fe200030f0eff */
[----:B------:R1:W-:Y:S04]  /*3e030*/  @P3 STG.E.U8 desc[UR22][R8.64], R15 ;  /* 0x0000000f08003986 */ /* 0x0003e8000c101116 */
        /* <DEDUP_REMOVED lines=8> */
[----:B------:R-:W-:Y:S01]  /*3e0c0*/  PRMT R19, R80, 0x7770, RZ ;  /* 0x0000777050137816 */ /* 0x000fe200000000ff */
[----:B------:R-:W3:Y:S01]  /*3e0d0*/  LDCU UR5, c[0x0][0x39c] ;  /* 0x00007380ff0577ac */ /* 0x000ee20008000800 */
[----:B-1----:R-:W-:-:S04]  /*3e0e0*/  IADD3 R8, P6, PT, R0, R3, RZ ;  /* 0x0000000300087210 */ /* 0x002fc80007fde0ff */
[----:B------:R-:W-:Y:S01]  /*3e0f0*/  LEA.HI.X.SX32 R9, R0, R5, 0x1, P6 ;  /* 0x0000000500097211 */ /* 0x000fe200030f0eff */
[----:B------:R-:W-:Y:S01]  /*3e100*/  IMAD R0, R56, 0x2, R0 ;  /* 0x0000000238007824 */ /* 0x000fe200078e0200 */
[----:B0-----:R-:W-:Y:S01]  /*3e110*/  ISETP.LT.AND P5, PT, R16, UR4, !P0 ;  /* 0x0000000410007c0c */ /* 0x001fe2000c7a1270 */
[----:B------:R-:W2:Y:S01]  /*3e120*/  LDCU UR4, c[0x0][0x39c] ;  /* 0x00007380ff0477ac */ /* 0x000ea20008000800 */
[----:B------:R-:W5:Y:S01]  /*3e130*/  LDL.LU R16, [R1+0xce8] ;  /* 0x000ce80001107983 */ /* 0x000f620000300800 */
[----:B------:R-:W-:Y:S01]  /*3e140*/  IMAD R2, R56, 0x2, R0 ;  /* 0x0000000238027824 */ /* 0x000fe200078e0200 */
[C---:B------:R-:W-:Y:S02]  /*3e150*/  IADD3 R10, P6, PT, R0.reuse, R3, RZ ;  /* 0x00000003000a7210 */ /* 0x040fe40007fde0ff */
[----:B------:R0:W-:Y:S02]  /*3e160*/  @P1 STG.E.U8 desc[UR22][R8.64], R19 ;  /* 0x0000001308001986 */ /* 0x0001e4000c101116 */
[----:B------:R-:W-:Y:S01]  /*3e170*/  LEA.HI.X.SX32 R11, R0, R5, 0x1, P6 ;  /* 0x00000005000b7211 */ /* 0x000fe200030f0eff */
[----:B------:R-:W-:Y:S01]  /*3e180*/  IMAD R0, R56, 0x2, R2 ;  /* 0x0000000238007824 */ /* 0x000fe200078e0202 */
[----:B------:R-:W-:-:S02]  /*3e190*/  IADD3 R6, P6, PT, R2, R3, RZ ;  /* 0x0000000302067210 */ /* 0x000fc40007fde0ff */
[----:B----4-:R-:W-:Y:S01]  /*3e1a0*/  ISETP.LT.AND P1, PT, R14, UR6, !P0 ;  /* 0x000000060e007c0c */ /* 0x010fe2000c721270 */
[----:B------:R-:W5:Y:S01]  /*3e1b0*/  LDCU UR6, c[0x0][0x39c] ;  /* 0x00007380ff0677ac */ /* 0x000f620008000800 */
[----:B------:R-:W4:Y:S01]  /*3e1c0*/  LDL.LU R14, [R1+0xce4] ;  /* 0x000ce400010e7983 */ /* 0x000f220000300800 */
[----:B------:R-:W-:Y:S02]  /*3e1d0*/  LEA.HI.X.SX32 R7, R2, R5, 0x1, P6 ;  /* 0x0000000502077211 */ /* 0x000fe400030f0eff */
[----:B0-----:R-:W-:Y:S02]  /*3e1e0*/  IADD3 R8, P6, PT, R0, R3, RZ ;  /* 0x0000000300087210 */ /* 0x001fe40007fde0ff */
[C---:B------:R-:W-:Y:S02]  /*3e1f0*/  PRMT R17, R80.reuse, 0x7771, RZ ;  /* 0x0000777150117816 */ /* 0x040fe400000000ff */
[----:B------:R-:W-:Y:S02]  /*3e200*/  PRMT R15, R80, 0x7772, RZ ;  /* 0x00007772500f7816 */ /* 0x000fe400000000ff */
[----:B------:R-:W-:-:S02]  /*3e210*/  LEA.HI.X.SX32 R9, R0, R5, 0x1, P6 ;  /* 0x0000000500097211 */ /* 0x000fc400030f0eff */
[----:B------:R-:W-:Y:S01]  /*3e220*/  PRMT R13, R80, 0x7773, RZ ;  /* 0x00007773500d7816 */ /* 0x000fe200000000ff */
[----:B------:R0:W-:Y:S04]  /*3e230*/  @P3 STG.E.U8 desc[UR22][R10.64], R17 ;  /* 0x000000110a003986 */ /* 0x0001e8000c101116 */
[----:B------:R1:W-:Y:S04]  /*3e240*/  @P5 STG.E.U8 desc[UR22][R6.64], R15 ;  /* 0x0000000f06005986 */ /* 0x0003e8000c101116 */
[----:B------:R0:W-:Y:S01]  /*3e250*/  @P4 STG.E.U8 desc[UR22][R8.64], R13 ;  /* 0x0000000d08004986 */ /* 0x0001e2000c101116 */
[----:B---3--:R-:W-:Y:S01]  /*3e260*/  ISETP.LT.AND P5, PT, R12, UR5, !P0 ;  /* 0x000000050c007c0c */ /* 0x008fe2000c7a1270 */
[----:B------:R-:W-:-:S02]  /*3e270*/  IMAD R0, R56, 0x2, R0 ;  /* 0x0000000238007824 */ /* 0x000fc400078e0200 */
[----:B------:R-:W3:Y:S01]  /*3e280*/  LDL.LU R12, [R1+0xb7c] ;  /* 0x000b7c00010c7983 */ /* 0x000ee20000300800 */
[----:B--2---:R-:W-:Y:S01]  /*3e290*/  ISETP.LT.AND P3, PT, R18, UR4, !P0 ;  /* 0x0000000412007c0c */ /* 0x004fe2000c761270 */
[----:B------:R-:W2:Y:S01]  /*3e2a0*/  LDCU UR4, c[0x0][0x39c] ;  /* 0x00007380ff0477ac */ /* 0x000ea20008000800 */
[----:B-----5:R-:W-:Y:S01]  /*3e2b0*/  ISETP.LT.AND P4, PT, R4, UR6, !P0 ;  /* 0x0000000604007c0c */ /* 0x020fe2000c781270 */
[----:B------:R-:W4:Y:S01]  /*3e2c0*/  LDCU UR5, c[0x0][0x39c] ;  /* 0x00007380ff0577ac */ /* 0x000f220008000800 */
[----:B------:R-:W5:Y:S01]  /*3e2d0*/  LDL.LU R4, [R1+0xb78] ;  /* 0x000b780001047983 */ /* 0x000f620000300800 */
[----:B0-----:R-:W-:Y:S01]  /*3e2e0*/  IADD3 R10, P6, PT, R0, R3, RZ ;  /* 0x00000003000a7210 */ /* 0x001fe20007fde0ff */
[----:B------:R-:W-:Y:S01]  /*3e2f0*/  IMAD R2, R56, 0x2, R0 ;  /* 0x0000000238027824 */ /* 0x000fe200078e0200 */
[C---:B------:R-:W-:Y:S01]  /*3e300*/  PRMT R17, R81.reuse, 0x7770, RZ ;  /* 0x0000777051117816 */ /* 0x040fe200000000ff */
[----:B------:R-:W5:Y:S01]  /*3e310*/  LDL.LU R18, [R1+0xce0] ;  /* 0x000ce00001127983 */ /* 0x000f620000300800 */
[----:B------:R-:W-:Y:S01]  /*3e320*/  LEA.HI.X.SX32 R11, R0, R5, 0x1, P6 ;  /* 0x00000005000b7211 */ /* 0x000fe200030f0eff */
[----:B------:R-:W3:Y:S01]  /*3e330*/  LDCU UR6, c[0x0][0x39c] ;  /* 0x00007380ff0677ac */ /* 0x000ee20008000800 */
[----:B-1----:R-:W-:Y:S01]  /*3e340*/  IADD3 R6, P6, PT, R2, R3, RZ ;  /* 0x0000000302067210 */ /* 0x002fe20007fde0ff */
[----:B------:R-:W-:Y:S01]  /*3e350*/  IMAD R0, R56, 0x2, R2 ;  /* 0x0000000238007824 */ /* 0x000fe200078e0202 */
[----:B------:R-:W-:-:S02]  /*3e360*/  PRMT R15, R81, 0x7771, RZ ;  /* 0x00007771510f7816 */ /* 0x000fc400000000ff */
[----:B------:R-:W-:Y:S01]  /*3e370*/  LEA.HI.X.SX32 R7, R2, R5, 0x1, P6 ;  /* 0x0000000502077211 */ /* 0x000fe200030f0eff */
[----:B------:R0:W-:Y:S01]  /*3e380*/  @P1 STG.E.U8 desc[UR22][R10.64], R17 ;  /* 0x000000110a001986 */ /* 0x0001e2000c101116 */
[----:B------:R-:W-:Y:S02]  /*3e390*/  IADD3 R8, P6, PT, R0, R3, RZ ;  /* 0x0000000300087210 */ /* 0x000fe40007fde0ff */
[----:B--2---:R-:W-:Y:S01]  /*3e3a0*/  ISETP.LT.AND P1, PT, R16, UR4, !P0 ;  /* 0x0000000410007c0c */ /* 0x004fe2000c721270 */
[----:B------:R1:W-:Y:S01]  /*3e3b0*/  @P3 STG.E.U8 desc[UR22][R6.64], R15 ;  /* 0x0000000f06003986 */ /* 0x0003e2000c101116 */
[----:B------:R-:W5:Y:S01]  /*3e3c0*/  LDCU UR4, c[0x0][0x39c] ;  /* 0x00007380ff0477ac */ /* 0x000f620008000800 */
[----:B------:R-:W-:Y:S01]  /*3e3d0*/  LEA.HI.X.SX32 R9, R0, R5, 0x1, P6 ;  /* 0x0000000500097211 */ /* 0x000fe200030f0eff */
[----:B------:R-:W-:Y:S01]  /*3e3e0*/  IMAD R0, R56, 0x2, R0 ;  /* 0x0000000238007824 */ /* 0x000fe200078e0200 */
[----:B----4-:R-:W-:Y:S02]  /*3e3f0*/  ISETP.LT.AND P3, PT, R14, UR5, !P0 ;  /* 0x000000050e007c0c */ /* 0x010fe4000c761270 */
[----:B------:R-:W-:Y:S01]  /*3e400*/  PRMT R13, R81, 0x7772, RZ ;  /* 0x00007772510d7816 */ /* 0x000fe200000000ff */
[----:B------:R-:W2:Y:S01]  /*3e410*/  LDL.LU R14, [R1+0xcdc] ;  /* 0x000cdc00010e7983 */ /* 0x000ea20000300800 */
[----:B0-----:R-:W-:Y:S01]  /*3e420*/  IADD3 R10, P6, PT, R0, R3, RZ ;  /* 0x00000003000a7210 */ /* 0x001fe20007fde0ff */
[----:B------:R-:W-:Y:S01]  /*3e430*/  IMAD R2, R56, 0x2, R0 ;  /* 0x0000000238027824 */ /* 0x000fe200078e0200 */
[----:B------:R-:W0:Y:S01]  /*3e440*/  LDCU UR5, c[0x0][0x39c] ;  /* 0x00007380ff0577ac */ /* 0x000e220008000800 */
[----:B------:R-:W4:Y:S01]  /*3e450*/  LDL.LU R16, [R1+0xb74] ;  /* 0x000b740001107983 */ /* 0x000f220000300800 */
[----:B------:R-:W-:-:S02]  /*3e460*/  LEA.HI.X.SX32 R11, R0, R5, 0x1, P6 ;  /* 0x00000005000b7211 */ /* 0x000fc400030f0eff */
[----:B------:R-:W-:Y:S01]  /*3e470*/  PRMT R81, R81, 0x7773, RZ ;  /* 0x0000777351517816 */ /* 0x000fe200000000ff */
[----:B------:R0:W-:Y:S04]  /*3e480*/  @P5 STG.E.U8 desc[UR22][R8.64], R13 ;  /* 0x0000000d08005986 */ /* 0x0001e8000c101116 */
[----:B------:R0:W-:Y:S01]  /*3e490*/  @P4 STG.E.U8 desc[UR22][R10.64], R81 ;  /* 0x000000510a004986 */ /* 0x0001e2000c101116 */
[----:B---3--:R-:W-:Y:S01]  /*3e4a0*/  ISETP.LT.AND P5, PT, R12, UR6, !P0 ;  /* 0x000000060c007c0c */ /* 0x008fe2000c7a1270 */
[----:B------:R-:W2:Y:S02]  /*3e4b0*/  LDCU UR6, c[0x0][0x39c] ;  /* 0x00007380ff0677ac */ /* 0x000ea40008000800 */
[----:B------:R-:W3:Y:S01]  /*3e4c0*/  LDL.LU R12, [R1+0xb70] ;  /* 0x000b7000010c7983 */ /* 0x000ee20000300800 */
[----:B-----5:R-:W-:Y:S01]  /*3e4d0*/  ISETP.LT.AND P4, PT, R4, UR4, !P0 ;  /* 0x0000000404007c0c */ /* 0x020fe2000c781270 */
[----:B------:R-:W-:-:S02]  /*3e4e0*/  IMAD R0, R56, 0x2, R2 ;  /* 0x0000000238007824 */ /* 0x000fc400078e0202 */
[----:B------:R-:W5:Y:S01]  /*3e4f0*/  LDL.LU R4, [R1+0xcd8] ;  /* 0x000cd80001047983 */ /* 0x000f620000300800 */
[----:B-1----:R-:W-:Y:S01]  /*3e500*/  IADD3 R6, P6, PT, R2, R3, RZ ;  /* 0x0000000302067210 */ /* 0x002fe20007fde0ff */
[----:B------:R-:W4:Y:S01]  /*3e510*/  LDCU UR4, c[0x0][0x39c] ;  /* 0x00007380ff0477ac */ /* 0x000f220008000800 */
[----:B------:R-:W-:Y:S01]  /*3e520*/  PRMT R15, R82, 0x7770, RZ ;  /* 0x00007770520f7816 */ /* 0x000fe200000000ff */
[----:B------:R-:W3:Y:S01]  /*3e530*/  LDL.LU R20, [R1+0xcd4] ;  /* 0x000cd40001147983 */ /* 0x000ee20000300800 */
[----:B------:R-:W-:Y:S02]  /*3e540*/  LEA.HI.X.SX32 R7, R2, R5, 0x1, P6 ;  /* 0x0000000502077211 */ /* 0x000fe400030f0eff */
[----:B0-----:R-:W-:Y:S02]  /*3e550*/  IADD3 R8, P6, PT, R0, R3, RZ ;  /* 0x0000000300087210 */ /* 0x001fe40007fde0ff */
[----:B------:R-:W-:Y:S02]  /*3e560*/  PRMT R13, R82, 0x7771, RZ ;  /* 0x00007771520d7816 */ /* 0x000fe400000000ff */
[----:B------:R-:W-:Y:S01]  /*3e570*/  LEA.HI.X.SX32 R9, R0, R5, 0x1, P6 ;  /* 0x0000000500097211 */ /* 0x000fe200030f0eff */
[C---:B------:R-:W-:Y:S01]  /*3e580*/  IMAD R0, R56.reuse, 0x2, R0 ;  /* 0x0000000238007824 */ /* 0x040fe200078e0200 */
[----:B------:R0:W-:Y:S03]  /*3e590*/  @P1 STG.E.U8 desc[UR22][R6.64], R15 ;  /* 0x0000000f06001986 */ /* 0x0001e6000c101116 */
[----:B------:R-:W-:Y:S01]  /*3e5a0*/  IMAD R2, R56, 0x2, R0 ;  /* 0x0000000238027824 */ /* 0x000fe200078e0200 */
[----:B------:R1:W-:Y:S01]  /*3e5b0*/  @P3 STG.E.U8 desc[UR22][R8.64], R13 ;  /* 0x0000000d08003986 */ /* 0x0003e2000c101116 */
[----:B------:R-:W-:-:S02]  /*3e5c0*/  IADD3 R10, P6, PT, R0, R3, RZ ;  /* 0x00000003000a7210 */ /* 0x000fc40007fde0ff */
[----:B------:R-:W-:Y:S02]  /*3e5d0*/  PRMT R19, R82, 0x7772, RZ ;  /* 0x0000777252137816 */ /* 0x000fe400000000ff */
[----:B------:R-:W-:Y:S01]  /*3e5e0*/  LEA.HI.X.SX32 R11, R0, R5, 0x1, P6 ;  /* 0x00000005000b7211 */ /* 0x000fe200030f0eff */
[----:B------:R-:W-:Y:S01]  /*3e5f0*/  IMAD R0, R56, 0x2, R2 ;  /* 0x0000000238007824 */ /* 0x000fe200078e0202 */
[----:B--2---:R-:W-:Y:S01]  /*3e600*/  ISETP.LT.AND P3, PT, R14, UR6, !P0 ;  /* 0x000000060e007c0c */ /* 0x004fe2000c761270 */
[----:B------:R-:W5:Y:S01]  /*3e610*/  LDCU UR6, c[0x0][0x39c] ;  /* 0x00007380ff0677ac */ /* 0x000f620008000800 */
[----:B------:R-:W2:Y:S01]  /*3e620*/  LDL.LU R14, [R1+0xb6c] ;  /* 0x000b6c00010e7983 */ /* 0x000ea20000300800 */
[----:B0-----:R-:W-:Y:S02]  /*3e630*/  IADD3 R6, P6, PT, R2, R3, RZ ;  /* 0x0000000302067210 */ /* 0x001fe40007fde0ff */
[----:B------:R-:W-:Y:S01]  /*3e640*/  ISETP.LT.AND P1, PT, R18, UR5, !P0 ;  /* 0x0000000512007c0c */ /* 0x000fe2000c721270 */
[----:B------:R-:W-:Y:S01]  /*3e650*/  @P5 STG.E.U8 desc[UR22][R10.64], R19 ;  /* 0x000000130a005986 */ /* 0x000fe2000c101116 */
[----:B------:R-:W-:Y:S01]  /*3e660*/  LEA.HI.X.SX32 R7, R2, R5, 0x1, P6 ;  /* 0x0000000502077211 */ /* 0x000fe200030f0eff */
[----:B------:R-:W3:Y:S01]  /*3e670*/  LDCU UR5, c[0x0][0x39c] ;  /* 0x00007380ff0577ac */ /* 0x000ee20008000800 */
[----:B-1----:R-:W-:-:S02]  /*3e680*/  IADD3 R8, P6, PT, R0, R3, RZ ;  /* 0x0000000300087210 */ /* 0x002fc40007fde0ff */
[----:B----4-:R-:W-:Y:S01]  /*3e690*/  ISETP.LT.AND P5, PT, R16, UR4, !P0 ;  /* 0x0000000410007c0c */ /* 0x010fe2000c7a1270 */
[----:B------:R-:W0:Y:S01]  /*3e6a0*/  LDCU UR4, c[0x0][0x39c] ;  /* 0x00007380ff0477ac */ /* 0x000e220008000800 */
[----:B------:R-:W4:Y:S01]  /*3e6b0*/  LDL.LU R16, [R1+0xb68] ;  /* 0x000b680001107983 */ /* 0x000f220000300800 */
[----:B------:R-:W-:Y:S02]  /*3e6c0*/  PRMT R17, R82, 0x7773, RZ ;  /* 0x0000777352117816 */ /* 0x000fe400000000ff */
[----:B------:R-:W-:Y:S01]  /*3e6d0*/  LEA.HI.X.SX32 R9, R0, R5, 0x1, P6 ;  /* 0x0000000500097211 */ /* 0x000fe200030f0eff */
[----:B------:R-:W4:Y:S01]  /*3e6e0*/  LDL.LU R18, [R1+0xcd0] ;  /* 0x000cd00001127983 */ /* 0x000f220000300800 */
[----:B------:R-:W-:-:S03]  /*3e6f0*/  PRMT R15, R83, 0x7770, RZ ;  /* 0x00007770530f7816 */ /* 0x000fc600000000ff */
[----:B------:R1:W-:Y:S04]  /*3e700*/  @P4 STG.E.U8 desc[UR22][R6.64], R17 ;  /* 0x0000001106004986 */ /* 0x0003e8000c101116 */
[----:B------:R0:W-:Y:S01]  /*3e710*/  @P1 STG.E.U8 desc[UR22][R8.64], R15 ;  /* 0x0000000f08001986 */ /* 0x0001e2000c101116 */
[----:B-----5:R-:W-:Y:S01]  /*3e720*/  ISETP.LT.AND P1, PT, R4, UR6, !P0 ;  /* 0x0000000604007c0c */ /* 0x020fe2000c721270 */
[----:B------:R-:W-:Y:S02]  /*3e730*/  IMAD R0, R56, 0x2, R0 ;  /* 0x0000000238007824 */ /* 0x000fe400078e0200 */
[----:B------:R-:W5:Y:S01]  /*3e740*/  LDL.LU R4, [R1+0xccc] ;  /* 0x000ccc0001047983 */ /* 0x000f620000300800 */
[----:B---3--:R-:W-:Y:S01]  /*3e750*/  ISETP.LT.AND P4, PT, R12, UR5, !P0 ;  /* 0x000000050c007c0c */ /* 0x008fe2000c781270 */
[----:B------:R-:W2:Y:S01]  /*3e760*/  LDCU UR5, c[0x0][0x39c] ;  /* 0x00007380ff0577ac */ /* 0x000ea20008000800 */
[----:B------:R-:W-:Y:S01]  /*3e770*/  IMAD R2, R56, 0x2, R0 ;  /* 0x0000000238027824 */ /* 0x000fe200078e0200 */
[C---:B------:R-:W-:Y:S01]  /*3e780*/  IADD3 R12, P6, PT, R0.reuse, R3, RZ ;  /* 0x00000003000c7210 */ /* 0x040fe20007fde0ff */
[----:B------:R-:W4:Y:S03]  /*3e790*/  LDCU UR6, c[0x0][0x39c] ;  /* 0x00007380ff0677ac */ /* 0x000f260008000800 */
[----:B------:R-:W-:Y:S01]  /*3e7a0*/  LEA.HI.X.SX32 R13, R0, R5, 0x1, P6 ;  /* 0x00000005000d7211 */ /* 0x000fe200030f0eff */
[----:B------:R-:W-:Y:S01]  /*3e7b0*/  IMAD R0, R56, 0x2, R2 ;  /* 0x0000000238007824 */ /* 0x000fe200078e0202 */
[----:B-1----:R-:W-:-:S02]  /*3e7c0*/  IADD3 R6, P6, PT, R2, R3, RZ ;  /* 0x0000000302067210 */ /* 0x002fc40007fde0ff */
[C---:B------:R-:W-:Y:S02]  /*3e7d0*/  PRMT R11, R83.reuse, 0x7771, RZ ;  /* 0x00007771530b7816 */ /* 0x040fe400000000ff */
[----:B------:R-:W-:Y:S02]  /*3e7e0*/  LEA.HI.X.SX32 R7, R2, R5, 0x1, P6 ;  /* 0x0000000502077211 */ /* 0x000fe400030f0eff */
[C---:B0-----:R-:W-:Y:S02]  /*3e7f0*/  PRMT R15, R83.reuse, 0x7772, RZ ;  /* 0x00007772530f7816 */ /* 0x041fe400000000ff */
[C---:B------:R-:W-:Y:S01]  /*3e800*/  IADD3 R8, P6, PT, R0.reuse, R3, RZ ;  /* 0x0000000300087210 */ /* 0x040fe20007fde0ff */
[----:B------:R0:W-:Y:S03]  /*3e810*/  @P3 STG.E.U8 desc[UR22][R12.64], R11 ;  /* 0x0000000b0c003986 */ /* 0x0001e6000c101116 */
[----:B------:R-:W-:Y:S01]  /*3e820*/  LEA.HI.X.SX32 R9, R0, R5, 0x1, P6 ;  /* 0x0000000500097211 */ /* 0x000fe200030f0eff */
[----:B------:R1:W-:Y:S01]  /*3e830*/  @P5 STG.E.U8 desc[UR22][R6.64], R15 ;  /* 0x0000000f06005986 */ /* 0x0003e2000c101116 */
[----:B------:R-:W-:Y:S01]  /*3e840*/  IMAD R0, R56, 0x2, R0 ;  /* 0x0000000238007824 */ /* 0x000fe200078e0200 */
[----:B--2---:R-:W-:Y:S01]  /*3e850*/  ISETP.LT.AND P5, PT, R14, UR5, !P0 ;  /* 0x000000050e007c0c */ /* 0x004fe2000c7a1270 */
[----:B------:R-:W5:Y:S01]  /*3e860*/  LDCU UR5, c[0x0][0x39c] ;  /* 0x00007380ff0577ac */ /* 0x000f620008000800 */
[----:B------:R-:W2:Y:S01]  /*3e870*/  LDL.LU R14, [R1+0xb64] ;  /* 0x000b6400010e7983 */ /* 0x000ea20000300800 */
[----:B------:R-:W-:Y:S01]  /*3e880*/  PRMT R83, R83, 0x7773, RZ ;  /* 0x0000777353537816 */ /* 0x000fe200000000ff */
[----:B------:R-:W-:Y:S01]  /*3e890*/  IMAD R2, R56, 0x2, R0 ;  /* 0x0000000238027824 */ /* 0x000fe200078e0200 */
[----:B------:R-:W-:-:S02]  /*3e8a0*/  IADD3 R10, P6, PT, R0, R3, RZ ;  /* 0x00000003000a7210 */ /* 0x000fc40007fde0ff */
[----:B------:R-:W-:Y:S01]  /*3e8b0*/  ISETP.LT.AND P3, PT, R20, UR4, !P0 ;  /* 0x0000000414007c0c */ /* 0x000fe2000c761270 */
[----:B------:R3:W-:Y:S01]  /*3e8c0*/  @P4 STG.E.U8 desc[UR22][R8.64], R83 ;  /* 0x0000005308004986 */ /* 0x0007e2000c101116 */
[----:B0-----:R-:W-:Y:S01]  /*3e8d0*/  LEA.HI.X.SX32 R11, R0, R5, 0x1, P6 ;  /* 0x00000005000b7211 */ /* 0x001fe200030f0eff */
[----:B------:R-:W0:Y:S01]  /*3e8e0*/  LDCU UR4, c[0x0][0x39c] ;  /* 0x00007380ff0477ac */ /* 0x000e220008000800 */
[----:B----4-:R-:W-:Y:S02]  /*3e8f0*/  ISETP.LT.AND P4, PT, R16, UR6, !P0 ;  /* 0x0000000610007c0c */ /* 0x010fe4000c781270 */
[----:B-1----:R-:W-:Y:S01]  /*3e900*/  IADD3 R6, P6, PT, R2, R3, RZ ;  /* 0x0000000302067210 */ /* 0x002fe20007fde0ff */
[----:B------:R-:W4:Y:S01]  /*3e910*/  LDL.LU R16, [R1+0xb60] ;  /* 0x000b600001107983 */ /* 0x000f220000300800 */
[C---:B------:R-:W-:Y:S02]  /*3e920*/  PRMT R17, R48.reuse, 0x7770, RZ ;  /* 0x0000777030117816 */ /* 0x040fe400000000ff */
[----:B------:R-:W-:Y:S01]  /*3e930*/  PRMT R15, R48, 0x7771, RZ ;  /* 0x00007771300f7816 */ /* 0x000fe200000000ff */
[----:B------:R-:W4:Y:S01]  /*3e940*/  LDL.LU R12, [R1+0xcc8] ;  /* 0x000cc800010c7983 */ /* 0x000f220000300800 */
[----:B------:R-:W-:Y:S01]  /*3e950*/  LEA.HI.X.SX32 R7, R2, R5, 0x1, P6 ;  /* 0x0000000502077211 */ /* 0x000fe200030f0eff */
[----:B------:R-:W-:Y:S01]  /*3e960*/  IMAD R0, R56, 0x2, R2 ;  /* 0x0000000238007824 */ /* 0x000fe200078e0202 */
[----:B------:R-:W2:Y:S01]  /*3e970*/  LDCU UR6, c[0x0][0x39c] ;  /* 0x00007380ff0677ac */ /* 0x000ea20008000800 */
[----:B------:R1:W-:Y:S04]  /*3e980*/  @P1 STG.E.U8 desc[UR22][R10.64], R17 ;  /* 0x000000110a001986 */ /* 0x0003e8000c101116 */
[----:B------:R0:W-:Y:S01]  /*3e990*/  @P3 STG.E.U8 desc[UR22][R6.64], R15 ;  /* 0x0000000f06003986 */ /* 0x0001e2000c101116 */
[----:B-----5:R-:W-:Y:S01]  /*3e9a0*/  ISETP.LT.AND P3, PT, R4, UR5, !P0 ;  /* 0x0000000504007c0c */ /* 0x020fe2000c761270 */
[----:B------:R-:W4:Y:S02]  /*3e9b0*/  LDCU UR5, c[0x0][0x39c] ;  /* 0x00007380ff0577ac */ /* 0x000f240008000800 */
[----:B------:R-:W5:Y:S01]  /*3e9c0*/  LDL.LU R4, [R1+0xcc4] ;  /* 0x000cc40001047983 */ /* 0x000f620000300800 */
[----:B---3--:R-:W-:-:S04]  /*3e9d0*/  IADD3 R8, P6, PT, R0, R3, RZ ;  /* 0x0000000300087210 */ /* 0x008fc80007fde0ff */
[----:B------:R-:W-:Y:S01]  /*3e9e0*/  LEA.HI.X.SX32 R9, R0, R5, 0x1, P6 ;  /* 0x0000000500097211 */ /* 0x000fe200030f0eff */
[----:B------:R-:W-:Y:S01]  /*3e9f0*/  IMAD R0, R56, 0x2, R0 ;  /* 0x0000000238007824 */ /* 0x000fe200078e0200 */
[----:B------:R-:W-:Y:S02]  /*3ea00*/  PRMT R13, R48, 0x7772, RZ ;  /* 0x00007772300d7816 */ /* 0x000fe400000000ff */
[----:B0-----:R-:W-:Y:S01]  /*3ea10*/  ISETP.LT.AND P1, PT, R18, UR4, !P0 ;  /* 0x0000000412007c0c */ /* 0x001fe2000c721270 */
[----:B------:R-:W-:Y:S01]  /*3ea20*/  IMAD R2, R56, 0x2, R0 ;  /* 0x0000000238027824 */ /* 0x000fe200078e0200 */
[C---:B-1----:R-:W-:Y:S01]  /*3ea30*/  IADD3 R10, P6, PT, R0.reuse, R3, RZ ;  /* 0x00000003000a7210 */ /* 0x042fe20007fde0ff */
[----:B------:R0:W-:Y:S01]  /*3ea40*/  @P5 STG.E.U8 desc[UR22][R8.64], R13 ;  /* 0x0000000d08005986 */ /* 0x0001e2000c101116 */
[----:B------:R-:W1:Y:S02]  /*3ea50*/  LDCU UR4, c[0x0][0x39c] ;  /* 0x00007380ff0477ac */ /* 0x000e640008000800 */
[----:B------:R-:W-:Y:S01]  /*3ea60*/  LEA.HI.X.SX32 R11, R0, R5, 0x1, P6 ;  /* 0x00000005000b7211 */ /* 0x000fe200030f0eff */
[----:B------:R-:W3:Y:S01]  /*3ea70*/  LDL.LU R18, [R1+0xb5c] ;  /* 0x000b5c0001127983 */ /* 0x000ee20000300800 */
[----:B------:R-:W-:Y:S01]  /*3ea80*/  IADD3 R6, P6, PT, R2, R3, RZ ;  /* 0x0000000302067210 */ /* 0x000fe20007fde0ff */
[----:B------:R-:W-:Y:S01]  /*3ea90*/  IMAD R0, R56, 0x2, R2 ;  /* 0x0000000238007824 */ /* 0x000fe200078e0202 */
[----:B------:R-:W-:-:S02]  /*3eaa0*/  PRMT R17, R48, 0x7773, RZ ;  /* 0x0000777330117816 */ /* 0x000fc400000000ff */
[----:B------:R-:W-:Y:S02]  /*3eab0*/  PRMT R15, R49, 0x7770, RZ ;  /* 0x00007770310f7816 */ /* 0x000fe400000000ff */
[----:B------:R-:W-:Y:S02]  /*3eac0*/  LEA.HI.X.SX32 R7, R2, R5, 0x1, P6 ;  /* 0x0000000502077211 */ /* 0x000fe400030f0eff */
[----:B--2---:R-:W-:Y:S01]  /*3ead0*/  ISETP.LT.AND P5, PT, R14, UR6, !P0 ;  /* 0x000000060e007c0c */ /* 0x004fe2000c7a1270 */
[----:B------:R-:W5:Y:S01]  /*3eae0*/  LDCU UR6, c[0x0][0x39c] ;  /* 0x00007380ff0677ac */ /* 0x000f620008000800 */
[----:B------:R-:W2:Y:S01]  /*3eaf0*/  LDL.LU R14, [R1+0xb58] ;  /* 0x000b5800010e7983 */ /* 0x000ea20000300800 */
[----:B0-----:R-:W-:-:S03]  /*3eb00*/  IADD3 R8, P6, PT, R0, R3, RZ ;  /* 0x0000000300087210 */ /* 0x001fc60007fde0ff */
[----:B------:R0:W-:Y:S04]  /*3eb10*/  @P4 STG.E.U8 desc[UR22][R10.64], R17 ;  /* 0x000000110a004986 */ /* 0x0001e8000c101116 */
[----:B------:R0:W-:Y:S01]  /*3eb20*/  @P1 STG.E.U8 desc[UR22][R6.64], R15 ;  /* 0x0000000f06001986 */ /* 0x0001e2000c101116 */
[----:B------:R-:W-:Y:S02]  /*3eb30*/  LEA.HI.X.SX32 R9, R0, R5, 0x1, P6 ;  /* 0x0000000500097211 */ /* 0x000fe400030f0eff */
[----:B------:R-:W-:Y:S02]  /*3eb40*/  PRMT R13, R49, 0x7771, RZ ;  /* 0x00007771310d7816 */ /* 0x000fe400000000ff */
[----:B----4-:R-:W-:Y:S02]  /*3eb50*/  ISETP.LT.AND P1, PT, R12, UR5, !P0 ;  /* 0x000000050c007c0c */ /* 0x010fe4000c721270 */
[----:B-1----:R-:W-:Y:S01]  /*3eb60*/  ISETP.LT.AND P4, PT, R16, UR4, !P0 ;  /* 0x0000000410007c0c */ /* 0x002fe2000c781270 */
[----:B------:R-:W4:Y:S01]  /*3eb70*/  LDL.LU R12, [R1+0xcc0] ;  /* 0x000cc000010c7983 */ /* 0x000f220000300800 */
[----:B------:R-:W-:Y:S01]  /*3eb80*/  IMAD R0, R56, 0x2, R0 ;  /* 0x0000000238007824 */ /* 0x000fe200078e0200 */
[----:B------:R-:W2:Y:S02]  /*3eb90*/  LDCU UR5, c[0x0][0x39c] ;  /* 0x00007380ff0577ac */ /* 0x000ea40008000800 */
[----:B------:R1:W-:Y:S01]  /*3eba0*/  @P3 STG.E.U8 desc[UR22][R8.64], R13 ;  /* 0x0000000d08003986 */ /* 0x0003e2000c101116 */
[----:B------:R-:W3:Y:S03]  /*3ebb0*/  LDCU UR4, c[0x0][0x39c] ;  /* 0x00007380ff0477ac */ /* 0x000ee60008000800 */
[----:B------:R-:W4:Y:S01]  /*3ebc0*/  LDL.LU R16, [R1+0xcbc] ;  /* 0x000cbc0001107983 */ /* 0x000f220000300800 */
[----:B-----5:R-:W-:Y:S01]  /*3ebd0*/  ISETP.LT.AND P3, PT, R4, UR6, !P0 ;  /* 0x0000000604007c0c */ /* 0x020fe2000c761270 */
[----:B------:R-:W-:-:S02]  /*3ebe0*/  IMAD R2, R56, 0x2, R0 ;  /* 0x0000000238027824 */ /* 0x000fc400078e0200 */
[----:B------:R-:W5:Y:S01]  /*3ebf0*/  LDL.LU R4, [R1+0xb54] ;  /* 0x000b540001047983 */ /* 0x000f620000300800 */
[C---:B0-----:R-:W-:Y:S01]  /*3ec00*/  IADD3 R10, P6, PT, R0.reuse, R3, RZ ;  /* 0x00000003000a7210 */ /* 0x041fe20007fde0ff */
[----:B------:R-:W4:Y:S03]  /*3ec10*/  LDCU UR6, c[0x0][0x39c] ;  /* 0x00007380ff0677ac */ /* 0x000f260008000800 */
[----:B------:R-:W-:Y:S01]  /*3ec20*/  LEA.HI.X.SX32 R11, R0, R5, 0x1, P6 ;  /* 0x00000005000b7211 */ /* 0x000fe200030f0eff */
[----:B------:R-:W-:Y:S01]  /*3ec30*/  IMAD R0, R56, 0x2, R2 ;  /* 0x0000000238007824 */ /* 0x000fe200078e0202 */
[C---:B------:R-:W-:Y:S02]  /*3ec40*/  IADD3 R6, P6, PT, R2.reuse, R3, RZ ;  /* 0x0000000302067210 */ /* 0x040fe40007fde0ff */
[----:B------:R-:W-:Y:S02]  /*3ec50*/  PRMT R15, R49, 0x7772, RZ ;  /* 0x00007772310f7816 */ /* 0x000fe400000000ff */
[----:B------:R-:W-:-:S02]  /*3ec60*/  LEA.HI.X.SX32 R7, R2, R5, 0x1, P6 ;  /* 0x0000000502077211 */ /* 0x000fc400030f0eff */
[----:B------:R-:W-:Y:S02]  /*3ec70*/  PRMT R49, R49, 0x7773, RZ ;  /* 0x0000777331317816 */ /* 0x000fe400000000ff */
[C---:B-1----:R-:W-:Y:S01]  /*3ec80*/  IADD3 R8, P6, PT, R0.reuse, R3, RZ ;  /* 0x0000000300087210 */ /* 0x042fe20007fde0ff */
[----:B------:R0:W-:Y:S03]  /*3ec90*/  @P5 STG.E.U8 desc[UR22][R10.64], R15 ;  /* 0x0000000f0a005986 */ /* 0x0001e6000c101116 */
[----:B------:R-:W-:Y:S01]  /*3eca0*/  LEA.HI.X.SX32 R9, R0, R5, 0x1, P6 ;  /* 0x0000000500097211 */ /* 0x000fe200030f0eff */
[----:B------:R1:W-:Y:S01]  /*3ecb0*/  @P4 STG.E.U8 desc[UR22][R6.64], R49 ;  /* 0x0000003106004986 */ /* 0x0003e2000c101116 */
[----:B------:R-:W-:Y:S01]  /*3ecc0*/  IMAD R0, R56, 0x2, R0 ;  /* 0x0000000238007824 */ /* 0x000fe200078e0200 */
[----:B------:R-:W-:Y:S02]  /*3ecd0*/  PRMT R13, R50, 0x7770, RZ ;  /* 0x00007770320d7816 */ /* 0x000fe400000000ff */
[----:B--2---:R-:W-:Y:S01]  /*3ece0*/  ISETP.LT.AND P4, PT, R14, UR5, !P0 ;  /* 0x000000050e007c0c */ /* 0x004fe2000c781270 */
[----:B------:R-:W5:Y:S01]  /*3ecf0*/  LDCU UR5, c[0x0][0x39c] ;  /* 0x00007380ff0577ac */ /* 0x000f620008000800 */
[----:B------:R-:W2:Y:S01]  /*3ed00*/  LDL.LU R14, [R1+0xb50] ;  /* 0x000b5000010e7983 */ /* 0x000ea20000300800 */
[----:B0-----:R-:W-:Y:S01]  /*3ed10*/  IADD3 R10, P6, PT, R0, R3, RZ ;  /* 0x00000003000a7210 */ /* 0x001fe20007fde0ff */
[----:B------:R-:W-:Y:S01]  /*3ed20*/  IMAD R2, R56, 0x2, R0 ;  /* 0x0000000238027824 */ /* 0x000fe200078e0200 */
[----:B---3--:R-:W-:Y:S01]  /*3ed30*/  ISETP.LT.AND P5, PT, R18, UR4, !P0 ;  /* 0x0000000412007c0c */ /* 0x008fe2000c7a1270 */
[----:B------:R0:W-:Y:S01]  /*3ed40*/  @P1 STG.E.U8 desc[UR22][R8.64], R13 ;  /* 0x0000000d08001986 */ /* 0x0001e2000c101116 */
[----:B------:R-:W-:Y:S01]  /*3ed50*/  LEA.HI.X.SX32 R11, R0, R5, 0x1, P6 ;  /* 0x00000005000b7211 */ /* 0x000fe200030f0eff */
[----:B------:R-:W3:Y:S01]  /*3ed60*/  LDCU UR4, c[0x0][0x39c] ;  /* 0x00007380ff0477ac */ /* 0x000ee20008000800 */
[----:B-1----:R-:W-:Y:S01]  /*3ed70*/  IADD3 R6, P6, PT, R2, R3, RZ ;  /* 0x0000000302067210 */ /* 0x002fe20007fde0ff */
[----:B------:R-:W2:Y:S01]  /*3ed80*/  LDL.LU R18, [R1+0xcb8] ;  /* 0x000cb80001127983 */ /* 0x000ea20000300800 */
[----:B------:R-:W-:-:S02]  /*3ed90*/  PRMT R17, R50, 0x7771, RZ ;  /* 0x0000777132117816 */ /* 0x000fc400000000ff */
[----:B------:R-:W-:Y:S02]  /*3eda0*/  PRMT R15, R50, 0x7772, RZ ;  /* 0x00007772320f7816 */ /* 0x000fe400000000ff */
[----:B----4-:R-:W-:Y:S02]  /*3edb0*/  ISETP.LT.AND P1, PT, R12, UR6, !P0 ;  /* 0x000000060c007c0c */ /* 0x010fe4000c721270 */
[----:B------:R-:W-:Y:S01]  /*3edc0*/  LEA.HI.X.SX32 R7, R2, R5, 0x1, P6 ;  /* 0x0000000502077211 */ /* 0x000fe200030f0eff */
[----:B------:R-:W4:Y:S01]  /*3edd0*/  LDL.LU R12, [R1+0xcb4] ;  /* 0x000cb400010c7983 */ /* 0x000f220000300800 */
[----:B------:R-:W-:Y:S01]  /*3ede0*/  IMAD R0, R56, 0x2, R2 ;  /* 0x0000000238007824 */ /* 0x000fe200078e0202 */
[----:B------:R-:W2:Y:S02]  /*3edf0*/  LDCU UR6, c[0x0][0x39c] ;  /* 0x00007380ff0677ac */ /* 0x000ea40008000800 */
[----:B------:R1:W-:Y:S04]  /*3ee00*/  @P3 STG.E.U8 desc[UR22][R10.64], R17 ;  /* 0x000000110a003986 */ /* 0x0003e8000c101116 */
[----:B------:R0:W-:Y:S01]  /*3ee10*/  @P5 STG.E.U8 desc[UR22][R6.64], R15 ;  /* 0x0000000f06005986 */ /* 0x0001e2000c101116 */
[----:B-----5:R-:W-:Y:S01]  /*3ee20*/  ISETP.LT.AND P5, PT, R4, UR5, !P0 ;  /* 0x0000000504007c0c */ /* 0x020fe2000c7a1270 */
[----:B------:R-:W4:Y:S02]  /*3ee30*/  LDCU UR5, c[0x0][0x39c] ;  /* 0x00007380ff0577ac */ /* 0x000f240008000800 */
[----:B------:R-:W5:Y:S01]  /*3ee40*/  LDL.LU R4, [R1+0xb4c] ;  /* 0x000b4c0001047983 */ /* 0x000f620000300800 */
[----:B0-----:R-:W-:-:S04]  /*3ee50*/  IADD3 R8, P6, PT, R0, R3, RZ ;  /* 0x0000000300087210 */ /* 0x001fc80007fde0ff */
[----:B------:R-:W-:Y:S01]  /*3ee60*/  LEA.HI.X.SX32 R9, R0, R5, 0x1, P6 ;  /* 0x0000000500097211 */ /* 0x000fe200030f0eff */
[----:B------:R-:W-:Y:S01]  /*3ee70*/  IMAD R0, R56, 0x2, R0 ;  /* 0x0000000238007824 */ /* 0x000fe200078e0200 */
[----:B------:R-:W-:Y:S02]  /*3ee80*/  PRMT R13, R50, 0x7773, RZ ;  /* 0x00007773320d7816 */ /* 0x000fe400000000ff */
[----:B---3--:R-:W-:Y:S01]  /*3ee90*/  ISETP.LT.AND P3, PT, R16, UR4, !P0 ;  /* 0x0000000410007c0c */ /* 0x008fe2000c761270 */
[----:B------:R-:W-:Y:S01]  /*3eea0*/  IMAD R2, R56, 0x2, R0 ;  /* 0x0000000238027824 */ /* 0x000fe200078e0200 */
[C---:B-1----:R-:W-:Y:S01]  /*3eeb0*/  IADD3 R10, P6, PT, R0.reuse, R3, RZ ;  /* 0x00000003000a7210 */ /* 0x042fe20007fde0ff */
[----:B------:R0:W-:Y:S01]  /*3eec0*/  @P4 STG.E.U8 desc[UR22][R8.64], R13 ;  /* 0x0000000d08004986 */ /* 0x0001e2000c101116 */
[C---:B------:R-:W-:Y:S01]  /*3eed0*/  PRMT R17, R51.reuse, 0x7770, RZ ;  /* 0x0000777033117816 */ /* 0x040fe200000000ff */
[----:B------:R-:W1:Y:S01]  /*3eee0*/  LDCU UR4, c[0x0][0x39c] ;  /* 0x00007380ff0477ac */ /* 0x000e620008000800 */
[----:B------:R-:W-:Y:S01]  /*3eef0*/  LEA.HI.X.SX32 R11, R0, R5, 0x1, P6 ;  /* 0x00000005000b7211 */ /* 0x000fe200030f0eff */
[----:B------:R-:W3:Y:S01]  /*3ef00*/  LDL.LU R16, [R1+0xb3c] ;  /* 0x000b3c0001107983 */ /* 0x000ee20000300800 */
[----:B------:R-:W-:Y:S01]  /*3ef10*/  IADD3 R6, P6, PT, R2, R3, RZ ;  /* 0x0000000302067210 */ /* 0x000fe20007fde0ff */
[----:B------:R-:W-:Y:S01]  /*3ef20*/  IMAD R0, R56, 0x2, R2 ;  /* 0x0000000238007824 */ /* 0x000fe200078e0202 */
[----:B------:R-:W-:-:S02]  /*3ef30*/  PRMT R15, R51, 0x7771, RZ ;  /* 0x00007771330f7816 */ /* 0x000fc400000000ff */
[----:B------:R-:W-:Y:S02]  /*3ef40*/  LEA.HI.X.SX32 R7, R2, R5, 0x1, P6 ;  /* 0x0000000502077211 */ /* 0x000fe400030f0eff */
[----:B--2---:R-:W-:Y:S01]  /*3ef50*/  ISETP.LT.AND P4, PT, R14, UR6, !P0 ;  /* 0x000000060e007c0c */ /* 0x004fe2000c781270 */
[----:B------:R-:W5:Y:S01]  /*3ef60*/  LDCU UR6, c[0x0][0x39c] ;  /* 0x00007380ff0677ac */ /* 0x000f620008000800 */
[----:B------:R2:W-:Y:S01]  /*3ef70*/  @P1 STG.E.U8 desc[UR22][R10.64], R17 ;  /* 0x000000110a001986 */ /* 0x0005e2000c101116 */
[----:B0-----:R-:W-:-:S03]  /*3ef80*/  IADD3 R8, P6, PT, R0, R3, RZ ;  /* 0x0000000300087210 */ /* 0x001fc60007fde0ff */
[----:B------:R0:W-:Y:S01]  /*3ef90*/  @P3 STG.E.U8 desc[UR22][R6.64], R15 ;  /* 0x0000000f06003986 */ /* 0x0001e2000c101116 */
[----:B------:R-:W-:-:S03]  /*3efa0*/  LEA.HI.X.SX32 R9, R0, R5, 0x1, P6 ;  /* 0x0000000500097211 */ /* 0x000fc600030f0eff */
[----:B------:R-:W3:Y:S01]  /*3efb0*/  LDL.LU R14, [R1+0xcb0] ;  /* 0x000cb000010e7983 */ /* 0x000ee20000300800 */
[----:B------:R-:W-:Y:S02]  /*3efc0*/  PRMT R13, R51, 0x7772, RZ ;  /* 0x00007772330d7816 */ /* 0x000fe400000000ff */
[----:B----4-:R-:W-:-:S03]  /*3efd0*/  ISETP.LT.AND P3, PT, R12, UR5, !P0 ;  /* 0x000000050c007c0c */ /* 0x010fc6000c761270 */
[----:B------:R4:W-:Y:S01]  /*3efe0*/  @P5 STG.E.U8 desc[UR22][R8.64], R13 ;  /* 0x0000000d08005986 */ /* 0x0009e2000c101116 */
[----:B-1----:R-:W-:Y:S01]  /*3eff0*/  ISETP.LT.AND P1, PT, R18, UR4, !P0 ;  /* 0x0000000412007c0c */ /* 0x002fe2000c721270 */
[----:B------:R-:W3:Y:S02]  /*3f000*/  LDCU UR4, c[0x0][0x39c] ;  /* 0x00007380ff0477ac */ /* 0x000ee40008000800 */
[----:B------:R-:W3:Y:S01]  /*3f010*/  LDL.LU R12, [R1+0xcac] ;  /* 0x000cac00010c7983 */ /* 0x000ee20000300800 */
[----:B------:R-:W-:Y:S01]  /*3f020*/  IMAD R0, R56, 0x2, R0 ;  /* 0x0000000238007824 */ /* 0x000fe200078e0200 */
[----:B------:R-:W1:Y:S01]  /*3f030*/  LDCU UR5, c[0x0][0x39c] ;  /* 0x00007380ff0577ac */ /* 0x000e620008000800 */
[----:B-----5:R-:W-:Y:S02]  /*3f040*/  ISETP.LT.AND P5, PT, R4, UR6, !P0 ;  /* 0x0000000604007c0c */ /* 0x020fe4000c7a1270 */
[----:B------:R-:W-:Y:S01]  /*3f050*/  IMAD R2, R56, 0x2, R0 ;  /* 0x0000000238027824 */ /* 0x000fe200078e0200 */
[----:B------:R-:W5:Y:S01]  /*3f060*/  LDL.LU R4, [R1+0xb48] ;  /* 0x000b480001047983 */ /* 0x000f620000300800 */
[C---:B--2---:R-:W-:Y:S01]  /*3f070*/  IADD3 R10, P6, PT, R0.reuse, R3, RZ ;  /* 0x00000003000a7210 */ /* 0x044fe20007fde0ff */
[----:B------:R-:W2:Y:S02]  /*3f080*/  LDCU UR6, c[0x0][0x39c] ;  /* 0x00007380ff0677ac */ /* 0x000ea40008000800 */
[----:B------:R-:W5:Y:S01]  /*3f090*/  LDL.LU R18, [R1+0xb38] ;  /* 0x000b380001127983 */ /* 0x000f620000300800 */
[----:B------:R-:W-:Y:S01]  /*3f0a0*/  LEA.HI.X.SX32 R11, R0, R5, 0x1, P6 ;  /* 0x00000005000b7211 */ /* 0x000fe200030f0eff */
[----:B------:R-:W-:Y:S01]  /*3f0b0*/  IMAD R0, R56, 0x2, R2 ;  /* 0x0000000238007824 */ /* 0x000fe200078e0202 */
[----:B------:R-:W-:-:S02]  /*3f0c0*/  PRMT R51, R51, 0x7773, RZ ;  /* 0x0000777333337816 */ /* 0x000fc400000000ff */
[----:B0-----:R-:W-:-:S03]  /*3f0d0*/  IADD3 R6, P6, PT, R2, R3, RZ ;  /* 0x0000000302067210 */ /* 0x001fc60007fde0ff */
[----:B------:R0:W-:Y:S01]  /*3f0e0*/  @P4 STG.E.U8 desc[UR22][R10.64], R51 ;  /* 0x000000330a004986 */ /* 0x0001e2000c101116 */
[----:B------:R-:W-:Y:S02]  /*3f0f0*/  LEA.HI.X.SX32 R7, R2, R5, 0x1, P6 ;  /* 0x0000000502077211 */ /* 0x000fe400030f0eff */
[----:B----4-:R-:W-:Y:S02]  /*3f100*/  IADD3 R8, P6, PT, R0, R3, RZ ;  /* 0x0000000300087210 */ /* 0x010fe40007fde0ff */
[----:B---3--:R-:W-:Y:S01]  /*3f110*/  ISETP.LT.AND P4, PT, R16, UR4, !P0 ;  /* 0x0000000410007c0c */ /* 0x008fe2000c781270 */
[----:B------:R-:W5:Y:S01]  /*3f120*/  LDCU UR4, c[0x0][0x39c] ;  /* 0x00007380ff0477ac */ /* 0x000f620008000800 */
[----:B------:R-:W3:Y:S01]  /*3f130*/  LDL.LU R16, [R1+0xca8] ;  /* 0x000ca80001107983 */ /* 0x000ee20000300800 */
[----:B------:R-:W-:Y:S02]  /*3f140*/  PRMT R15, R32, 0x7770, RZ ;  /* 0x00007770200f7816 */ /* 0x000fe400000000ff */
[----:B------:R-:W-:Y:S01]  /*3f150*/  LEA.HI.X.SX32 R9, R0, R5, 0x1, P6 ;  /* 0x0000000500097211 */ /* 0x000fe200030f0eff */
[----:B------:R-:W-:Y:S01]  /*3f160*/  IMAD R0, R56, 0x2, R0 ;  /* 0x0000000238007824 */ /* 0x000fe200078e0200 */
[----:B------:R-:W-:Y:S01]  /*3f170*/  PRMT R13, R32, 0x7771, RZ ;  /* 0x00007771200d7816 */ /* 0x000fe200000000ff */
[----:B------:R4:W-:Y:S03]  /*3f180*/  @P1 STG.E.U8 desc[UR22][R6.64], R15 ;  /* 0x0000000f06001986 */ /* 0x0009e6000c101116 */
[----:B0-----:R-:W-:Y:S01]  /*3f190*/  IADD3 R10, P6, PT, R0, R3, RZ ;  /* 0x00000003000a7210 */ /* 0x001fe20007fde0ff */
[----:B------:R0:W-:Y:S01]  /*3f1a0*/  @P3 STG.E.U8 desc[UR22][R8.64], R13 ;  /* 0x0000000d08003986 */ /* 0x0001e2000c101116 */
[----:B------:R-:W-:-:S02]  /*3f1b0*/  PRMT R17, R32, 0x7772, RZ ;  /* 0x0000777220117816 */ /* 0x000fc400000000ff */
[----:B-1----:R-:W-:Y:S01]  /*3f1c0*/  ISETP.LT.AND P1, PT, R14, UR5, !P0 ;  /* 0x000000050e007c0c */ /* 0x002fe2000c721270 */
[----:B------:R-:W1:Y:S01]  /*3f1d0*/  LDCU UR5, c[0x0][0x39c] ;  /* 0x00007380ff0577ac */ /* 0x000e620008000800 */
[----:B------:R-:W3:Y:S01]  /*3f1e0*/  LDL.LU R14, [R1+0xca0] ;  /* 0x000ca000010e7983 */ /* 0x000ee20000300800 */
[----:B------:R-:W-:Y:S02]  /*3f1f0*/  LEA.HI.X.SX32 R11, R0, R5, 0x1, P6 ;  /* 0x00000005000b7211 */ /* 0x000fe400030f0eff */
[----:B--2---:R-:W-:-:S03]  /*3f200*/  ISETP.LT.AND P3, PT, R12, UR6, !P0 ;  /* 0x000000060c007c0c */ /* 0x004fc6000c761270 */
[----:B------:R2:W-:Y:S01]  /*3f210*/  @P5 STG.E.U8 desc[UR22][R10.64], R17 ;  /* 0x000000110a005986 */ /* 0x0005e2000c101116 */
[----:B------:R-:W-:Y:S01]  /*3f220*/  IMAD R2, R56, 0x2, R0 ;  /* 0x0000000238027824 */ /* 0x000fe200078e0200 */
[----:B------:R-:W3:Y:S02]  /*3f230*/  LDCU UR6, c[0x0][0x39c] ;  /* 0x00007380ff0677ac */ /* 0x000ee40008000800 */
[----:B------:R-:W3:Y:S01]  /*3f240*/  LDL.LU R12, [R1+0xb44] ;  /* 0x000b4400010c7983 */ /* 0x000ee20000300800 */
[----:B-----5:R-:W-:Y:S01]  /*3f250*/  ISETP.LT.AND P5, PT, R4, UR4, !P0 ;  /* 0x0000000404007c0c */ /* 0x020fe2000c7a1270 */
[----:B------:R-:W-:Y:S02]  /*3f260*/  IMAD R0, R56, 0x2, R2 ;  /* 0x0000000238007824 */ /* 0x000fe400078e0202 */
[----:B------:R-:W5:Y:S01]  /*3f270*/  LDL.LU R4, [R1+0xb34] ;  /* 0x000b340001047983 */ /* 0x000f620000300800 */
[C---:B----4-:R-:W-:Y:S01]  /*3f280*/  IADD3 R6, P6, PT, R2.reuse, R3, RZ ;  /* 0x0000000302067210 */ /* 0x050fe20007fde0ff */
[----:B------:R-:W4:Y:S02]  /*3f290*/  LDCU UR4, c[0x0][0x39c] ;  /* 0x00007380ff0477ac */ /* 0x000f240008000800 */
[----:B------:R-:W5:Y:S04]  /*3f2a0*/  LDL.LU R22, [R1+0xca4] ;  /* 0x000ca40001167983 */ /* 0x000f680000300800 */
[----:B------:R-:W5:Y:S04]  /*3f2b0*/  LDL.LU R21, [R1+0xc9c] ;  /* 0x000c9c0001157983 */ /* 0x000f680000300800 */
[----:B------:R-:W5:Y:S01]  /*3f2c0*/  LDL.LU R20, [R1+0xb40] ;  /* 0x000b400001147983 */ /* 0x000f620000300800 */
[----:B------:R-:W-:-:S02]  /*3f2d0*/  LEA.HI.X.SX32 R7, R2, R5, 0x1, P6 ;  /* 0x0000000502077211 */ /* 0x000fc400030f0eff */
[----:B------:R-:W-:Y:S02]  /*3f2e0*/  PRMT R15, R32, 0x7773, RZ ;  /* 0x00007773200f7816 */ /* 0x000fe400000000ff */
[----:B0-----:R-:W-:-:S03]  /*3f2f0*/  IADD3 R8, P6, PT, R0, R3, RZ ;  /* 0x0000000300087210 */ /* 0x001fc60007fde0ff */
[----:B------:R0:W-:Y:S01]  /*3f300*/  @P4 STG.E.U8 desc[UR22][R6.64], R15 ;  /* 0x0000000f06004986 */ /* 0x0001e2000c101116 */
[----:B------:R-:W-:Y:S01]  /*3f310*/  LEA.HI.X.SX32 R9, R0, R5, 0x1, P6 ;  /* 0x0000000500097211 */ /* 0x000fe200030f0eff */
[----:B------:R-:W-:Y:S01]  /*3f320*/  IMAD R0, R56, 0x2, R0 ;  /* 0x0000000238007824 */ /* 0x000fe200078e0200 */
[----:B-1----:R-:W-:Y:S01]  /*3f330*/  ISETP.LT.AND P4, PT, R18, UR5, !P0 ;  /* 0x0000000512007c0c */ /* 0x002fe2000c781270 */
[----:B------:R-:W1:Y:S01]  /*3f340*/  LDCU UR5, c[0x0][0x39c] ;  /* 0x00007380ff0577ac */ /* 0x000e620008000800 */
[----:B------:R-:W-:Y:S01]  /*3f350*/  PRMT R13, R33, 0x7770, RZ ;  /* 0x00007770210d7816 */ /* 0x000fe200000000ff */
[----:B------:R-:W-:Y:S01]  /*3f360*/  IMAD R2, R56, 0x2, R0 ;  /* 0x0000000238027824 */ /* 0x000fe200078e0200 */
[----:B--2---:R-:W-:-:S03]  /*3f370*/  IADD3 R10, P6, PT, R0, R3, RZ ;  /* 0x00000003000a7210 */ /* 0x004fc60007fde0ff */
[----:B------:R2:W-:Y:S01]  /*3f380*/  @P1 STG.E.U8 desc[UR22][R8.64], R13 ;  /* 0x0000000d08001986 */ /* 0x0005e2000c101116 */
[----:B------:R-:W-:Y:S01]  /*3f390*/  LEA.HI.X.SX32 R11, R0, R5, 0x1, P6 ;  /* 0x00000005000b7211 */ /* 0x000fe200030f0eff */
[----:B------:R-:W-:Y:S01]  /*3f3a0*/  IMAD R0, R56, 0x2, R2 ;  /* 0x0000000238007824 */ /* 0x000fe200078e0202 */
[----:B---3--:R-:W-:Y:S01]  /*3f3b0*/  ISETP.LT.AND P1, PT, R16, UR6, !P0 ;  /* 0x0000000610007c0c */ /* 0x008fe2000c721270 */
[----:B------:R-:W5:Y:S01]  /*3f3c0*/  LDCU UR6, c[0x0][0x39c] ;  /* 0x00007380ff0677ac */ /* 0x000f620008000800 */
[C---:B0-----:R-:W-:Y:S02]  /*3f3d0*/  IADD3 R6, P6, PT, R2.reuse, R3, RZ ;  /* 0x0000000302067210 */ /* 0x041fe40007fde0ff */
[C---:B------:R-:W-:Y:S02]  /*3f3e0*/  PRMT R17, R33.reuse, 0x7771, RZ ;  /* 0x0000777121117816 */ /* 0x040fe400000000ff */
[----:B------:R-:W-:Y:S02]  /*3f3f0*/  PRMT R15, R33, 0x7772, RZ ;  /* 0x00007772210f7816 */ /* 0x000fe400000000ff */
[----:B------:R-:W-:Y:S01]  /*3f400*/  LEA.HI.X.SX32 R7, R2, R5, 0x1, P6 ;  /* 0x0000000502077211 */ /* 0x000fe200030f0eff */
[----:B------:R-:W-:Y:S01]  /*3f410*/  IMAD R2, R56, 0x2, R0 ;  /* 0x0000000238027824 */ /* 0x000fe200078e0200 */
[C---:B--2---:R-:W-:Y:S01]  /*3f420*/  IADD3 R8, P6, PT, R0.reuse, R3, RZ ;  /* 0x0000000300087210 */ /* 0x044fe20007fde0ff */
[----:B------:R-:W-:Y:S03]  /*3f430*/  @P3 STG.E.U8 desc[UR22][R10.64], R17 ;  /* 0x000000110a003986 */ /* 0x000fe6000c101116 */
[----:B------:R-:W-:Y:S01]  /*3f440*/  LEA.HI.X.SX32 R9, R0, R5, 0x1, P6 ;  /* 0x0000000500097211 */ /* 0x000fe200030f0eff */
[----:B------:R0:W-:Y:S01]  /*3f450*/  @P5 STG.E.U8 desc[UR22][R6.64], R15 ;  /* 0x0000000f06005986 */ /* 0x0001e2000c101116 */
[----:B------:R-:W-:Y:S01]  /*3f460*/  IMAD R0, R56, 0x2, R2 ;  /* 0x0000000238007824 */ /* 0x000fe200078e0202 */
[----:B-1----:R-:W-:Y:S01]  /*3f470*/  ISETP.LT.AND P5, PT, R12, UR5, !P0 ;  /* 0x000000050c007c0c */ /* 0x002fe2000c7a1270 */
[----:B------:R-:W1:Y:S01]  /*3f480*/  LDCU UR5, c[0x0][0x39c] ;  /* 0x00007380ff0577ac */ /* 0x000e620008000800 */
[----:B------:R-:W-:-:S02]  /*3f490*/  IADD3 R12, P6, PT, R2, R3, RZ ;  /* 0x00000003020c7210 */ /* 0x000fc40007fde0ff */
[----:B------:R-:W-:Y:S02]  /*3f4a0*/  PRMT R33, R33, 0x7773, RZ ;  /* 0x0000777321217816 */ /* 0x000fe400000000ff */
[----:B------:R-:W-:Y:S01]  /*3f4b0*/  LEA.HI.X.SX32 R13, R2, R5, 0x1, P6 ;  /* 0x00000005020d7211 */ /* 0x000fe200030f0eff */
[----:B------:R-:W-:Y:S02]  /*3f4c0*/  IMAD R2, R56, 0x2, R0 ;  /* 0x0000000238027824 */ /* 0x000fe400078e0200 */
[----:B------:R2:W-:Y:S01]  /*3f4d0*/  @P4 STG.E.U8 desc[UR22][R8.64], R33 ;  /* 0x0000002108004986 */ /* 0x0005e2000c101116 */
[----:B0-----:R-:W-:Y:S02]  /*3f4e0*/  IADD3 R6, P6, PT, R0, R3, RZ ;  /* 0x0000000300067210 */ /* 0x001fe40007fde0ff */
[----:B------:R-:W-:Y:S02]  /*3f4f0*/  PRMT R15, R34, 0x7770, RZ ;  /* 0x00007770220f7816 */ /* 0x000fe400000000ff */
[----:B----4-:R-:W-:Y:S01]  /*3f500*/  ISETP.LT.AND P3, PT, R14, UR4, !P0 ;  /* 0x000000040e007c0c */ /* 0x010fe2000c761270 */
[----:B------:R-:W0:Y:S01]  /*3f510*/  LDCU UR4, c[0x0][0x39c] ;  /* 0x00007380ff0477ac */ /* 0x000e220008000800 */
[----:B------:R-:W-:Y:S01]  /*3f520*/  LEA.HI.X.SX32 R7, R0, R5, 0x1, P6 ;  /* 0x0000000500077211 */ /* 0x000fe200030f0eff */
[----:B------:R-:W-:Y:S01]  /*3f530*/  @P1 STG.E.U8 desc[UR22][R12.64], R15 ;  /* 0x0000000f0c001986 */ /* 0x000fe2000c101116 */
[----:B------:R-:W-:-:S02]  /*3f540*/  PRMT R19, R34, 0x7771, RZ ;  /* 0x0000777122137816 */ /* 0x000fc400000000ff */
[----:B--2---:R-:W-:-:S04]  /*3f550*/  IADD3 R8, P1, PT, R2, R3, RZ ;  /* 0x0000000302087210 */ /* 0x004fc80007f3e0ff */
[----:B------:R-:W-:-:S03]  /*3f560*/  LEA.HI.X.SX32 R9, R2, R5, 0x1, P1 ;  /* 0x0000000502097211 */ /* 0x000fc600008f0eff */
[----:B------:R2:W-:Y:S01]  /*3f570*/  @P3 STG.E.U8 desc[UR22][R6.64], R19 ;  /* 0x0000001306003986 */ /* 0x0005e2000c101116 */
[----:B------:R-:W-:-:S05]  /*3f580*/  PRMT R23, R34, 0x7772, RZ ;  /* 0x0000777222177816 */ /* 0x000fca00000000ff */
[----:B------:R3:W-:Y:S01]  /*3f590*/  @P5 STG.E.U8 desc[UR22][R8.64], R23 ;  /* 0x0000001708005986 */ /* 0x0007e2000c101116 */
[C---:B--2---:R-:W-:Y:S02]  /*3f5a0*/  PRMT R7, R35.reuse, 0x7772, RZ ;  /* 0x0000777223077816 */ /* 0x044fe400000000ff */
[----:B------:R-:W-:Y:S02]  /*3f5b0*/  PRMT R19, R35, 0x7771, RZ ;  /* 0x0000777123137816 */ /* 0x000fe400000000ff */
[----:B-----5:R-:W-:Y:S01]  /*3f5c0*/  ISETP.LT.AND P4, PT, R4, UR6, !P0 ;  /* 0x0000000604007c0c */ /* 0x020fe2000c781270 */
[C---:B------:R-:W-:Y:S01]  /*3f5d0*/  IMAD R4, R56.reuse, 0x2, R2 ;  /* 0x0000000238047824 */ /* 0x040fe200078e0202 */
[----:B------:R-:W2:Y:S03]  /*3f5e0*/  LDCU UR6, c[0x0][0x39c] ;  /* 0x00007380ff0677ac */ /* 0x000ea60008000800 */
[----:B------:R-:W-:-:S04]  /*3f5f0*/  IMAD R16, R56, 0x2, R4 ;  /* 0x0000000238107824 */ /* 0x000fc800078e0204 */
[----:B------:R-:W-:-:S04]  /*3f600*/  IMAD R0, R56, 0x2, R16 ;  /* 0x0000000238007824 */ /* 0x000fc800078e0210 */
[----:B------:R-:W-:Y:S01]  /*3f610*/  IMAD R18, R56, 0x2, R0 ;  /* 0x0000000238127824 */ /* 0x000fe200078e0200 */
[----:B------:R-:W-:-:S03]  /*3f620*/  IADD3 R12, P1, PT, R16, R3, RZ ;  /* 0x00000003100c7210 */ /* 0x000fc60007f3e0ff */
[----:B------:R-:W-:Y:S01]  /*3f630*/  IMAD R56, R56, 0x2, R18 ;  /* 0x0000000238387824 */ /* 0x000fe200078e0212 */
[----:B------:R-:W-:Y:S02]  /*3f640*/  IADD3 R10, P3, PT, R4, R3, RZ ;  /* 0x00000003040a7210 */ /* 0x000fe40007f7e0ff */
[----:B------:R-:W-:Y:S02]  /*3f650*/  LEA.HI.X.SX32 R13, R16, R5, 0x1, P1 ;  /* 0x00000005100d7211 */ /* 0x000fe400008f0eff */
[-C--:B------:R-:W-:Y:S02]  /*3f660*/  IADD3 R16, P1, PT, R56, R3.reuse, RZ ;  /* 0x0000000338107210 */ /* 0x080fe40007f3e0ff */
[----:B------:R-:W-:Y:S02]  /*3f670*/  IADD3 R14, P6, PT, R0, R3, RZ ;  /* 0x00000003000e7210 */ /* 0x000fe40007fde0ff */
[----:B------:R-:W-:Y:S02]  /*3f680*/  LEA.HI.X.SX32 R11, R4, R5, 0x1, P3 ;  /* 0x00000005040b7211 */ /* 0x000fe400018f0eff */
[----:B0-----:R-:W-:-:S02]  /*3f690*/  ISETP.LT.AND P3, PT, R22, UR4, !P0 ;  /* 0x0000000416007c0c */ /* 0x001fc4000c761270 */
[-C--:B------:R-:W-:Y:S02]  /*3f6a0*/  LEA.HI.X.SX32 R17, R56, R5.reuse, 0x1, P1 ;  /* 0x0000000538117211 */ /* 0x080fe400008f0eff */
[----:B------:R-:W-:Y:S02]  /*3f6b0*/  LEA.HI.X.SX32 R15, R0, R5, 0x1, P6 ;  /* 0x00000005000f7211 */ /* 0x000fe400030f0eff */
[----:B-1----:R-:W-:Y:S02]  /*3f6c0*/  ISETP.LT.AND P1, PT, R21, UR5, !P0 ;  /* 0x0000000515007c0c */ /* 0x002fe4000c721270 */
[----:B------:R-:W-:Y:S02]  /*3f6d0*/  IADD3 R2, P6, PT, R18, R3, RZ ;  /* 0x0000000312027210 */ /* 0x000fe40007fde0ff */
[----:B--2---:R-:W-:Y:S02]  /*3f6e0*/  ISETP.LT.AND P0, PT, R20, UR6, !P0 ;  /* 0x0000000614007c0c */ /* 0x004fe4000c701270 */
[----:B------:R-:W-:-:S02]  /*3f6f0*/  LEA.HI.X.SX32 R3, R18, R5, 0x1, P6 ;  /* 0x0000000512037211 */ /* 0x000fc400030f0eff */
[----:B------:R-:W-:Y:S02]  /*3f700*/  PRMT R21, R34, 0x7773, RZ ;  /* 0x0000777322157816 */ /* 0x000fe400000000ff */
[C---:B------:R-:W-:Y:S02]  /*3f710*/  PRMT R5, R35.reuse, 0x7773, RZ ;  /* 0x0000777323057816 */ /* 0x040fe400000000ff */
[----:B------:R-:W-:Y:S01]  /*3f720*/  PRMT R35, R35, 0x7770, RZ ;  /* 0x0000777023237816 */ /* 0x000fe200000000ff */
[----:B------:R3:W-:Y:S04]  /*3f730*/  @P4 STG.E.U8 desc[UR22][R10.64], R21 ;  /* 0x000000150a004986 */ /* 0x0007e8000c101116 */
[----:B------:R3:W-:Y:S04]  /*3f740*/  @P3 STG.E.U8 desc[UR22][R12.64], R35 ;  /* 0x000000230c003986 */ /* 0x0007e8000c101116 */
[----:B------:R3:W-:Y:S04]  /*3f750*/  @P1 STG.E.U8 desc[UR22][R14.64], R19 ;  /* 0x000000130e001986 */ /* 0x0007e8000c101116 */
[----:B------:R3:W-:Y:S04]  /*3f760*/  @P0 STG.E.U8 desc[UR22][R2.64], R7 ;  /* 0x0000000702000986 */ /* 0x0007e8000c101116 */
[----:B------:R3:W-:Y:S01]  /*3f770*/  @P2 STG.E.U8 desc[UR22][R16.64], R5 ;  /* 0x0000000510002986 */ /* 0x0007e2000c101116 */
[----:B------:R-:W-:Y:S06]  /*3f780*/  BAR.SYNC.DEFER_BLOCKING 0x0 ;  /* 0x0000000000007b1d */ /* 0x000fec0000010000 */
[----:B------:R-:W-:Y:S05]  /*3f790*/  BRA.U UP0, `(.L_x_13) ;  /* 0x0000000100a07547 */ /* 0x000fea000b800000 */
[----:B------:R-:W0:Y:S01]  /*3f7a0*/  S2UR UR5, SR_CgaCtaId ;  /* 0x00000000000579c3 */ /* 0x000e220000008800 */
[----:B------:R-:W-:Y:S01]  /*3f7b0*/  NOP ;  /* 0x0000000000007918 */ /* 0x000fe20000000000 */
[----:B------:R-:W-:Y:S01]  /*3f7c0*/  UMOV UR4, 0x50 ;  /* 0x0000005000047882 */ /* 0x000fe20000000000 */
[----:B------:R-:W-:Y:S02]  /*3f7d0*/  IMAD.U32 R0, RZ, RZ, UR8 ;  /* 0x00000008ff007e24 */ /* 0x000fe4000f8e00ff */
[----:B---3--:R-:W-:Y:S02]  /*3f7e0*/  IMAD.MOV.U32 R3, RZ, RZ, 0xffff ;  /* 0x0000ffffff037424 */ /* 0x008fe400078e00ff */
[----:B------:R-:W-:Y:S01]  /*3f7f0*/  IMAD.MOV.U32 R7, RZ, RZ, 0x1 ;  /* 0x00000001ff077424 */ /* 0x000fe200078e00ff */
[----:B------:R-:W-:-:S04]  /*3f800*/  LOP3.LUT R0, R0, 0xffff, RZ, 0xc0, !PT ;  /* 0x0000ffff00007812 */ /* 0x000fc800078ec0ff */
[----:B------:R-:W-:-:S05]  /*3f810*/  SHF.R.U32.HI R0, RZ, 0x5, R0 ;  /* 0x00000005ff007819 */ /* 0x000fca0000011600 */
[----:B------:R-:W-:Y:S01]  /*3f820*/  VIADD R2, R0, 0x10 ;  /* 0x0000001000027836 */ /* 0x000fe20000000000 */
[----:B------:R-:W-:Y:S01]  /*3f830*/  SHF.L.U32 R0, R3, R0, RZ ;  /* 0x0000000003007219 */ /* 0x000fe200000006ff */
[----:B0-----:R-:W-:-:S03]  /*3f840*/  ULEA UR6, UR5, UR4, 0x18 ;  /* 0x0000000405067291 */ /* 0x001fc6000f8ec0ff */
[----:B------:R-:W-:-:S04]  /*3f850*/  SHF.L.U32 R3, R7, R2, RZ ;  /* 0x0000000207037219 */ /* 0x000fc800000006ff */
[----:B------:R-:W-:Y:S02]  /*3f860*/  LOP3.LUT R0, R3, R0, RZ, 0xfc, !PT ;  /* 0x0000000003007212 */ /* 0x000fe400078efcff */
[----:B------:R-:W0:Y:S02]  /*3f870*/  LDS R5, [UR6] ;  /* 0x00000006ff057984 */ /* 0x000e240008000800 */
[C---:B------:R-:W-:Y:S02]  /*3f880*/  LOP3.LUT R2, R0.reuse, 0xffff, RZ, 0xc0, !PT ;  /* 0x0000ffff00027812 */ /* 0x040fe400078ec0ff */
[----:B0-----:R-:W-:-:S04]  /*3f890*/  LOP3.LUT R3, R0, 0xffff, R5, 0x80, !PT ;  /* 0x0000ffff00037812 */ /* 0x001fc800078e8005 */
[----:B------:R-:W-:-:S13]  /*3f8a0*/  ISETP.NE.AND P0, PT, R3, R2, PT ;  /* 0x000000020300720c */ /* 0x000fda0003f05270 */
[----:B------:R-:W-:Y:S05]  /*3f8b0*/  @P0 BRA `(.L_x_14) ;  /* 0x0000000000500947 */ /* 0x000fea0003800000 */
[----:B------:R-:W-:Y:S02]  /*3f8c0*/  SHF.R.U32.HI R5, RZ, 0x10, R5 ;  /* 0x00000010ff057819 */ /* 0x000fe40000011605 */
[----:B------:R-:W-:-:S04]  /*3f8d0*/  SHF.R.U32.HI R2, RZ, 0x10, R0 ;  /* 0x00000010ff027819 */ /* 0x000fc80000011600 */
[----:B------:R-:W-:-:S04]  /*3f8e0*/  LOP3.LUT R5, R5, R2, RZ, 0xc0, !PT ;  /* 0x0000000205057212 */ /* 0x000fc800078ec0ff */
[----:B------:R-:W-:-:S13]  /*3f8f0*/  ISETP.NE.AND P0, PT, R5, R2, PT ;  /* 0x000000020500720c */ /* 0x000fda0003f05270 */
[----:B------:R-:W-:Y:S05]  /*3f900*/  @P0 BRA `(.L_x_15) ;  /* 0x0000000000300947 */ /* 0x000fea0003800000 */
[----:B------:R-:W-:Y:S01]  /*3f910*/  R2UR UR4, R0 ;  /* 0x00000000000472ca */ /* 0x000fe200000e0000 */
[----:B------:R-:W-:Y:S01]  /*3f920*/  VOTEU.ANY UR5, UPT, PT ;  /* 0x0000000000057886 */ /* 0x000fe200038e0100 */
[----:B------:R-:W0:Y:S01]  /*3f930*/  S2R R0, SR_LANEID ;  /* 0x0000000000007919 */ /* 0x000e220000000000 */
[----:B------:R-:W-:-:S10]  /*3f940*/  UFLO.U32 UR5, UR5 ;  /* 0x00000005000572bd */ /* 0x000fd400080e0000 */
[----:B------:R-:W-:-:S06]  /*3f950*/  ULOP3.LUT UR4, URZ, UR4, URZ, 0x33, !UPT ;  /* 0x00000004ff047292 */ /* 0x000fcc000f8e33ff */
[----:B------:R-:W-:-:S04]  /*3f960*/  IMAD.U32 R2, RZ, RZ, UR4 ;  /* 0x00000004ff027e24 */ /* 0x000fc8000f8e00ff */
[----:B------:R-:W1:Y:S02]  /*3f970*/  REDUX UR7, R2 ;  /* 0x00000000020773c4 */ /* 0x000e640000000000 */
[----:B------:R2:W-:Y:S01]  /*3f980*/  UTCATOMSWS.AND URZ, UR4 ;  /* 0x0000000400ff79e3 */ /* 0x0005e20008000000 */
[----:B0-----:R-:W-:Y:S01]  /*3f990*/  ISETP.EQ.U32.AND P0, PT, R0, UR5, PT ;  /* 0x0000000500007c0c */ /* 0x001fe2000bf02070 */
[----:B-1----:R-:W-:-:S12]  /*3f9a0*/  IMAD.U32 R0, RZ, RZ, UR7 ;  /* 0x00000007ff007e24 */ /* 0x002fd8000f8e00ff */
[----:B------:R2:W-:Y:S01]  /*3f9b0*/  @P0 ATOMS.AND RZ, [UR6], R0 ;  /* 0x00000000ffff098c */ /* 0x0005e2000a800006 */
[----:B------:R-:W-:Y:S05]  /*3f9c0*/  BRA `(.L_x_13) ;  /* 0x0000000000147947 */ /* 0x000fea0003800000 */
.L_x_15:
[----:B------:R-:W-:-:S07]  /*3f9d0*/  MOV R2, 0x3f9f0 ;  /* 0x0003f9f000027802 */ /* 0x000fce0000000f00 */
[----:B------:R-:W-:Y:S05]  /*3f9e0*/  CALL.REL.NOINC `($__internal_0_$__cuda_sm10x_tcgen05_guardrail_trap_col_being_dealloced_not_returned_by_alloc) ;  /* 0x00000000002c7944 */ /* 0x000fea0003c00000 */
[----:B------:R-:W-:Y:S05]  /*3f9f0*/  BRA `(.L_x_13) ;  /* 0x0000000000087947 */ /* 0x000fea0003800000 */
.L_x_14:
[----:B------:R-:W-:-:S07]  /*3fa00*/  MOV R2, 0x3fa20 ;  /* 0x0003fa2000027802 */ /* 0x000fce0000000f00 */
[----:B------:R-:W-:Y:S05]  /*3fa10*/  CALL.REL.NOINC `($__internal_2_$__cuda_sm10x_tcgen05_guardrail_trap_unallocated_columns_being_dealloced) ;  /* 0x0000000000387944 */ /* 0x000fea0003c00000 */
.L_x_13:
[----:B------:R-:W-:Y:S01]  /*3fa20*/  NOP ;  /* 0x0000000000007918 */ /* 0x000fe20000000000 */
[----:B--2---:R-:W-:Y:S05]  /*3fa30*/  EXIT ;  /* 0x000000000000794d */ /* 0x004fea0003800000 */
.L_x_8:
[----:B------:R-:W0:Y:S02]  /*3fa40*/  SYNCS.PHASECHK.TRANS64.TRYWAIT P5, [UR11], R7 ;  /* 0x00000007ff0075a7 */ /* 0x000e2400080a110b */
[----:B0-----:R-:W-:Y:S05]  /*3fa50*/  @!P5 BRA `(.L_x_8) ;  /* 0xfffffffc00f8d947 */ /* 0x001fea000383ffff */
[----:B------:R-:W-:Y:S05]  /*3fa60*/  BRA `(.L_x_16) ;  /* 0xfffffea800047947 */ /* 0x000fea000383ffff */
.L_x_12:
[----:B------:R-:W0:Y:S02]  /*3fa70*/  SYNCS.PHASECHK.TRANS64.TRYWAIT P4, [UR11], R3 ;  /* 0x00000003ff0075a7 */ /* 0x000e24000808110b */
[----:B0-----:R-:W-:Y:S05]  /*3fa80*/  @!P4 BRA `(.L_x_12) ;  /* 0xfffffffc00f8c947 */ /* 0x001fea000383ffff */
[----:B------:R-:W-:Y:S05]  /*3fa90*/  BRA `(.L_x_11) ;  /* 0xffffff4c00547947 */ /* 0x000fea000383ffff */
        .weak           $__internal_0_$__cuda_sm10x_tcgen05_guardrail_trap_col_being_dealloced_not_returned_by_alloc
        .type           $__internal_0_$__cuda_sm10x_tcgen05_guardrail_trap_col_being_dealloced_not_returned_by_alloc,@function
        .size           $__internal_0_$__cuda_sm10x_tcgen05_guardrail_trap_col_being_dealloced_not_returned_by_alloc,($__internal_1_$__cuda_sm10x_tcgen05_guardrail_trap_phase_invalid_during_alloc - $__internal_0_$__cuda_sm10x_tcgen05_guardrail_trap_col_being_dealloced_not_returned_by_alloc)
$__internal_0_$__cuda_sm10x_tcgen05_guardrail_trap_col_being_dealloced_not_returned_by_alloc:
[----:B------:R-:W-:Y:S05]  /*3faa0*/  BPT.TRAP 0x1 ;  /* 0x000000040000795c */ /* 0x000fea0000300000 */
[----:B------:R-:W-:-:S04]  /*3fab0*/  IMAD.MOV.U32 R3, RZ, RZ, 0x0 ;  /* 0x00000000ff037424 */ /* 0x000fc800078e00ff */
[----:B------:R-:W-:Y:S05]  /*3fac0*/  RET.REL.NODEC R2 `(matmul_kernel) ;  /* 0xfffffc04024c7950 */ /* 0x000fea0003c3ffff */
        .weak           $__internal_1_$__cuda_sm10x_tcgen05_guardrail_trap_phase_invalid_during_alloc
        .type           $__internal_1_$__cuda_sm10x_tcgen05_guardrail_trap_phase_invalid_during_alloc,@function
        .size           $__internal_1_$__cuda_sm10x_tcgen05_guardrail_trap_phase_invalid_during_alloc,($__internal_2_$__cuda_sm10x_tcgen05_guardrail_trap_unallocated_columns_being_dealloced - $__internal_1_$__cuda_sm10x_tcgen05_guardrail_trap_phase_invalid_during_alloc)
$__internal_1_$__cuda_sm10x_tcgen05_guardrail_trap_phase_invalid_during_alloc:
[----:B------:R-:W-:Y:S05]  /*3fad0*/  BPT.TRAP 0x1 ;  /* 0x000000040000795c */ /* 0x000fea0000300000 */
[----:B------:R-:W-:-:S04]  /*3fae0*/  IMAD.MOV.U32 R3, RZ, RZ, 0x0 ;  /* 0x00000000ff037424 */ /* 0x000fc800078e00ff */
[----:B------:R-:W-:Y:S05]  /*3faf0*/  RET.REL.NODEC R2 `(matmul_kernel) ;  /* 0xfffffc0402407950 */ /* 0x000fea0003c3ffff */
        .weak           $__internal_2_$__cuda_sm10x_tcgen05_guardrail_trap_unallocated_columns_being_dealloced
        .type           $__internal_2_$__cuda_sm10x_tcgen05_guardrail_trap_unallocated_columns_being_dealloced,@function
        .size           $__internal_2_$__cuda_sm10x_tcgen05_guardrail_trap_unallocated_columns_being_dealloced,(.L_x_20 - $__internal_2_$__cuda_sm10x_tcgen05_guardrail_trap_unallocated_columns_being_dealloced)
$__internal_2_$__cuda_sm10x_tcgen05_guardrail_trap_unallocated_columns_being_dealloced:
[----:B------:R-:W-:Y:S05]  /*3fb00*/  BPT.TRAP 0x1 ;  /* 0x000000040000795c */ /* 0x000fea0000300000 */
[----:B------:R-:W-:-:S04]  /*3fb10*/  IMAD.MOV.U32 R3, RZ, RZ, 0x0 ;  /* 0x00000000ff037424 */ /* 0x000fc800078e00ff */
[----:B------:R-:W-:Y:S05]  /*3fb20*/  RET.REL.NODEC R2 `(matmul_kernel) ;  /* 0xfffffc0402347950 */ /* 0x000fea0003c3ffff */
.L_x_17:
[----:B------:R-:W-:-:S00]  /*3fb30*/  BRA `(.L_x_17) ;  /* 0xfffffffc00fc7947 */ /* 0x000fc0000383ffff */
[----:B------:R-:W-:-:S00]  /*3fb40*/  NOP ;  /* 0x0000000000007918 */ /* 0x000fc00000000000 */
        /* <DEDUP_REMOVED lines=11> */
.L_x_20:


//--------------------- .nv.shared.matmul_kernel  --------------------------
	.section	.nv.shared.matmul_kernel,"aw",@nobits
	.sectionflags	@""
	.align	16
	.zero		1024


//--------------------- .nv.shared.reserved.0     --------------------------
	.section	.nv.shared.reserved.0,"aw",@nobits
	.align	8
	.weak		__nv_reservedSMEM_offset_0_alias
	.size		__nv_reservedSMEM_offset_0_alias, 0, 64
	.other		__nv_reservedSMEM_offset_0_alias,@"STO_CUDA_RESERVED_SHARED STV_DEFAULT"
__nv_reservedSMEM_offset_0_alias:
	.zero		0
.nv.shared.reserved.0:
	.zero		64
	.weak		__nv_reservedSMEM_allocation_phase
	.type		__nv_reservedSMEM_allocation_phase,@object
	.size		__nv_reservedSMEM_allocation_phase,(.L_0 - __nv_reservedSMEM_allocation_phase)
__nv_reservedSMEM_allocation_phase:
	.zero		1
.L_0:
	.zero		7
	.weak		__nv_reservedSMEM_devtool_atexit_pc
	.type		__nv_reservedSMEM_devtool_atexit_pc,@object
	.size		__nv_reservedSMEM_devtool_atexit_pc,(__nv_reservedSMEM_allocation_mask - __nv_reservedSMEM_devtool_atexit_pc)
__nv_reservedSMEM_devtool_atexit_pc:
	.zero		8
	.weak		__nv_reservedSMEM_allocation_mask
	.type		__nv_reservedSMEM_allocation_mask,@object
	.size		__nv_reservedSMEM_allocation_mask,(.L_2 - __nv_reservedSMEM_allocation_mask)
__nv_reservedSMEM_allocation_mask:
	.zero		4
.L_2:


//--------------------- .nv.constant0.matmul_kernel --------------------------
	.section	.nv.constant0.matmul_kernel,"a",@progbits
	.sectionflags	@""
	.align	4
.nv.constant0.matmul_kernel:
	.zero		976


//--------------------- SYMBOLS --------------------------

	.type		.nv.reservedSmem.offset0,@object
	.size		.nv.reservedSmem.offset0,0x4
	.type		.nv.reservedSmem.cap,@object
	.size		.nv.reservedSmem.cap,0x4
